	.target	sm_90a

	.elftype	@"ET_EXEC"


//--------------------- .note.nv.tkinfo           --------------------------
	.section	.note.nv.tkinfo,"",@"SHT_NOTE"
	.sectionflags	@"SHF_NOTE_NV_TKINFO"
	.tkinfo
        /*0018*/ 	.word	0x00000002
        /*0030*/ 	.string	""
        /*0030*/ 	.string	"ptxas"
        /*0030*/ 	.string	"Cuda compilation tools, release 13.0, V13.0.88"
        /*0030*/ 	.string	"Build cuda_13.0.r13.0/compiler.36424714_0"
        /*0030*/ 	.string	"-arch sm_90a -m 64 "



//--------------------- .note.nv.cuinfo           --------------------------
	.section	.note.nv.cuinfo,"",@"SHT_NOTE"
	.sectionflags	@"SHF_NOTE_NV_CUINFO"
        /*0018*/ 	.short	0x0002
        /*001a*/ 	.short	0x005a
        /*001c*/ 	.short	0x0082
	.zero		2


//--------------------- .nv.info                  --------------------------
	.section	.nv.info,"",@"SHT_CUDA_INFO"
	.align	4


	//----- nvinfo : EIATTR_REGCOUNT
	.align		4
        /*0000*/ 	.byte	0x04, 0x2f
        /*0002*/ 	.short	(.L_16 - .L_15)
	.align		4
.L_15:
        /*0004*/ 	.word	index@(_ZN7cutlass13device_kernelINS_4fmha6kernel13FmhaKernelTmaINS1_10collective15FmhaMainloopTmaINS_10bfloat16_tEfN4cute5tupleIJNS7_1CILi64EEENS9_ILi256EEENS9_ILi224EEEEEENS4_13DefaultFusionEJEEENS4_15FmhaFwdEpilogueIS6_fNS8_IJSA_SC_SB_EEEEEJEEEEEvNT_6ParamsE)
        /*0008*/ 	.word	0x000000ff


	//----- nvinfo : EIATTR_FRAME_SIZE
	.align		4
.L_16:
        /*000c*/ 	.byte	0x04, 0x11
        /*000e*/ 	.short	(.L_18 - .L_17)
	.align		4
.L_17:
        /*0010*/ 	.word	index@($__internal_0_$__cuda_sm20_rcp_rn_f32_slowpath)
        /*0014*/ 	.word	0x000000f0


	//----- nvinfo : EIATTR_FRAME_SIZE
	.align		4
.L_18:
        /*0018*/ 	.byte	0x04, 0x11
        /*001a*/ 	.short	(.L_20 - .L_19)
	.align		4
.L_19:
        /*001c*/ 	.word	index@(_ZN7cutlass13device_kernelINS_4fmha6kernel13FmhaKernelTmaINS1_10collective15FmhaMainloopTmaINS_10bfloat16_tEfN4cute5tupleIJNS7_1CILi64EEENS9_ILi256EEENS9_ILi224EEEEEENS4_13DefaultFusionEJEEENS4_15FmhaFwdEpilogueIS6_fNS8_IJSA_SC_SB_EEEEEJEEEEEvNT_6ParamsE)
        /*0020*/ 	.word	0x000000f0


	//----- nvinfo : EIATTR_MIN_STACK_SIZE
	.align		4
.L_20:
        /*0024*/ 	.byte	0x04, 0x12
        /*0026*/ 	.short	(.L_22 - .L_21)
	.align		4
.L_21:
        /*0028*/ 	.word	index@(_ZN7cutlass13device_kernelINS_4fmha6kernel13FmhaKernelTmaINS1_10collective15FmhaMainloopTmaINS_10bfloat16_tEfN4cute5tupleIJNS7_1CILi64EEENS9_ILi256EEENS9_ILi224EEEEEENS4_13DefaultFusionEJEEENS4_15FmhaFwdEpilogueIS6_fNS8_IJSA_SC_SB_EEEEEJEEEEEvNT_6ParamsE)
        /*002c*/ 	.word	0x000000f0
.L_22:


//--------------------- .nv.compat                --------------------------
	.section	.nv.compat,"",@"SHT_CUDA_COMPAT_INFO"
	.align	4
        /*0000*/ 	.byte	0x02, 0x09, 0x01, 0x00, 0x02, 0x02, 0x04, 0x00, 0x02, 0x05, 0x05, 0x00, 0x03, 0x07, 0x01, 0x01
        /*0010*/ 	.byte	0x02, 0x03, 0x01, 0x00, 0x02, 0x06, 0x01, 0x00, 0x04, 0x0b, 0x08, 0x00, 0x00, 0x00, 0x00, 0x00
        /*0020*/ 	.byte	0x00, 0x00, 0x00, 0x00


//--------------------- .nv.info._ZN7cutlass13device_kernelINS_4fmha6kernel13FmhaKernelTmaINS1_10collective15FmhaMainloopTmaINS_10bfloat16_tEfN4cute5tupleIJNS7_1CILi64EEENS9_ILi256EEENS9_ILi224EEEEEENS4_13DefaultFusionEJEEENS4_15FmhaFwdEpilogueIS6_fNS8_IJSA_SC_SB_EEEEEJEEEEEvNT_6ParamsE --------------------------
	.section	.nv.info._ZN7cutlass13device_kernelINS_4fmha6kernel13FmhaKernelTmaINS1_10collective15FmhaMainloopTmaINS_10bfloat16_tEfN4cute5tupleIJNS7_1CILi64EEENS9_ILi256EEENS9_ILi224EEEEEENS4_13DefaultFusionEJEEENS4_15FmhaFwdEpilogueIS6_fNS8_IJSA_SC_SB_EEEEEJEEEEEvNT_6ParamsE,"",@"SHT_CUDA_INFO"
	.sectionflags	@""
	.align	4


	//----- nvinfo : EIATTR_CUDA_API_VERSION
	.align		4
        /*0000*/ 	.byte	0x04, 0x37
        /*0002*/ 	.short	(.L_24 - .L_23)
.L_23:
        /*0004*/ 	.word	0x00000082


	//----- nvinfo : EIATTR_KPARAM_INFO
	.align		4
.L_24:
        /*0008*/ 	.byte	0x04, 0x17
        /*000a*/ 	.short	(.L_26 - .L_25)
.L_25:
        /*000c*/ 	.word	0x00000000
        /*0010*/ 	.short	0x0000
        /*0012*/ 	.short	0x0070
        /*0014*/ 	.byte	0x00, 0xf0, 0x01, 0x20


	//----- nvinfo : EIATTR_SPARSE_MMA_MASK
	.align		4
.L_26:
        /*0018*/ 	.byte	0x03, 0x50
        /*001a*/ 	.short	0x0000


	//----- nvinfo : EIATTR_MAXREG_COUNT
	.align		4
        /*001c*/ 	.byte	0x03, 0x1b
        /*001e*/ 	.short	0x00ff


	//----- nvinfo : EIATTR_NUM_BARRIERS
	.align		4
        /*0020*/ 	.byte	0x02, 0x4c
        /*0022*/ 	.byte	0x02
	.zero		1


	//----- nvinfo : EIATTR_EXTERNS
	.align		4
        /*0024*/ 	.byte	0x04, 0x0f
        /*0026*/ 	.short	(.L_28 - .L_27)


	//   ....[0]....
	.align		4
.L_27:
        /*0028*/ 	.word	index@(__assertfail)


	//----- nvinfo : EIATTR_ANNOTATIONS
	.align		4
.L_28:
        /*002c*/ 	.byte	0x04, 0x55
        /*002e*/ 	.short	(.L_30 - .L_29)


	//   ....[0]....
.L_29:
        /*0030*/ 	.word	0x00000001
        /*0034*/ 	.byte	0xa0, 0x20, 0x00, 0x00, 0x01, 0x00, 0x00, 0x00, 0x60, 0x21, 0x00, 0x00, 0x01, 0x00, 0x00, 0x00
        /* <DEDUP_REMOVED lines=49> */
        /*0354*/ 	.byte	0xc0, 0x32, 0x01, 0x00, 0x01, 0x00, 0x00, 0x00, 0xd0, 0x32, 0x01, 0x00


	//----- nvinfo : EIATTR_MERCURY_ISA_VERSION
	.align		4
.L_30:
        /*0360*/ 	.byte	0x03, 0x5f
        /*0362*/ 	.short	0x0101


	//----- nvinfo : EIATTR_COOP_GROUP_MASK_REGIDS
	.align		4
        /*0364*/ 	.byte	0x04, 0x29
        /*0366*/ 	.short	(.L_32 - .L_31)


	//   ....[0]....
.L_31:
        /*0368*/ 	.word	0xffffffff


	//   ....[1]....
        /*036c*/ 	.word	0xffffffff


	//   ....[2]....
        /*0370*/ 	.word	0xffffffff


	//   ....[3]....
        /*0374*/ 	.word	0xffffffff


	//   ....[4]....
        /*0378*/ 	.word	0xffffffff


	//   ....[5]....
        /*037c*/ 	.word	0xffffffff


	//   ....[6]....
        /*0380*/ 	.word	0xffffffff


	//   ....[7]....
        /*0384*/ 	.word	0xffffffff


	//   ....[8]....
        /*0388*/ 	.word	0xffffffff


	//   ....[9]....
        /*038c*/ 	.word	0xffffffff


	//   ....[10]....
        /*0390*/ 	.word	0xffffffff


	//   ....[11]....
        /*0394*/ 	.word	0xffffffff


	//   ....[12]....
        /*0398*/ 	.word	0xffffffff


	//   ....[13]....
        /*039c*/ 	.word	0xffffffff


	//   ....[14]....
        /*03a0*/ 	.word	0xffffffff


	//   ....[15]....
        /*03a4*/ 	.word	0xffffffff


	//   ....[16]....
        /*03a8*/ 	.word	0xffffffff


	//----- nvinfo : EIATTR_COOP_GROUP_INSTR_OFFSETS
	.align		4
.L_32:
        /*03ac*/ 	.byte	0x04, 0x28
        /*03ae*/ 	.short	(.L_34 - .L_33)


	//   ....[0]....
.L_33:
        /*03b0*/ 	.word	0x00000060


	//   ....[1]....
        /*03b4*/ 	.word	0x00000150


	//   ....[2]....
        /*03b8*/ 	.word	0x00000280


	//   ....[3]....
        /*03bc*/ 	.word	0x00000420


	//   ....[4]....
        /*03c0*/ 	.word	0x000005c0


	//   ....[5]....
        /*03c4*/ 	.word	0x000032b0


	//   ....[6]....
        /*03c8*/ 	.word	0x000032c0


	//   ....[7]....
        /*03cc*/ 	.word	0x000032f0


	//   ....[8]....
        /*03d0*/ 	.word	0x00003300


	//   ....[9]....
        /*03d4*/ 	.word	0x0000b180


	//   ....[10]....
        /*03d8*/ 	.word	0x0000b220


	//   ....[11]....
        /*03dc*/ 	.word	0x0000b230


	//   ....[12]....
        /*03e0*/ 	.word	0x0000b270


	//   ....[13]....
        /*03e4*/ 	.word	0x00012a30


	//   ....[14]....
        /*03e8*/ 	.word	0x00012a70


	//   ....[15]....
        /*03ec*/ 	.word	0x00012ab0


	//   ....[16]....
        /*03f0*/ 	.word	0x00012ad0


	//----- nvinfo : EIATTR_SYSCALL_OFFSETS
	.align		4
.L_34:
        /*03f4*/ 	.byte	0x04, 0x46
        /*03f6*/ 	.short	(.L_36 - .L_35)


	//   ....[0]....
.L_35:
        /*03f8*/ 	.word	0x00013a20


	//   ....[1]....
        /*03fc*/ 	.word	0x00013b70


	//----- nvinfo : EIATTR_MBARRIER_INSTR_OFFSETS
	.align		4
.L_36:
        /*0400*/ 	.byte	0x04, 0x39
        /*0402*/ 	.short	(.L_38 - .L_37)


	//   ....[0]....
.L_37:
        /*0404*/ 	.word	0x00000250
        /*0408*/ 	.word	0x000000ff
        /*040c*/ 	.word	0x00077040
        /*0410*/ 	.short	0x0100
        /*0412*/ 	.byte	0x08
	.zero		1


	//   ....[1]....
        /*0414*/ 	.word	0x00000260
        /*0418*/ 	.word	0x000000ff
        /*041c*/ 	.word	0x00077048
        /*0420*/ 	.short	0x0100
        /*0422*/ 	.byte	0x08
	.zero		1


	//   ....[2]....
        /*0424*/ 	.word	0x00000390
        /*0428*/ 	.word	0x000000ff
        /*042c*/ 	.word	0x00077000
        /*0430*/ 	.short	0x0100
        /*0432*/ 	.byte	0x08
	.zero		1


	//   ....[3]....
        /*0434*/ 	.word	0x000003a0
        /*0438*/ 	.word	0x000000ff
        /*043c*/ 	.word	0x00077020
        /*0440*/ 	.short	0x0100
        /*0442*/ 	.byte	0x08
	.zero		1


	//   ....[4]....
        /*0444*/ 	.word	0x000003b0
        /*0448*/ 	.word	0x000000ff
        /*044c*/ 	.word	0x00077008
        /*0450*/ 	.short	0x0100
        /*0452*/ 	.byte	0x08
	.zero		1


	//   ....[5]....
        /*0454*/ 	.word	0x000003c0
        /*0458*/ 	.word	0x000000ff
        /*045c*/ 	.word	0x00077028
        /*0460*/ 	.short	0x0100
        /*0462*/ 	.byte	0x08
	.zero		1


	//   ....[6]....
        /*0464*/ 	.word	0x000003d0
        /*0468*/ 	.word	0x000000ff
        /*046c*/ 	.word	0x00077010
        /*0470*/ 	.short	0x0100
        /*0472*/ 	.byte	0x08
	.zero		1


	//   ....[7]....
        /*0474*/ 	.word	0x000003e0
        /*0478*/ 	.word	0x000000ff
        /*047c*/ 	.word	0x00077030
        /*0480*/ 	.short	0x0100
        /*0482*/ 	.byte	0x08
	.zero		1


	//   ....[8]....
        /*0484*/ 	.word	0x000003f0
        /*0488*/ 	.word	0x000000ff
        /*048c*/ 	.word	0x00077018
        /*0490*/ 	.short	0x0100
        /*0492*/ 	.byte	0x08
	.zero		1


	//   ....[9]....
        /*0494*/ 	.word	0x00000400
        /*0498*/ 	.word	0x000000ff
        /*049c*/ 	.word	0x00077038
        /*04a0*/ 	.short	0x0100
        /*04a2*/ 	.byte	0x08
	.zero		1


	//   ....[10]....
        /*04a4*/ 	.word	0x00000530
        /*04a8*/ 	.word	0x000000ff
        /*04ac*/ 	.word	0x00077050
        /*04b0*/ 	.short	0x0100
        /*04b2*/ 	.byte	0x08
	.zero		1


	//   ....[11]....
        /*04b4*/ 	.word	0x00000540
        /*04b8*/ 	.word	0x000000ff
        /*04bc*/ 	.word	0x00077070
        /*04c0*/ 	.short	0x0100
        /*04c2*/ 	.byte	0x08
	.zero		1


	//   ....[12]....
        /*04c4*/ 	.word	0x00000550
        /*04c8*/ 	.word	0x000000ff
        /*04cc*/ 	.word	0x00077058
        /*04d0*/ 	.short	0x0100
        /*04d2*/ 	.byte	0x08
	.zero		1


	//   ....[13]....
        /*04d4*/ 	.word	0x00000560
        /*04d8*/ 	.word	0x000000ff
        /*04dc*/ 	.word	0x00077078
        /*04e0*/ 	.short	0x0100
        /*04e2*/ 	.byte	0x08
	.zero		1


	//   ....[14]....
        /*04e4*/ 	.word	0x00000570
        /*04e8*/ 	.word	0x000000ff
        /*04ec*/ 	.word	0x00077060
        /*04f0*/ 	.short	0x0100
        /*04f2*/ 	.byte	0x08
	.zero		1


	//   ....[15]....
        /*04f4*/ 	.word	0x00000580
        /*04f8*/ 	.word	0x000000ff
        /*04fc*/ 	.word	0x00077080
        /*0500*/ 	.short	0x0100
        /*0502*/ 	.byte	0x08
	.zero		1


	//   ....[16]....
        /*0504*/ 	.word	0x00000590
        /*0508*/ 	.word	0x000000ff
        /*050c*/ 	.word	0x00077068
        /*0510*/ 	.short	0x0100
        /*0512*/ 	.byte	0x08
	.zero		1


	//   ....[17]....
        /*0514*/ 	.word	0x000005a0
        /*0518*/ 	.word	0x000000ff
        /*051c*/ 	.word	0x00077088
        /*0520*/ 	.short	0x0100
        /*0522*/ 	.byte	0x08
	.zero		1


	//   ....[18]....
        /*0524*/ 	.word	0x000006d0
        /*0528*/ 	.word	0x00000003
        /*052c*/ 	.word	0x00077048
        /*0530*/ 	.short	0x010a
        /*0532*/ 	.byte	0x3f
	.zero		1


	//   ....[19]....
        /*0534*/ 	.word	0x00000c00
        /*0538*/ 	.word	0x00000003
        /*053c*/ 	.word	0x00077020
        /*0540*/ 	.short	0x010a
        /*0542*/ 	.byte	0x3f
	.zero		1


	//   ....[20]....
        /*0544*/ 	.word	0x00000f90
        /*0548*/ 	.word	0x00000002
        /*054c*/ 	.word	0x00077020
        /*0550*/ 	.short	0x010a
        /*0552*/ 	.byte	0x3f
	.zero		1


	//   ....[21]....
        /*0554*/ 	.word	0x00001430
        /*0558*/ 	.word	0x00000002
        /*055c*/ 	.word	0x00077020
        /*0560*/ 	.short	0x010a
        /*0562*/ 	.byte	0x3f
	.zero		1


	//   ....[22]....
        /*0564*/ 	.word	0x00001880
        /*0568*/ 	.word	0x00000005
        /*056c*/ 	.word	0x00077020
        /*0570*/ 	.short	0x010a
        /*0572*/ 	.byte	0x3f
	.zero		1


	//   ....[23]....
        /*0574*/ 	.word	0x00001d10
        /*0578*/ 	.word	0x00000004
        /*057c*/ 	.word	0x00077040
        /*0580*/ 	.short	0x010a
        /*0582*/ 	.byte	0x3f
	.zero		1


	//   ....[24]....
        /*0584*/ 	.word	0x00001d60
        /*0588*/ 	.word	0x00000002
        /*058c*/ 	.word	0x00077000
        /*0590*/ 	.short	0x010a
        /*0592*/ 	.byte	0x3f
	.zero		1


	//   ....[25]....
        /*0594*/ 	.word	0x000040e0
        /*0598*/ 	.word	0x00000098
        /*059c*/ 	.word	0x00077008
        /*05a0*/ 	.short	0x010a
        /*05a2*/ 	.byte	0x3f
	.zero		1


	//   ....[26]....
        /*05a4*/ 	.word	0x00009a20
        /*05a8*/ 	.word	0x00000003
        /*05ac*/ 	.word	0x00000000
        /*05b0*/ 	.short	0x0101
        /*05b2*/ 	.byte	0x3f
	.zero		1


	//   ....[27]....
        /*05b4*/ 	.word	0x00009b10
        /*05b8*/ 	.word	0x00000009
        /*05bc*/ 	.word	0x00077000
        /*05c0*/ 	.short	0x010a
        /*05c2*/ 	.byte	0x3f
	.zero		1


	//   ....[28]....
        /*05c4*/ 	.word	0x0000a4f0
        /*05c8*/ 	.word	0x00000008
        /*05cc*/ 	.word	0x00077020
        /*05d0*/ 	.short	0x010a
        /*05d2*/ 	.byte	0x3f
	.zero		1


	//   ....[29]....
        /*05d4*/ 	.word	0x0000b2b0
        /*05d8*/ 	.word	0x00000002
        /*05dc*/ 	.word	0x00000000
        /*05e0*/ 	.short	0x0101
        /*05e2*/ 	.byte	0x3f
	.zero		1


	//   ....[30]....
        /*05e4*/ 	.word	0x0000b2d0
        /*05e8*/ 	.word	0x00000002
        /*05ec*/ 	.word	0x00077000
        /*05f0*/ 	.short	0x010a
        /*05f2*/ 	.byte	0x3f
	.zero		1


	//   ....[31]....
        /*05f4*/ 	.word	0x00012420
        /*05f8*/ 	.word	0x00000002
        /*05fc*/ 	.word	0x00000000
        /*0600*/ 	.short	0x0101
        /*0602*/ 	.byte	0x3f
	.zero		1


	//   ....[32]....
        /*0604*/ 	.word	0x00012500
        /*0608*/ 	.word	0x00000002
        /*060c*/ 	.word	0x00077020
        /*0610*/ 	.short	0x010a
        /*0612*/ 	.byte	0x3f
	.zero		1


	//   ....[33]....
        /*0614*/ 	.word	0x000152f0
        /*0618*/ 	.word	0x00000003
        /*061c*/ 	.word	0x00077048
        /*0620*/ 	.short	0x010a
        /*0622*/ 	.byte	0x3f
	.zero		1


	//   ....[34]....
        /*0624*/ 	.word	0x00015340
        /*0628*/ 	.word	0x00000003
        /*062c*/ 	.word	0x00077020
        /*0630*/ 	.short	0x010a
        /*0632*/ 	.byte	0x3f
	.zero		1


	//   ....[35]....
        /*0634*/ 	.word	0x00015390
        /*0638*/ 	.word	0x00000002
        /*063c*/ 	.word	0x00077020
        /*0640*/ 	.short	0x010a
        /*0642*/ 	.byte	0x3f
	.zero		1


	//   ....[36]....
        /*0644*/ 	.word	0x000153e0
        /*0648*/ 	.word	0x00000002
        /*064c*/ 	.word	0x00077020
        /*0650*/ 	.short	0x010a
        /*0652*/ 	.byte	0x3f
	.zero		1


	//   ....[37]....
        /*0654*/ 	.word	0x00015430
        /*0658*/ 	.word	0x00000005
        /*065c*/ 	.word	0x00077020
        /*0660*/ 	.short	0x010a
        /*0662*/ 	.byte	0x3f
	.zero		1


	//   ....[38]....
        /*0664*/ 	.word	0x000154b0
        /*0668*/ 	.word	0x00000002
        /*066c*/ 	.word	0x00077040
        /*0670*/ 	.short	0x010a
        /*0672*/ 	.byte	0x3f
	.zero		1


	//   ....[39]....
        /*0674*/ 	.word	0x00015530
        /*0678*/ 	.word	0x00000003
        /*067c*/ 	.word	0x00077000
        /*0680*/ 	.short	0x010a
        /*0682*/ 	.byte	0x3f
	.zero		1


	//   ....[40]....
        /*0684*/ 	.word	0x000155b0
        /*0688*/ 	.word	0x00000008
        /*068c*/ 	.word	0x00077008
        /*0690*/ 	.short	0x010a
        /*0692*/ 	.byte	0x3f
	.zero		1


	//   ....[41]....
        /*0694*/ 	.word	0x00015600
        /*0698*/ 	.word	0x00000009
        /*069c*/ 	.word	0x00077000
        /*06a0*/ 	.short	0x010a
        /*06a2*/ 	.byte	0x3f
	.zero		1


	//   ....[42]....
        /*06a4*/ 	.word	0x00015650
        /*06a8*/ 	.word	0x00000008
        /*06ac*/ 	.word	0x00077020
        /*06b0*/ 	.short	0x010a
        /*06b2*/ 	.byte	0x3f
	.zero		1


	//   ....[43]....
        /*06b4*/ 	.word	0x000156a0
        /*06b8*/ 	.word	0x00000002
        /*06bc*/ 	.word	0x00077000
        /*06c0*/ 	.short	0x010a
        /*06c2*/ 	.byte	0x3f
	.zero		1


	//   ....[44]....
        /*06c4*/ 	.word	0x000156f0
        /*06c8*/ 	.word	0x00000002
        /*06cc*/ 	.word	0x00077020
        /*06d0*/ 	.short	0x010a
        /*06d2*/ 	.byte	0x3f
	.zero		1


	//----- nvinfo : EIATTR_NUM_MBARRIERS
	.align		4
.L_38:
        /*06d4*/ 	.byte	0x03, 0x38
        /*06d6*/ 	.short	0x0012


	//----- nvinfo : EIATTR_EXIT_INSTR_OFFSETS
	.align		4
        /*06d8*/ 	.byte	0x04, 0x1c
        /*06da*/ 	.short	(.L_40 - .L_39)


	//   ....[0]....
.L_39:
        /*06dc*/ 	.word	0x000152e0


	//----- nvinfo : EIATTR_MAX_THREADS
	.align		4
.L_40:
        /*06e0*/ 	.byte	0x04, 0x05
        /*06e2*/ 	.short	(.L_42 - .L_41)
.L_41:
        /*06e4*/ 	.word	0x00000080
        /*06e8*/ 	.word	0x00000001
        /*06ec*/ 	.word	0x00000001


	//----- nvinfo : EIATTR_CRS_STACK_SIZE
	.align		4
.L_42:
        /*06f0*/ 	.byte	0x04, 0x1e
        /*06f2*/ 	.short	(.L_44 - .L_43)
.L_43:
        /*06f4*/ 	.word	0x00000000


	//----- nvinfo : EIATTR_CBANK_PARAM_SIZE
	.align		4
.L_44:
        /*06f8*/ 	.byte	0x03, 0x19
        /*06fa*/ 	.short	0x0870


	//----- nvinfo : EIATTR_PARAM_CBANK
	.align		4
        /*06fc*/ 	.byte	0x04, 0x0a
        /*06fe*/ 	.short	(.L_46 - .L_45)
	.align		4
.L_45:
        /*0700*/ 	.word	index@(.nv.constant0._ZN7cutlass13device_kernelINS_4fmha6kernel13FmhaKernelTmaINS1_10collective15FmhaMainloopTmaINS_10bfloat16_tEfN4cute5tupleIJNS7_1CILi64EEENS9_ILi256EEENS9_ILi224EEEEEENS4_13DefaultFusionEJEEENS4_15FmhaFwdEpilogueIS6_fNS8_IJSA_SC_SB_EEEEEJEEEEEvNT_6ParamsE)
        /*0704*/ 	.short	0x0210
        /*0706*/ 	.short	0x0870


	//----- nvinfo : EIATTR_SW_WAR
	.align		4
.L_46:
        /*0708*/ 	.byte	0x04, 0x36
        /*070a*/ 	.short	(.L_48 - .L_47)
.L_47:
        /*070c*/ 	.word	0x00000008
.L_48:


//--------------------- .nv.callgraph             --------------------------
	.section	.nv.callgraph,"",@"SHT_CUDA_CALLGRAPH"
	.align	4
	.sectionentsize	8
	.align		4
        /*0000*/ 	.word	0x00000000
	.align		4
        /*0004*/ 	.word	0xffffffff
	.align		4
        /*0008*/ 	.word	index@(_ZN7cutlass13device_kernelINS_4fmha6kernel13FmhaKernelTmaINS1_10collective15FmhaMainloopTmaINS_10bfloat16_tEfN4cute5tupleIJNS7_1CILi64EEENS9_ILi256EEENS9_ILi224EEEEEENS4_13DefaultFusionEJEEENS4_15FmhaFwdEpilogueIS6_fNS8_IJSA_SC_SB_EEEEEJEEEEEvNT_6ParamsE)
	.align		4
        /*000c*/ 	.word	index@(__assertfail)
	.align		4
        /*0010*/ 	.word	0x00000000
	.align		4
        /*0014*/ 	.word	0xfffffffe
	.align		4
        /*0018*/ 	.word	0x00000000
	.align		4
        /*001c*/ 	.word	0xfffffffd
	.align		4
        /*0020*/ 	.word	0x00000000
	.align		4
        /*0024*/ 	.word	0xfffffffc


//--------------------- .nv.constant4             --------------------------
	.section	.nv.constant4,"a",@progbits
	.align	8
	.align		8
.nv.constant4:
        /*0000*/ 	.dword	__assertfail
	.align		8
        /*0008*/ 	.dword	__unnamed_1
	.align		8
        /*0010*/ 	.dword	__unnamed_2
	.align		8
        /*0018*/ 	.dword	_ZN39_INTERNAL_86e083f1_4_k_cu_e41ac116_27924cuda3std3__45__cpo5beginE
	.align		8
        /*0020*/ 	.dword	_ZN39_INTERNAL_86e083f1_4_k_cu_e41ac116_27924cuda3std3__45__cpo3endE
	.align		8
        /*0028*/ 	.dword	_ZN39_INTERNAL_86e083f1_4_k_cu_e41ac116_27924cuda3std3__45__cpo6cbeginE
	.align		8
        /*0030*/ 	.dword	_ZN39_INTERNAL_86e083f1_4_k_cu_e41ac116_27924cuda3std3__45__cpo4cendE
	.align		8
        /*0038*/ 	.dword	_ZN39_INTERNAL_86e083f1_4_k_cu_e41ac116_27924cuda3std3__441_GLOBAL__N__86e083f1_4_k_cu_e41ac116_27926ignoreE
	.align		8
        /*0040*/ 	.dword	_ZN39_INTERNAL_86e083f1_4_k_cu_e41ac116_27924cuda3std3__419piecewise_constructE
	.align		8
        /*0048*/ 	.dword	_ZN39_INTERNAL_86e083f1_4_k_cu_e41ac116_27924cuda3std3__48in_placeE
	.align		8
        /*0050*/ 	.dword	_ZN39_INTERNAL_86e083f1_4_k_cu_e41ac116_27924cuda3std6ranges3__45__cpo4swapE
	.align		8
        /*0058*/ 	.dword	_ZN39_INTERNAL_86e083f1_4_k_cu_e41ac116_27924cuda3std6ranges3__45__cpo9iter_moveE
	.align		8
        /*0060*/ 	.dword	_ZN39_INTERNAL_86e083f1_4_k_cu_e41ac116_27924cute7productE
	.align		8
        /*0068*/ 	.dword	_ZN39_INTERNAL_86e083f1_4_k_cu_e41ac116_27924cute1_E
	.align		8
        /*0070*/ 	.dword	$str$23
	.align		8
        /*0078*/ 	.dword	$str$24


//--------------------- .text._ZN7cutlass13device_kernelINS_4fmha6kernel13FmhaKernelTmaINS1_10collective15FmhaMainloopTmaINS_10bfloat16_tEfN4cute5tupleIJNS7_1CILi64EEENS9_ILi256EEENS9_ILi224EEEEEENS4_13DefaultFusionEJEEENS4_15FmhaFwdEpilogueIS6_fNS8_IJSA_SC_SB_EEEEEJEEEEEvNT_6ParamsE --------------------------
	.section	.text._ZN7cutlass13device_kernelINS_4fmha6kernel13FmhaKernelTmaINS1_10collective15FmhaMainloopTmaINS_10bfloat16_tEfN4cute5tupleIJNS7_1CILi64EEENS9_ILi256EEENS9_ILi224EEEEEENS4_13DefaultFusionEJEEENS4_15FmhaFwdEpilogueIS6_fNS8_IJSA_SC_SB_EEEEEJEEEEEvNT_6ParamsE,"ax",@progbits
	.align	128
.text._ZN7cutlass13device_kernelINS_4fmha6kernel13FmhaKernelTmaINS1_10collective15FmhaMainloopTmaINS_10bfloat16_tEfN4cute5tupleIJNS7_1CILi64EEENS9_ILi256EEENS9_ILi224EEEEEENS4_13DefaultFusionEJEEENS4_15FmhaFwdEpilogueIS6_fNS8_IJSA_SC_SB_EEEEEJEEEEEvNT_6ParamsE:
        .type           _ZN7cutlass13device_kernelINS_4fmha6kernel13FmhaKernelTmaINS1_10collective15FmhaMainloopTmaINS_10bfloat16_tEfN4cute5tupleIJNS7_1CILi64EEENS9_ILi256EEENS9_ILi224EEEEEENS4_13DefaultFusionEJEEENS4_15FmhaFwdEpilogueIS6_fNS8_IJSA_SC_SB_EEEEEJEEEEEvNT_6ParamsE,@function
        .size           _ZN7cutlass13device_kernelINS_4fmha6kernel13FmhaKernelTmaINS1_10collective15FmhaMainloopTmaINS_10bfloat16_tEfN4cute5tupleIJNS7_1CILi64EEENS9_ILi256EEENS9_ILi224EEEEEENS4_13DefaultFusionEJEEENS4_15FmhaFwdEpilogueIS6_fNS8_IJSA_SC_SB_EEEEEJEEEEEvNT_6ParamsE,(.L_x_86 - _ZN7cutlass13device_kernelINS_4fmha6kernel13FmhaKernelTmaINS1_10collective15FmhaMainloopTmaINS_10bfloat16_tEfN4cute5tupleIJNS7_1CILi64EEENS9_ILi256EEENS9_ILi224EEEEEENS4_13DefaultFusionEJEEENS4_15FmhaFwdEpilogueIS6_fNS8_IJSA_SC_SB_EEEEEJEEEEEvNT_6ParamsE)
        .other          _ZN7cutlass13device_kernelINS_4fmha6kernel13FmhaKernelTmaINS1_10collective15FmhaMainloopTmaINS_10bfloat16_tEfN4cute5tupleIJNS7_1CILi64EEENS9_ILi256EEENS9_ILi224EEEEEENS4_13DefaultFusionEJEEENS4_15FmhaFwdEpilogueIS6_fNS8_IJSA_SC_SB_EEEEEJEEEEEvNT_6ParamsE,@"STO_CUDA_ENTRY STV_DEFAULT"
_ZN7cutlass13device_kernelINS_4fmha6kernel13FmhaKernelTmaINS1_10collective15FmhaMainloopTmaINS_10bfloat16_tEfN4cute5tupleIJNS7_1CILi64EEENS9_ILi256EEENS9_ILi224EEEEEENS4_13DefaultFusionEJEEENS4_15FmhaFwdEpilogueIS6_fNS8_IJSA_SC_SB_EEEEEJEEEEEvNT_6ParamsE:
[----:B------:R-:W1:Y:S01]  /*0000*/  LDC R1, c[0x0][0x28] ;  /* 0x00000a00ff017b82 */ /* 0x000e620000000800 */
[----:B------:R-:W2:Y:S01]  /*0010*/  S2R R2, SR_TID.X ;  /* 0x0000000000027919 */ /* 0x000ea20000002100 */
[----:B------:R-:W-:Y:S01]  /*0020*/  ELECT P0, URZ, PT ;  /* 0x00000000003f782f */ /* 0x000fe20003800000 */
[----:B------:R-:W-:Y:S01]  /*0030*/  BSSY B0, `(.L_x_0) ;  /* 0x0000011000007945 */ /* 0x000fe20003800000 */
[----:B-1----:R-:W-:Y:S02]  /*0040*/  IADD3 R1, R1, -0xf0, RZ ;  /* 0xffffff1001017810 */ /* 0x002fe40007ffe0ff */
[----:B--2---:R-:W-:-:S05]  /*0050*/  SHF.R.U32.HI R252, RZ, 0x5, R2 ;  /* 0x00000005fffc7819 */ /* 0x004fca0000011602 */
[----:B------:R-:W1:Y:S02]  /*0060*/  SHFL.IDX PT, R0, R252, RZ, 0x1f ;  /* 0x00001ffffc007589 */ /* 0x000e6400000e0000 */
[----:B-1----:R-:W-:-:S13]  /*0070*/  ISETP.NE.OR P0, PT, R0, RZ, !P0 ;  /* 0x000000ff0000720c */ /* 0x002fda0004705670 */
[----:B------:R-:W-:Y:S05]  /*0080*/  @P0 BRA `(.L_x_1) ;  /* 0x00000000002c0947 */ /* 0x000fea0003800000 */
[----:B------:R-:W-:Y:S02]  /*0090*/  ULDC.64 UR4, c[0x0][0x198] ;  /* 0x0000660000047ab9 */ /* 0x000fe40000000a00 */
[----:B------:R-:W-:Y:S02]  /*00a0*/  UIADD3 UR6, UP0, UR4, 0xf0, URZ ;  /* 0x000000f004067890 */ /* 0x000fe4000ff1e03f */
[----:B------:R-:W-:Y:S02]  /*00b0*/  UIADD3 UR8, UP1, UR4, 0x1f0, URZ ;  /* 0x000001f004087890 */ /* 0x000fe4000ff3e03f */
[----:B------:R-:W-:Y:S02]  /*00c0*/  UIADD3 UR4, UP2, UR4, 0x2f0, URZ ;  /* 0x000002f004047890 */ /* 0x000fe4000ff5e03f */
[----:B------:R-:W-:Y:S02]  /*00d0*/  UIADD3.X UR7, URZ, UR5, URZ, UP0, !UPT ;  /* 0x000000053f077290 */ /* 0x000fe400087fe43f */
[----:B------:R-:W-:-:S02]  /*00e0*/  UIADD3.X UR9, URZ, UR5, URZ, UP1, !UPT ;  /* 0x000000053f097290 */ /* 0x000fc40008ffe43f */
[----:B------:R-:W-:-:S05]  /*00f0*/  UIADD3.X UR5, URZ, UR5, URZ, UP2, !UPT ;  /* 0x000000053f057290 */ /* 0x000fca00097fe43f */
[----:B------:R1:W-:Y:S02]  /*0100*/  UTMACCTL.PF [UR6] ;  /* 0x00000000060079b9 */ /* 0x0003e40008040000 */
[----:B------:R1:W-:Y:S02]  /*0110*/  UTMACCTL.PF [UR8] ;  /* 0x00000000080079b9 */ /* 0x0003e40008040000 */
[----:B------:R1:W-:Y:S02]  /*0120*/  UTMACCTL.PF [UR4] ;  /* 0x00000000040079b9 */ /* 0x0003e40008040000 */
[----:B-1----:R-:W-:Y:S01]  /*0130*/  NOP ;  /* 0x0000000000007918 */ /* 0x002fe20000000000 */
.L_x_1:
[----:B------:R-:W-:Y:S05]  /*0140*/  BSYNC B0 ;  /* 0x0000000000007941 */ /* 0x000fea0003800000 */
.L_x_0:
[----:B------:R-:W1:Y:S02]  /*0150*/  SHFL.IDX PT, R0, R252, RZ, 0x1f ;  /* 0x00001ffffc007589 */ /* 0x000e6400000e0000 */
[----:B-1----:R-:W-:-:S13]  /*0160*/  ISETP.NE.AND P0, PT, R0, RZ, PT ;  /* 0x000000ff0000720c */ /* 0x002fda0003f05270 */
[----:B------:R-:W-:Y:S05]  /*0170*/  @P0 BRA `(.L_x_2) ;  /* 0x0000000000400947 */ /* 0x000fea0003800000 */
[----:B------:R-:W1:Y:S01]  /*0180*/  S2UR UR8, SR_CgaCtaId ;  /* 0x00000000000879c3 */ /* 0x000e620000008800 */
[----:B------:R-:W-:Y:S01]  /*0190*/  UMOV UR4, 0x400 ;  /* 0x0000040000047882 */ /* 0x000fe20000000000 */
[----:B------:R-:W-:Y:S01]  /*01a0*/  UMOV UR5, 0x1 ;  /* 0x0000000100057882 */ /* 0x000fe20000000000 */
[----:B------:R-:W-:Y:S01]  /*01b0*/  UMOV UR6, 0x80 ;  /* 0x0000008000067882 */ /* 0x000fe20000000000 */
[----:B------:R-:W-:Y:S01]  /*01c0*/  ELECT P0, URZ, PT ;  /* 0x00000000003f782f */ /* 0x000fe20003800000 */
[----:B------:R-:W-:-:S04]  /*01d0*/  UIADD3 UR6, -UR6, 0x100000, URZ ;  /* 0x0010000006067890 */ /* 0x000fc8000fffe13f */
[----:B------:R-:W-:Y:S02]  /*01e0*/  USHF.L.U32 UR7, UR6, 0xb, URZ ;  /* 0x0000000b06077899 */ /* 0x000fe4000800063f */
[----:B------:R-:W-:Y:S02]  /*01f0*/  USHF.L.U32 UR6, UR6, 0x1, URZ ;  /* 0x0000000106067899 */ /* 0x000fe4000800063f */
[----:B-1----:R-:W-:Y:S02]  /*0200*/  ULEA UR8, UR8, UR4, 0x18 ;  /* 0x0000000408087291 */ /* 0x002fe4000f8ec03f */
[----:B------:R-:W-:-:S04]  /*0210*/  UIADD3 UR4, -UR5, 0x100000, URZ ;  /* 0x0010000005047890 */ /* 0x000fc8000fffe13f */
[----:B------:R-:W-:Y:S02]  /*0220*/  USHF.L.U32 UR5, UR4, 0xb, URZ ;  /* 0x0000000b04057899 */ /* 0x000fe4000800063f */
[----:B------:R-:W-:Y:S01]  /*0230*/  USHF.L.U32 UR4, UR4, 0x1, URZ ;  /* 0x0000000104047899 */ /* 0x000fe2000800063f */
[----:B------:R-:W1:Y:S11]  /*0240*/  FENCE.VIEW.ASYNC.S ;  /* 0x00000000000073c6 */ /* 0x000e760000000000 */
[----:B-1----:R1:W2:Y:S01]  /*0250*/  SYNCS.EXCH.64 URZ, [UR8+0x77040], UR4 ;  /* 0x07704004083f75b2 */ /* 0x0022a20008000100 */
[----:B------:R1:W3:Y:S01]  /*0260*/  SYNCS.EXCH.64 URZ, [UR8+0x77048], UR6 ;  /* 0x07704806083f75b2 */ /* 0x0002e20008000100 */
[----:B------:R-:W-:Y:S01]  /*0270*/  NOP ;  /* 0x0000000000007918 */ /* 0x000fe20000000000 */
.L_x_2:
[----:B------:R-:W4:Y:S01]  /*0280*/  SHFL.IDX PT, R0, R252, RZ, 0x1f ;  /* 0x00001ffffc007589 */ /* 0x000f2200000e0000 */
[----:B------:R-:W-:Y:S01]  /*0290*/  NOP ;  /* 0x0000000000007918 */ /* 0x000fe20000000000 */
[----:B----4-:R-:W-:-:S13]  /*02a0*/  ISETP.NE.AND P0, PT, R0, RZ, PT ;  /* 0x000000ff0000720c */ /* 0x010fda0003f05270 */
[----:B------:R-:W-:Y:S05]  /*02b0*/  @P0 BRA `(.L_x_3) ;  /* 0x0000000000580947 */ /* 0x000fea0003800000 */
[----:B-1----:R-:W1:Y:S01]  /*02c0*/  S2UR UR5, SR_CgaCtaId ;  /* 0x00000000000579c3 */ /* 0x002e620000008800 */
[----:B------:R-:W-:Y:S01]  /*02d0*/  UMOV UR4, 0x400 ;  /* 0x0000040000047882 */ /* 0x000fe20000000000 */
[----:B------:R-:W-:Y:S01]  /*02e0*/  UMOV UR6, 0x1 ;  /* 0x0000000100067882 */ /* 0x000fe20000000000 */
[----:B------:R-:W-:Y:S01]  /*02f0*/  UMOV UR7, 0x80 ;  /* 0x0000008000077882 */ /* 0x000fe20000000000 */
[----:B------:R-:W-:Y:S01]  /*0300*/  ELECT P0, URZ, PT ;  /* 0x00000000003f782f */ /* 0x000fe20003800000 */
[----:B-1----:R-:W-:Y:S02]  /*0310*/  ULEA UR8, UR5, UR4, 0x18 ;  /* 0x0000000405087291 */ /* 0x002fe4000f8ec03f */
[----:B------:R-:W-:-:S04]  /*0320*/  UIADD3 UR4, -UR6, 0x100000, URZ ;  /* 0x0010000006047890 */ /* 0x000fc8000fffe13f */
[----:B------:R-:W-:Y:S02]  /*0330*/  USHF.L.U32 UR5, UR4, 0xb, URZ ;  /* 0x0000000b04057899 */ /* 0x000fe4000800063f */
[----:B------:R-:W-:Y:S02]  /*0340*/  USHF.L.U32 UR4, UR4, 0x1, URZ ;  /* 0x0000000104047899 */ /* 0x000fe4000800063f */
[----:B------:R-:W-:-:S04]  /*0350*/  UIADD3 UR6, -UR7, 0x100000, URZ ;  /* 0x0010000007067890 */ /* 0x000fc8000fffe13f */
[----:B------:R-:W-:Y:S02]  /*0360*/  USHF.L.U32 UR7, UR6, 0xb, URZ ;  /* 0x0000000b06077899 */ /* 0x000fe4000800063f */
[----:B------:R-:W-:Y:S01]  /*0370*/  USHF.L.U32 UR6, UR6, 0x1, URZ ;  /* 0x0000000106067899 */ /* 0x000fe2000800063f */
[----:B------:R-:W1:Y:S03]  /*0380*/  FENCE.VIEW.ASYNC.S ;  /* 0x00000000000073c6 */ /* 0x000e660000000000 */
[----:B-1----:R4:W1:Y:S08]  /*0390*/  SYNCS.EXCH.64 URZ, [UR8+0x77000], UR4 ;  /* 0x07700004083f75b2 */ /* 0x0028700008000100 */
[----:B------:R4:W1:Y:S01]  /*03a0*/  SYNCS.EXCH.64 URZ, [UR8+0x77020], UR6 ;  /* 0x07702006083f75b2 */ /* 0x0008620008000100 */
[----:B------:R4:W1:Y:S01]  /*03b0*/  SYNCS.EXCH.64 URZ, [UR8+0x77008], UR4 ;  /* 0x07700804083f75b2 */ /* 0x0008620008000100 */
[----:B------:R4:W1:Y:S01]  /*03c0*/  SYNCS.EXCH.64 URZ, [UR8+0x77028], UR6 ;  /* 0x07702806083f75b2 */ /* 0x0008620008000100 */
[----:B------:R4:W1:Y:S01]  /*03d0*/  SYNCS.EXCH.64 URZ, [UR8+0x77010], UR4 ;  /* 0x07701004083f75b2 */ /* 0x0008620008000100 */
[----:B------:R4:W1:Y:S01]  /*03e0*/  SYNCS.EXCH.64 URZ, [UR8+0x77030], UR6 ;  /* 0x07703006083f75b2 */ /* 0x0008620008000100 */
[----:B------:R4:W1:Y:S01]  /*03f0*/  SYNCS.EXCH.64 URZ, [UR8+0x77018], UR4 ;  /* 0x07701804083f75b2 */ /* 0x0008620008000100 */
[----:B------:R4:W1:Y:S02]  /*0400*/  SYNCS.EXCH.64 URZ, [UR8+0x77038], UR6 ;  /* 0x07703806083f75b2 */ /* 0x0008640008000100 */
[----:B----4-:R-:W-:Y:S01]  /*0410*/  NOP ;  /* 0x0000000000007918 */ /* 0x010fe20000000000 */
.L_x_3:
        /* <DEDUP_REMOVED lines=26> */
.L_x_4:
[----:B------:R-:W4:Y:S01]  /*05c0*/  SHFL.IDX PT, R252, R252, RZ, 0x1f ;  /* 0x00001ffffcfc7589 */ /* 0x000f2200000e0000 */
[----:B------:R-:W-:Y:S01]  /*05d0*/  ELECT P0, URZ, PT ;  /* 0x00000000003f782f */ /* 0x000fe20003800000 */
[----:B------:R-:W-:Y:S01]  /*05e0*/  NOP ;  /* 0x0000000000007918 */ /* 0x000fe20000000000 */
[----:B------:R-:W4:Y:S01]  /*05f0*/  S2UR UR44, SR_CTAID.Y ;  /* 0x00000000002c79c3 */ /* 0x000f220000002600 */
[----:B------:R-:W-:Y:S01]  /*0600*/  BSSY B0, `(.L_x_5) ;  /* 0x0000048000007945 */ /* 0x000fe20003800000 */
[----:B------:R-:W-:Y:S02]  /*0610*/  MOV R22, RZ ;  /* 0x000000ff00167202 */ /* 0x000fe40000000f00 */
[----:B------:R-:W-:-:S04]  /*0620*/  LOP3.LUT R4, R2, 0x7f, RZ, 0xc0, !PT ;  /* 0x0000007f02047812 */ /* 0x000fc800078ec0ff */
[----:B------:R-:W4:Y:S08]  /*0630*/  S2UR UR45, SR_CTAID.Z ;  /* 0x00000000002d79c3 */ /* 0x000f300000002700 */
[----:B-123--:R-:W-:Y:S01]  /*0640*/  BAR.SYNC.DEFER_BLOCKING 0x0 ;  /* 0x0000000000007b1d */ /* 0x00efe20000010000 */
[----:B----4-:R-:W-:-:S13]  /*0650*/  ISETP.EQ.AND P1, PT, R252, RZ, P0 ;  /* 0x000000fffc00720c */ /* 0x010fda0000722270 */
[----:B------:R-:W-:Y:S05]  /*0660*/  @!P1 BRA `(.L_x_6) ;  /* 0x0000000400049947 */ /* 0x000fea0003800000 */
[----:B------:R-:W1:Y:S01]  /*0670*/  S2R R3, SR_CgaCtaId ;  /* 0x0000000000037919 */ /* 0x000e620000008800 */
[----:B------:R-:W-:Y:S01]  /*0680*/  MOV R0, 0x400 ;  /* 0x0000040000007802 */ /* 0x000fe20000000f00 */
[----:B------:R-:W-:Y:S01]  /*0690*/  IMAD.MOV.U32 R2, RZ, RZ, 0x1 ;  /* 0x00000001ff027424 */ /* 0x000fe200078e00ff */
[----:B------:R-:W-:Y:S02]  /*06a0*/  ISETP.NE.AND P3, PT, R4, RZ, PT ;  /* 0x000000ff0400720c */ /* 0x000fe40003f65270 */
[----:B-1----:R-:W-:Y:S02]  /*06b0*/  LEA R3, R3, R0, 0x18 ;  /* 0x0000000003037211 */ /* 0x002fe400078ec0ff */
[----:B------:R-:W-:-:S04]  /*06c0*/  SHF.L.U32 R0, R2, 0x1f, RZ ;  /* 0x0000001f02007819 */ /* 0x000fc800000006ff */
[----:B------:R-:W1:Y:S02]  /*06d0*/  SYNCS.PHASECHK.TRANS64.TRYWAIT P2, [R3+URZ+0x77048], R0 ;  /* 0x07704800030075a7 */ /* 0x000e64000804017f */
[----:B-1----:R-:W-:Y:S05]  /*06e0*/  @!P2 BRA `(.L_x_7) ;  /* 0x0000014c0000a947 */ /* 0x002fea0003800000 */
.L_x_69:
[----:B------:R-:W-:Y:S05]  /*06f0*/  @P3 BRA `(.L_x_8) ;  /* 0x0000000000183947 */ /* 0x000fea0003800000 */
[----:B------:R-:W2:Y:S01]  /*0700*/  S2R R2, SR_TID.X ;  /* 0x0000000000027919 */ /* 0x000ea20000002100 */
[----:B-1----:R-:W-:-:S04]  /*0710*/  MOV R0, 0x7000 ;  /* 0x0000700000007802 */ /* 0x002fc80000000f00 */
[----:B------:R3:W-:Y:S01]  /*0720*/  SYNCS.ARRIVE.TRANS64 RZ, [R3+URZ+0x77040], R0 ;  /* 0x0770400003ff79a7 */ /* 0x0007e2000800003f */
[----:B--2---:R-:W-:-:S13]  /*0730*/  LOP3.LUT P2, RZ, R2, 0x1f, RZ, 0xc0, !PT ;  /* 0x0000001f02ff7812 */ /* 0x004fda000784c0ff */
[----:B---3--:R-:W-:Y:S05]  /*0740*/  @!P2 BRA `(.L_x_8) ;  /* 0x000000000004a947 */ /* 0x008fea0003800000 */
[----:B------:R-:W-:Y:S01]  /*0750*/  BPT.TRAP 0x1 ;  /* 0x000000040000795c */ /* 0x000fe20000300000 */
.L_x_8:
[----:B------:R-:W2:Y:S01]  /*0760*/  S2UR UR11, SR_CTAID.X ;  /* 0x00000000000b79c3 */ /* 0x000ea20000002500 */
[----:B------:R-:W-:Y:S01]  /*0770*/  R2UR UR8, R3 ;  /* 0x00000000030872ca */ /* 0x000fe200000e0000 */
[----:B------:R-:W-:Y:S01]  /*0780*/  ULDC.64 UR4, c[0x0][0x198] ;  /* 0x0000660000047ab9 */ /* 0x000fe20000000a00 */
[----:B------:R-:W-:Y:S01]  /*0790*/  UMOV UR6, 0x0 ;  /* 0x0000000000067882 */ /* 0x000fe20000000000 */
[----:B------:R-:W-:Y:S01]  /*07a0*/  UIADD3 UR4, UP0, UR4, 0xf0, URZ ;  /* 0x000000f004047890 */ /* 0x000fe2000ff1e03f */
[----:B------:R-:W-:Y:S01]  /*07b0*/  UMOV UR7, 0x10000000 ;  /* 0x1000000000077882 */ /* 0x000fe20000000000 */
[----:B------:R-:W-:Y:S02]  /*07c0*/  UMOV UR10, URZ ;  /* 0x0000003f000a7c82 */ /* 0x000fe40008000000 */
[----:B------:R-:W-:Y:S01]  /*07d0*/  UIADD3.X UR5, URZ, UR5, URZ, UP0, !UPT ;  /* 0x000000053f057290 */ /* 0x000fe200087fe43f */
[----:B------:R-:W-:Y:S01]  /*07e0*/  UMOV UR12, UR44 ;  /* 0x0000002c000c7c82 */ /* 0x000fe20008000000 */
[----:B------:R-:W-:Y:S01]  /*07f0*/  UMOV UR13, UR45 ;  /* 0x0000002d000d7c82 */ /* 0x000fe20008000000 */
[----:B------:R-:W-:Y:S01]  /*0800*/  UMOV UR50, 0x20 ;  /* 0x0000002000327882 */ /* 0x000fe20000000000 */
[----:B------:R-:W-:-:S02]  /*0810*/  UMOV UR52, UR44 ;  /* 0x0000002c00347c82 */ /* 0x000fc40008000000 */
[----:B------:R-:W-:Y:S02]  /*0820*/  UIADD3 UR9, UR8, 0x77040, URZ ;  /* 0x0007704008097890 */ /* 0x000fe4000fffe03f */
[----:B------:R-:W-:Y:S02]  /*0830*/  UIADD3 UR48, UR8, 0x1000, URZ ;  /* 0x0000100008307890 */ /* 0x000fe4000fffe03f */
[----:B------:R-:W-:Y:S02]  /*0840*/  UIADD3 UR40, UR8, 0x2000, URZ ;  /* 0x0000200008287890 */ /* 0x000fe4000fffe03f */
[----:B------:R-:W-:Y:S02]  /*0850*/  UIADD3 UR32, UR8, 0x3000, URZ ;  /* 0x0000300008207890 */ /* 0x000fe4000fffe03f */
[----:B------:R-:W-:Y:S02]  /*0860*/  UIADD3 UR24, UR8, 0x4000, URZ ;  /* 0x0000400008187890 */ /* 0x000fe4000fffe03f */
[----:B--2---:R-:W-:-:S02]  /*0870*/  USHF.L.U32 UR11, UR11, 0x6, URZ ;  /* 0x000000060b0b7899 */ /* 0x004fc4000800063f */
[----:B------:R-:W-:Y:S01]  /*0880*/  UIADD3 UR16, UR8, 0x5000, URZ ;  /* 0x0000500008107890 */ /* 0x000fe2000fffe03f */
[----:B------:R-:W-:Y:S01]  /*0890*/  UMOV UR53, UR45 ;  /* 0x0000002d00357c82 */ /* 0x000fe20008000000 */
[----:B------:R-:W-:Y:S01]  /*08a0*/  UMOV UR49, UR9 ;  /* 0x0000000900317c82 */ /* 0x000fe20008000000 */
[----:B------:R-:W-:Y:S02]  /*08b0*/  UMOV UR42, 0x40 ;  /* 0x00000040002a7882 */ /* 0x000fe40000000000 */
[----:B------:R-:W-:Y:S01]  /*08c0*/  UMOV UR51, UR11 ;  /* 0x0000000b00337c82 */ /* 0x000fe20008000000 */
[----:B------:R-:W-:Y:S01]  /*08d0*/  UMOV UR41, UR9 ;  /* 0x0000000900297c82 */ /* 0x000fe20008000000 */
[----:B------:R2:W-:Y:S01]  /*08e0*/  UTMALDG.4D [UR8], [UR4], desc[UR6] ;  /* 0x00000608040075b4 */ /* 0x0005e20008019000 */
[----:B------:R-:W-:Y:S01]  /*08f0*/  UMOV UR43, UR11 ;  /* 0x0000000b002b7c82 */ /* 0x000fe20008000000 */
[----:B------:R-:W-:Y:S01]  /*0900*/  UMOV UR34, 0x60 ;  /* 0x0000006000227882 */ /* 0x000fe20000000000 */
[----:B------:R-:W-:Y:S01]  /*0910*/  UMOV UR36, UR44 ;  /* 0x0000002c00247c82 */ /* 0x000fe20008000000 */
[----:B------:R-:W-:Y:S01]  /*0920*/  UMOV UR37, UR45 ;  /* 0x0000002d00257c82 */ /* 0x000fe20008000000 */
[----:B------:R-:W-:Y:S01]  /*0930*/  UMOV UR33, UR9 ;  /* 0x0000000900217c82 */ /* 0x000fe20008000000 */
[----:B------:R-:W-:Y:S01]  /*0940*/  UMOV UR35, UR11 ;  /* 0x0000000b00237c82 */ /* 0x000fe20008000000 */
[----:B------:R-:W-:Y:S01]  /*0950*/  UMOV UR26, 0x80 ;  /* 0x00000080001a7882 */ /* 0x000fe20000000000 */
[----:B------:R3:W-:Y:S01]  /*0960*/  UTMALDG.4D [UR48], [UR4], desc[UR6] ;  /* 0x00000630040075b4 */ /* 0x0007e20008019000 */
[----:B------:R-:W-:Y:S01]  /*0970*/  UMOV UR28, UR44 ;  /* 0x0000002c001c7c82 */ /* 0x000fe20008000000 */
[----:B------:R-:W-:Y:S01]  /*0980*/  UMOV UR29, UR45 ;  /* 0x0000002d001d7c82 */ /* 0x000fe20008000000 */
[----:B------:R-:W-:Y:S01]  /*0990*/  UMOV UR25, UR9 ;  /* 0x0000000900197c82 */ /* 0x000fe20008000000 */
[----:B------:R-:W-:Y:S01]  /*09a0*/  UMOV UR27, UR11 ;  /* 0x0000000b001b7c82 */ /* 0x000fe20008000000 */
[----:B------:R-:W-:Y:S01]  /*09b0*/  UMOV UR18, 0xa0 ;  /* 0x000000a000127882 */ /* 0x000fe20000000000 */
[----:B------:R-:W-:Y:S01]  /*09c0*/  UMOV UR20, UR44 ;  /* 0x0000002c00147c82 */ /* 0x000fe20008000000 */
[----:B------:R-:W-:Y:S01]  /*09d0*/  UMOV UR21, UR45 ;  /* 0x0000002d00157c82 */ /* 0x000fe20008000000 */
[----:B------:R3:W-:Y:S01]  /*09e0*/  UTMALDG.4D [UR40], [UR4], desc[UR6] ;  /* 0x00000628040075b4 */ /* 0x0007e20008019000 */
[----:B------:R-:W-:Y:S01]  /*09f0*/  UMOV UR17, UR9 ;  /* 0x0000000900117c82 */ /* 0x000fe20008000000 */
[----:B------:R-:W-:Y:S01]  /*0a00*/  UMOV UR19, UR11 ;  /* 0x0000000b00137c82 */ /* 0x000fe20008000000 */
[----:B------:R3:W-:Y:S01]  /*0a10*/  UTMALDG.4D [UR32], [UR4], desc[UR6] ;  /* 0x00000620040075b4 */ /* 0x0007e20008019000 */
[----:B--2---:R-:W-:Y:S01]  /*0a20*/  UIADD3 UR8, UR8, 0x6000, URZ ;  /* 0x0000600008087890 */ /* 0x004fe2000fffe03f */
[----:B------:R-:W-:Y:S01]  /*0a30*/  UMOV UR10, 0xc0 ;  /* 0x000000c0000a7882 */ /* 0x000fe20000000000 */
[----:B------:R3:W-:Y:S01]  /*0a40*/  UTMALDG.4D [UR24], [UR4], desc[UR6] ;  /* 0x00000618040075b4 */ /* 0x0007e20008019000 */
[----:B------:R3:W-:Y:S06]  /*0a50*/  UTMALDG.4D [UR16], [UR4], desc[UR6] ;  /* 0x00000610040075b4 */ /* 0x0007ec0008019000 */
[----:B------:R3:W-:Y:S02]  /*0a60*/  UTMALDG.4D [UR8], [UR4], desc[UR6] ;  /* 0x00000608040075b4 */ /* 0x0007e40008019000 */
[----:B---3--:R-:W-:Y:S01]  /*0a70*/  NOP ;  /* 0x0000000000007918 */ /* 0x008fe20000000000 */
.L_x_6:
[----:B------:R-:W-:Y:S05]  /*0a80*/  BSYNC B0 ;  /* 0x0000000000007941 */ /* 0x000fea0003800000 */
.L_x_5:
[----:B------:R-:W1:Y:S01]  /*0a90*/  LDC R249, c[0x0][0x28c] ;  /* 0x0000a300fff97b82 */ /* 0x000e620000000800 */
[----:B------:R-:W-:Y:S01]  /*0aa0*/  BSSY B0, `(.L_x_9) ;  /* 0x0000122000007945 */ /* 0x000fe20003800000 */
[----:B------:R-:W-:Y:S01]  /*0ab0*/  IMAD.MOV.U32 R18, RZ, RZ, 0x1 ;  /* 0x00000001ff127424 */ /* 0x000fe200078e00ff */
[----:B-1----:R-:W-:-:S04]  /*0ac0*/  IADD3 R0, R249, 0xff, RZ ;  /* 0x000000fff9007810 */ /* 0x002fc80007ffe0ff */
[----:B------:R-:W-:-:S04]  /*0ad0*/  SHF.R.S32.HI R3, RZ, 0x1f, R0 ;  /* 0x0000001fff037819 */ /* 0x000fc80000011400 */
[----:B------:R-:W-:Y:S02]  /*0ae0*/  LEA.HI R3, R3, R0, RZ, 0x8 ;  /* 0x0000000003037211 */ /* 0x000fe400078f40ff */
[----:B------:R-:W-:Y:S02]  /*0af0*/  MOV R0, RZ ;  /* 0x000000ff00007202 */ /* 0x000fe40000000f00 */
[----:B------:R-:W-:-:S04]  /*0b00*/  SHF.R.S32.HI R250, RZ, 0x8, R3 ;  /* 0x00000008fffa7819 */ /* 0x000fc80000011403 */
[----:B------:R-:W-:Y:S01]  /*0b10*/  SHF.L.U32 R19, R250, 0x1, RZ ;  /* 0x00000001fa137819 */ /* 0x000fe200000006ff */
[----:B------:R-:W-:Y:S06]  /*0b20*/  @!P1 BRA `(.L_x_10) ;  /* 0x0000001000649947 */ /* 0x000fec0003800000 */
[----:B------:R-:W1:Y:S01]  /*0b30*/  S2R R4, SR_TID.X ;  /* 0x0000000000047919 */ /* 0x000e620000002100 */
[----:B------:R-:W-:Y:S01]  /*0b40*/  ISETP.GE.AND P1, PT, R249, 0x1, PT ;  /* 0x00000001f900780c */ /* 0x000fe20003f26270 */
[----:B------:R-:W-:Y:S01]  /*0b50*/  IMAD.MOV.U32 R22, RZ, RZ, RZ ;  /* 0x000000ffff167224 */ /* 0x000fe200078e00ff */
[----:B------:R-:W-:Y:S02]  /*0b60*/  MOV R0, RZ ;  /* 0x000000ff00007202 */ /* 0x000fe40000000f00 */
[----:B-1----:R-:W-:-:S09]  /*0b70*/  LOP3.LUT R6, R4, 0x1f, RZ, 0xc0, !PT ;  /* 0x0000001f04067812 */ /* 0x002fd200078ec0ff */
[----:B------:R-:W-:Y:S05]  /*0b80*/  @!P1 BRA `(.L_x_11) ;  /* 0x0000000400f89947 */ /* 0x000fea0003800000 */
[----:B------:R-:W1:Y:S01]  /*0b90*/  S2R R3, SR_CgaCtaId ;  /* 0x0000000000037919 */ /* 0x000e620000008800 */
[----:B------:R-:W-:Y:S02]  /*0ba0*/  MOV R0, 0x400 ;  /* 0x0000040000007802 */ /* 0x000fe40000000f00 */
[----:B------:R-:W-:Y:S02]  /*0bb0*/  MOV R2, 0x1 ;  /* 0x0000000100027802 */ /* 0x000fe40000000f00 */
[----:B------:R-:W-:-:S04]  /*0bc0*/  LOP3.LUT R4, R4, 0x7f, RZ, 0xc0, !PT ;  /* 0x0000007f04047812 */ /* 0x000fc800078ec0ff */
[----:B------:R-:W-:Y:S02]  /*0bd0*/  ISETP.NE.AND P2, PT, R4, RZ, PT ;  /* 0x000000ff0400720c */ /* 0x000fe40003f45270 */
[----:B-1----:R-:W-:Y:S02]  /*0be0*/  LEA R3, R3, R0, 0x18 ;  /* 0x0000000003037211 */ /* 0x002fe400078ec0ff */
[----:B------:R-:W-:-:S04]  /*0bf0*/  SHF.L.U32 R0, R2, 0x1f, RZ ;  /* 0x0000001f02007819 */ /* 0x000fc800000006ff */
[----:B------:R-:W1:Y:S02]  /*0c00*/  SYNCS.PHASECHK.TRANS64.TRYWAIT P1, [R3+URZ+0x77020], R0 ;  /* 0x07702000030075a7 */ /* 0x000e64000802017f */
[----:B-1----:R-:W-:Y:S05]  /*0c10*/  @!P1 BRA `(.L_x_12) ;  /* 0x0000014400c89947 */ /* 0x002fea0003800000 */
.L_x_70:
[----:B-1----:R-:W-:Y:S01]  /*0c20*/  IMAD.MOV.U32 R0, RZ, RZ, 0x1 ;  /* 0x00000001ff007424 */ /* 0x002fe200078e00ff */
[----:B------:R-:W-:Y:S06]  /*0c30*/  @P2 BRA `(.L_x_13) ;  /* 0x0000000000142947 */ /* 0x000fec0003800000 */
[----:B------:R-:W-:Y:S02]  /*0c40*/  ISETP.NE.AND P1, PT, R6, RZ, PT ;  /* 0x000000ff0600720c */ /* 0x000fe40003f25270 */
[----:B------:R-:W-:-:S04]  /*0c50*/  MOV R2, 0x1c000 ;  /* 0x0001c00000027802 */ /* 0x000fc80000000f00 */
[----:B------:R1:W-:Y:S07]  /*0c60*/  SYNCS.ARRIVE.TRANS64 RZ, [R3+URZ+0x77000], R2 ;  /* 0x0770000203ff79a7 */ /* 0x0003ee000800003f */
[----:B------:R-:W-:Y:S05]  /*0c70*/  @!P1 BRA `(.L_x_13) ;  /* 0x0000000000049947 */ /* 0x000fea0003800000 */
[----:B------:R-:W-:Y:S01]  /*0c80*/  BPT.TRAP 0x1 ;  /* 0x000000040000795c */ /* 0x000fe20000300000 */
.L_x_13:
[----:B------:R-:W-:Y:S01]  /*0c90*/  R2UR UR14, R3 ;  /* 0x00000000030e72ca */ /* 0x000fe200000e0000 */
[----:B------:R-:W2:Y:S01]  /*0ca0*/  S2R R5, SR_CgaCtaId ;  /* 0x0000000000057919 */ /* 0x000ea20000008800 */
[----:B------:R-:W-:Y:S01]  /*0cb0*/  ULDC.64 UR4, c[0x0][0x198] ;  /* 0x0000660000047ab9 */ /* 0x000fe20000000a00 */
[----:B------:R-:W-:Y:S01]  /*0cc0*/  UMOV UR27, URZ ;  /* 0x0000003f001b7c82 */ /* 0x000fe20008000000 */
[----:B------:R-:W-:Y:S01]  /*0cd0*/  UIADD3 UR4, UP0, UR4, 0x1f0, URZ ;  /* 0x000001f004047890 */ /* 0x000fe2000ff1e03f */
[----:B-1----:R-:W-:Y:S01]  /*0ce0*/  MOV R2, 0x400 ;  /* 0x0000040000027802 */ /* 0x002fe20000000f00 */
[----:B------:R-:W-:Y:S01]  /*0cf0*/  UMOV UR6, 0x0 ;  /* 0x0000000000067882 */ /* 0x000fe20000000000 */
[----:B------:R-:W-:Y:S01]  /*0d00*/  UMOV UR7, 0x10000000 ;  /* 0x1000000000077882 */ /* 0x000fe20000000000 */
[----:B------:R-:W-:Y:S01]  /*0d10*/  UIADD3.X UR5, URZ, UR5, URZ, UP0, !UPT ;  /* 0x000000053f057290 */ /* 0x000fe200087fe43f */
[----:B------:R-:W-:Y:S01]  /*0d20*/  MOV R3, 0x1 ;  /* 0x0000000100037802 */ /* 0x000fe20000000f00 */
[----:B------:R-:W-:Y:S01]  /*0d30*/  UMOV UR26, URZ ;  /* 0x0000003f001a7c82 */ /* 0x000fe20008000000 */
[----:B------:R-:W-:Y:S01]  /*0d40*/  UMOV UR28, UR44 ;  /* 0x0000002c001c7c82 */ /* 0x000fe20008000000 */
[----:B------:R-:W-:Y:S01]  /*0d50*/  UMOV UR29, UR45 ;  /* 0x0000002d001d7c82 */ /* 0x000fe20008000000 */
[----:B------:R-:W-:Y:S01]  /*0d60*/  UIADD3 UR24, UR14, 0x7000, URZ ;  /* 0x000070000e187890 */ /* 0x000fe2000fffe03f */
[----:B------:R-:W-:Y:S01]  /*0d70*/  SHF.L.U32 R3, R3, 0x1f, RZ ;  /* 0x0000001f03037819 */ /* 0x000fe200000006ff */
[----:B------:R-:W-:Y:S01]  /*0d80*/  UIADD3 UR25, UR14, 0x77000, URZ ;  /* 0x000770000e197890 */ /* 0x000fe2000fffe03f */
[----:B------:R-:W1:Y:S01]  /*0d90*/  S2R R4, SR_TID.X ;  /* 0x0000000000047919 */ /* 0x000e620000002100 */
[----:B------:R-:W-:Y:S01]  /*0da0*/  UIADD3 UR8, UR14, 0xb000, URZ ;  /* 0x0000b0000e087890 */ /* 0x000fe2000fffe03f */
[----:B------:R-:W-:Y:S01]  /*0db0*/  UMOV UR10, 0x20 ;  /* 0x00000020000a7882 */ /* 0x000fe20000000000 */
[----:B------:R-:W-:Y:S01]  /*0dc0*/  UMOV UR12, UR44 ;  /* 0x0000002c000c7c82 */ /* 0x000fe20008000000 */
[----:B------:R-:W-:Y:S01]  /*0dd0*/  UMOV UR13, UR45 ;  /* 0x0000002d000d7c82 */ /* 0x000fe20008000000 */
[----:B------:R-:W-:Y:S01]  /*0de0*/  UMOV UR11, UR27 ;  /* 0x0000001b000b7c82 */ /* 0x000fe20008000000 */
[----:B------:R-:W-:-:S02]  /*0df0*/  UMOV UR9, UR25 ;  /* 0x0000001900097c82 */ /* 0x000fc40008000000 */
[----:B------:R3:W-:Y:S01]  /*0e00*/  UTMALDG.4D [UR24], [UR4], desc[UR6] ;  /* 0x00000618040075b4 */ /* 0x0007e20008019000 */
[----:B------:R-:W-:Y:S01]  /*0e10*/  UIADD3 UR16, UR14, 0xf000, URZ ;  /* 0x0000f0000e107890 */ /* 0x000fe2000fffe03f */
[----:B------:R-:W-:Y:S01]  /*0e20*/  UMOV UR18, 0x40 ;  /* 0x0000004000127882 */ /* 0x000fe20000000000 */
[----:B------:R-:W-:Y:S01]  /*0e30*/  UMOV UR20, UR44 ;  /* 0x0000002c00147c82 */ /* 0x000fe20008000000 */
[----:B------:R-:W-:Y:S01]  /*0e40*/  UMOV UR21, UR45 ;  /* 0x0000002d00157c82 */ /* 0x000fe20008000000 */
[----:B------:R-:W-:Y:S01]  /*0e50*/  UMOV UR19, UR27 ;  /* 0x0000001b00137c82 */ /* 0x000fe20008000000 */
[----:B------:R-:W-:Y:S01]  /*0e60*/  UMOV UR17, UR25 ;  /* 0x0000001900117c82 */ /* 0x000fe20008000000 */
[----:B------:R4:W-:Y:S01]  /*0e70*/  UTMALDG.4D [UR8], [UR4], desc[UR6] ;  /* 0x00000608040075b4 */ /* 0x0009e20008019000 */
[----:B--2---:R-:W-:-:S05]  /*0e80*/  LEA R5, R5, R2, 0x18 ;  /* 0x0000000205057211 */ /* 0x004fca00078ec0ff */
[----:B------:R-:W-:Y:S01]  /*0e90*/  IMAD R2, R0, 0x8, R5 ;  /* 0x0000000800027824 */ /* 0x000fe200078e0205 */
[----:B------:R2:W-:Y:S01]  /*0ea0*/  UTMALDG.4D [UR16], [UR4], desc[UR6] ;  /* 0x00000610040075b4 */ /* 0x0005e20008019000 */
[----:B-1----:R-:W-:Y:S01]  /*0eb0*/  LOP3.LUT R4, R4, 0x7f, RZ, 0xc0, !PT ;  /* 0x0000007f04047812 */ /* 0x002fe200078ec0ff */
[----:B---3--:R-:W-:Y:S01]  /*0ec0*/  UIADD3 UR24, UR14, 0x17000, URZ ;  /* 0x000170000e187890 */ /* 0x008fe2000fffe03f */
[----:B------:R-:W-:Y:S02]  /*0ed0*/  UMOV UR26, 0x80 ;  /* 0x00000080001a7882 */ /* 0x000fe40000000000 */
[----:B------:R-:W-:Y:S01]  /*0ee0*/  ISETP.NE.AND P2, PT, R4, RZ, PT ;  /* 0x000000ff0400720c */ /* 0x000fe20003f45270 */
[----:B----4-:R-:W-:Y:S01]  /*0ef0*/  UIADD3 UR8, UR14, 0x13000, URZ ;  /* 0x000130000e087890 */ /* 0x010fe2000fffe03f */
[----:B------:R-:W-:Y:S01]  /*0f00*/  UMOV UR10, 0x60 ;  /* 0x00000060000a7882 */ /* 0x000fe20000000000 */
[----:B--2---:R-:W-:-:S07]  /*0f10*/  UIADD3 UR16, UR14, 0x1b000, URZ ;  /* 0x0001b0000e107890 */ /* 0x004fce000fffe03f */
[----:B------:R1:W-:Y:S01]  /*0f20*/  UTMALDG.4D [UR8], [UR4], desc[UR6] ;  /* 0x00000608040075b4 */ /* 0x0003e20008019000 */
[----:B------:R-:W-:Y:S01]  /*0f30*/  UMOV UR18, 0xa0 ;  /* 0x000000a000127882 */ /* 0x000fe20000000000 */
[----:B------:R2:W-:Y:S01]  /*0f40*/  UTMALDG.4D [UR24], [UR4], desc[UR6] ;  /* 0x00000618040075b4 */ /* 0x0005e20008019000 */
[----:B------:R2:W-:Y:S01]  /*0f50*/  UTMALDG.4D [UR16], [UR4], desc[UR6] ;  /* 0x00000610040075b4 */ /* 0x0005e20008019000 */
[----:B-1----:R-:W-:Y:S01]  /*0f60*/  UIADD3 UR8, UR14, 0x1f000, URZ ;  /* 0x0001f0000e087890 */ /* 0x002fe2000fffe03f */
[----:B------:R-:W-:-:S08]  /*0f70*/  UMOV UR10, 0xc0 ;  /* 0x000000c0000a7882 */ /* 0x000fd00000000000 */
[----:B------:R2:W-:Y:S01]  /*0f80*/  UTMALDG.4D [UR8], [UR4], desc[UR6] ;  /* 0x00000608040075b4 */ /* 0x0005e20008019000 */
[----:B------:R-:W1:Y:S02]  /*0f90*/  SYNCS.PHASECHK.TRANS64.TRYWAIT P1, [R2+URZ+0x77020], R3 ;  /* 0x07702003020075a7 */ /* 0x000e64000802017f */
[----:B-12---:R-:W-:Y:S05]  /*0fa0*/  @!P1 BRA `(.L_x_14) ;  /* 0x0000014000f89947 */ /* 0x006fea0003800000 */
.L_x_71:
[----:B------:R-:W-:Y:S01]  /*0fb0*/  MOV R22, 0x1 ;  /* 0x0000000100167802 */ /* 0x000fe20000000f00 */
[----:B------:R-:W-:Y:S06]  /*0fc0*/  @P2 BRA `(.L_x_15) ;  /* 0x0000000000142947 */ /* 0x000fec0003800000 */
[----:B------:R-:W-:Y:S02]  /*0fd0*/  ISETP.NE.AND P1, PT, R6, RZ, PT ;  /* 0x000000ff0600720c */ /* 0x000fe40003f25270 */
[----:B-1----:R-:W-:-:S04]  /*0fe0*/  MOV R3, 0x1c000 ;  /* 0x0001c00000037802 */ /* 0x002fc80000000f00 */
[----:B------:R2:W-:Y:S07]  /*0ff0*/  SYNCS.ARRIVE.TRANS64 RZ, [R2+URZ+0x77000], R3 ;  /* 0x0770000302ff79a7 */ /* 0x0005ee000800003f */
[----:B------:R-:W-:Y:S05]  /*1000*/  @!P1 BRA `(.L_x_15) ;  /* 0x0000000000049947 */ /* 0x000fea0003800000 */
[----:B------:R-:W-:Y:S01]  /*1010*/  BPT.TRAP 0x1 ;  /* 0x000000040000795c */ /* 0x000fe20000300000 */
.L_x_15:
[----:B------:R-:W-:Y:S01]  /*1020*/  IMAD R5, R0, 0x1c000, R5 ;  /* 0x0001c00000057824 */ /* 0x000fe200078e0205 */
[----:B------:R-:W-:Y:S01]  /*1030*/  R2UR UR49, R2 ;  /* 0x00000000023172ca */ /* 0x000fe200000e0000 */
[----:B------:R-:W-:Y:S01]  /*1040*/  ULDC.64 UR4, c[0x0][0x198] ;  /* 0x0000660000047ab9 */ /* 0x000fe20000000a00 */
[----:B------:R-:W-:Y:S01]  /*1050*/  UMOV UR51, URZ ;  /* 0x0000003f00337c82 */ /* 0x000fe20008000000 */
[----:B------:R-:W-:Y:S01]  /*1060*/  UIADD3 UR4, UP0, UR4, 0x2f0, URZ ;  /* 0x000002f004047890 */ /* 0x000fe2000ff1e03f */
[----:B------:R-:W-:Y:S01]  /*1070*/  R2UR UR14, R5 ;  /* 0x00000000050e72ca */ /* 0x000fe200000e0000 */
[----:B------:R-:W-:Y:S01]  /*1080*/  UMOV UR6, 0x0 ;  /* 0x0000000000067882 */ /* 0x000fe20000000000 */
[----:B------:R-:W-:Y:S01]  /*1090*/  UMOV UR7, 0x10000000 ;  /* 0x1000000000077882 */ /* 0x000fe20000000000 */
[----:B------:R-:W-:Y:S01]  /*10a0*/  UIADD3.X UR5, URZ, UR5, URZ, UP0, !UPT ;  /* 0x000000053f057290 */ /* 0x000fe200087fe43f */
[----:B------:R-:W-:Y:S01]  /*10b0*/  VIADD R0, R0, 0x1 ;  /* 0x0000000100007836 */ /* 0x000fe20000000000 */
[----:B------:R-:W-:Y:S01]  /*10c0*/  UMOV UR50, URZ ;  /* 0x0000003f00327c82 */ /* 0x000fe20008000000 */
[----:B------:R-:W-:Y:S01]  /*10d0*/  UMOV UR52, UR44 ;  /* 0x0000002c00347c82 */ /* 0x000fe20008000000 */
[----:B------:R-:W-:Y:S01]  /*10e0*/  UMOV UR53, UR45 ;  /* 0x0000002d00357c82 */ /* 0x000fe20008000000 */
[----:B------:R-:W-:Y:S01]  /*10f0*/  UMOV UR34, 0x20 ;  /* 0x0000002000227882 */ /* 0x000fe20000000000 */
[----:B------:R-:W-:Y:S01]  /*1100*/  UIADD3 UR49, UR49, 0x77000, URZ ;  /* 0x0007700031317890 */ /* 0x000fe2000fffe03f */
[----:B------:R-:W-:Y:S01]  /*1110*/  UMOV UR36, UR44 ;  /* 0x0000002c00247c82 */ /* 0x000fe20008000000 */
[----:B------:R-:W-:-:S02]  /*1120*/  UMOV UR37, UR45 ;  /* 0x0000002d00257c82 */ /* 0x000fc40008000000 */
[----:B------:R-:W-:Y:S02]  /*1130*/  UIADD3 UR48, UR14, 0x7000, URZ ;  /* 0x000070000e307890 */ /* 0x000fe4000fffe03f */
[----:B------:R-:W-:Y:S02]  /*1140*/  UIADD3 UR32, UR14, 0xb000, URZ ;  /* 0x0000b0000e207890 */ /* 0x000fe4000fffe03f */
[----:B------:R-:W-:Y:S01]  /*1150*/  UIADD3 UR8, UR14, 0xf000, URZ ;  /* 0x0000f0000e087890 */ /* 0x000fe2000fffe03f */
[----:B------:R-:W-:Y:S01]  /*1160*/  UMOV UR35, UR51 ;  /* 0x0000003300237c82 */ /* 0x000fe20008000000 */
[----:B------:R-:W-:Y:S01]  /*1170*/  UMOV UR33, UR49 ;  /* 0x0000003100217c82 */ /* 0x000fe20008000000 */
[----:B------:R-:W-:Y:S01]  /*1180*/  UMOV UR10, 0x40 ;  /* 0x00000040000a7882 */ /* 0x000fe20000000000 */
[----:B------:R-:W-:Y:S01]  /*1190*/  UMOV UR12, UR44 ;  /* 0x0000002c000c7c82 */ /* 0x000fe20008000000 */
[----:B------:R-:W-:Y:S01]  /*11a0*/  UMOV UR13, UR45 ;  /* 0x0000002d000d7c82 */ /* 0x000fe20008000000 */
[----:B------:R-:W-:Y:S01]  /*11b0*/  UMOV UR11, UR51 ;  /* 0x00000033000b7c82 */ /* 0x000fe20008000000 */
[----:B------:R-:W-:Y:S01]  /*11c0*/  UMOV UR9, UR49 ;  /* 0x0000003100097c82 */ /* 0x000fe20008000000 */
[----:B------:R-:W-:Y:S01]  /*11d0*/  UTMALDG.4D [UR48], [UR4], desc[UR6] ;  /* 0x00000630040075b4 */ /* 0x000fe20008019000 */
[----:B------:R-:W-:-:S02]  /*11e0*/  UIADD3 UR24, UR14, 0x13000, URZ ;  /* 0x000130000e187890 */ /* 0x000fc4000fffe03f */
[----:B------:R-:W-:Y:S02]  /*11f0*/  UIADD3 UR40, UR14, 0x17000, URZ ;  /* 0x000170000e287890 */ /* 0x000fe4000fffe03f */
[----:B------:R-:W-:Y:S01]  /*1200*/  UIADD3 UR16, UR14, 0x1b000, URZ ;  /* 0x0001b0000e107890 */ /* 0x000fe2000fffe03f */
[----:B------:R-:W-:Y:S01]  /*1210*/  UMOV UR26, 0x60 ;  /* 0x00000060001a7882 */ /* 0x000fe20000000000 */
[----:B------:R-:W-:Y:S01]  /*1220*/  UTMALDG.4D [UR32], [UR4], desc[UR6] ;  /* 0x00000620040075b4 */ /* 0x000fe20008019000 */
        /* <DEDUP_REMOVED lines=8> */
[----:B------:R-:W-:Y:S01]  /*12b0*/  UMOV UR18, 0xa0 ;  /* 0x000000a000127882 */ /* 0x000fe20000000000 */
[----:B------:R-:W-:Y:S01]  /*12c0*/  UMOV UR20, UR44 ;  /* 0x0000002c00147c82 */ /* 0x000fe20008000000 */
[----:B------:R-:W-:Y:S01]  /*12d0*/  UMOV UR21, UR45 ;  /* 0x0000002d00157c82 */ /* 0x000fe20008000000 */
[----:B------:R-:W-:Y:S01]  /*12e0*/  UMOV UR19, UR51 ;  /* 0x0000003300137c82 */ /* 0x000fe20008000000 */
[----:B------:R-:W-:Y:S01]  /*12f0*/  UMOV UR17, UR49 ;  /* 0x0000003100117c82 */ /* 0x000fe20008000000 */
[----:B------:R4:W-:Y:S01]  /*1300*/  UTMALDG.4D [UR24], [UR4], desc[UR6] ;  /* 0x00000618040075b4 */ /* 0x0009e20008019000 */
[----:B------:R4:W-:Y:S01]  /*1310*/  UTMALDG.4D [UR40], [UR4], desc[UR6] ;  /* 0x00000628040075b4 */ /* 0x0009e20008019000 */
[----:B------:R4:W-:Y:S01]  /*1320*/  UTMALDG.4D [UR16], [UR4], desc[UR6] ;  /* 0x00000610040075b4 */ /* 0x0009e20008019000 */
[----:B---3--:R-:W-:Y:S01]  /*1330*/  UIADD3 UR8, UR14, 0x1f000, URZ ;  /* 0x0001f0000e087890 */ /* 0x008fe2000fffe03f */
[----:B------:R-:W-:-:S08]  /*1340*/  UMOV UR10, 0xc0 ;  /* 0x000000c0000a7882 */ /* 0x000fd00000000000 */
[----:B------:R4:W-:Y:S02]  /*1350*/  UTMALDG.4D [UR8], [UR4], desc[UR6] ;  /* 0x00000608040075b4 */ /* 0x0009e40008019000 */
[----:B----4-:R-:W-:Y:S01]  /*1360*/  NOP ;  /* 0x0000000000007918 */ /* 0x010fe20000000000 */
.L_x_11:
[----:B------:R-:W-:Y:S02]  /*1370*/  ISETP.GE.AND P1, PT, R249, 0x101, PT ;  /* 0x00000101f900780c */ /* 0x000fe40003f26270 */
[----:B------:R-:W-:-:S11]  /*1380*/  MOV R18, 0x1 ;  /* 0x0000000100127802 */ /* 0x000fd60000000f00 */
[----:B------:R-:W-:Y:S05]  /*1390*/  @!P1 BRA `(.L_x_16) ;  /* 0x0000000800449947 */ /* 0x000fea0003800000 */
[----:B-12---:R-:W1:Y:S01]  /*13a0*/  S2R R3, SR_CgaCtaId ;  /* 0x0000000000037919 */ /* 0x006e620000008800 */
[----:B------:R-:W-:Y:S02]  /*13b0*/  MOV R2, 0x400 ;  /* 0x0000040000027802 */ /* 0x000fe40000000f00 */
[----:B------:R-:W-:Y:S01]  /*13c0*/  MOV R5, 0x1 ;  /* 0x0000000100057802 */ /* 0x000fe20000000f00 */
[----:B------:R-:W2:Y:S03]  /*13d0*/  S2R R4, SR_TID.X ;  /* 0x0000000000047919 */ /* 0x000ea60000002100 */
[----:B------:R-:W-:Y:S02]  /*13e0*/  SHF.L.U32 R5, R5, 0x1f, RZ ;  /* 0x0000001f05057819 */ /* 0x000fe400000006ff */
[----:B-1----:R-:W-:Y:S02]  /*13f0*/  LEA R3, R3, R2, 0x18 ;  /* 0x0000000203037211 */ /* 0x002fe400078ec0ff */
[----:B--2---:R-:W-:-:S03]  /*1400*/  LOP3.LUT R4, R4, 0x7f, RZ, 0xc0, !PT ;  /* 0x0000007f04047812 */ /* 0x004fc600078ec0ff */
[----:B------:R-:W-:Y:S01]  /*1410*/  IMAD R2, R0, 0x8, R3 ;  /* 0x0000000800027824 */ /* 0x000fe200078e0203 */
[----:B------:R-:W-:-:S03]  /*1420*/  ISETP.NE.AND P2, PT, R4, RZ, PT ;  /* 0x000000ff0400720c */ /* 0x000fc60003f45270 */
[----:B------:R-:W1:Y:S02]  /*1430*/  SYNCS.PHASECHK.TRANS64.TRYWAIT P1, [R2+URZ+0x77020], R5 ;  /* 0x07702005020075a7 */ /* 0x000e64000802017f */
[----:B-1----:R-:W-:Y:S08]  /*1440*/  @!P1 BRA `(.L_x_17) ;  /* 0x0000013c00e49947 */ /* 0x002ff00003800000 */
.L_x_72:
[----:B------:R-:W-:Y:S05]  /*1450*/  @P2 BRA `(.L_x_18) ;  /* 0x0000000000142947 */ /* 0x000fea0003800000 */
[----:B------:R-:W-:Y:S02]  /*1460*/  ISETP.NE.AND P1, PT, R6, RZ, PT ;  /* 0x000000ff0600720c */ /* 0x000fe40003f25270 */
[----:B-1----:R-:W-:-:S04]  /*1470*/  MOV R5, 0x1c000 ;  /* 0x0001c00000057802 */ /* 0x002fc80000000f00 */
[----:B------:R2:W-:Y:S07]  /*1480*/  SYNCS.ARRIVE.TRANS64 RZ, [R2+URZ+0x77000], R5 ;  /* 0x0770000502ff79a7 */ /* 0x0005ee000800003f */
[----:B------:R-:W-:Y:S05]  /*1490*/  @!P1 BRA `(.L_x_18) ;  /* 0x0000000000049947 */ /* 0x000fea0003800000 */
[----:B------:R-:W-:Y:S01]  /*14a0*/  BPT.TRAP 0x1 ;  /* 0x000000040000795c */ /* 0x000fe20000300000 */
.L_x_18:
[----:B------:R-:W-:Y:S01]  /*14b0*/  IMAD R4, R0, 0x1c000, R3 ;  /* 0x0001c00000047824 */ /* 0x000fe200078e0203 */
[----:B------:R-:W-:Y:S01]  /*14c0*/  R2UR UR33, R2 ;  /* 0x00000000022172ca */ /* 0x000fe200000e0000 */
[----:B------:R-:W3:Y:S01]  /*14d0*/  S2R R3, SR_CgaCtaId ;  /* 0x0000000000037919 */ /* 0x000ee20000008800 */
[----:B------:R-:W-:Y:S01]  /*14e0*/  R2UR UR35, R22 ;  /* 0x00000000162372ca */ /* 0x000fe200000e0000 */
[----:B------:R-:W-:Y:S01]  /*14f0*/  ULDC.64 UR4, c[0x0][0x198] ;  /* 0x0000660000047ab9 */ /* 0x000fe20000000a00 */
[----:B------:R-:W-:Y:S01]  /*1500*/  R2UR UR14, R4 ;  /* 0x00000000040e72ca */ /* 0x000fe200000e0000 */
[----:B------:R-:W-:Y:S01]  /*1510*/  UIADD3 UR4, UP0, UR4, 0x1f0, URZ ;  /* 0x000001f004047890 */ /* 0x000fe2000ff1e03f */
[----:B------:R-:W-:Y:S01]  /*1520*/  IADD3 R0, R0, 0x1, RZ ;  /* 0x0000000100007810 */ /* 0x000fe20007ffe0ff */
[----:B------:R-:W-:Y:S01]  /*1530*/  UMOV UR6, 0x0 ;  /* 0x0000000000067882 */ /* 0x000fe20000000000 */
[----:B------:R-:W-:Y:S01]  /*1540*/  UMOV UR7, 0x10000000 ;  /* 0x1000000000077882 */ /* 0x000fe20000000000 */
[----:B------:R-:W-:Y:S01]  /*1550*/  UIADD3.X UR5, URZ, UR5, URZ, UP0, !UPT ;  /* 0x000000053f057290 */ /* 0x000fe200087fe43f */
[----:B-12---:R-:W-:Y:S01]  /*1560*/  MOV R2, 0x400 ;  /* 0x0000040000027802 */ /* 0x006fe20000000f00 */
[----:B------:R-:W-:Y:S01]  /*1570*/  UMOV UR34, URZ ;  /* 0x0000003f00227c82 */ /* 0x000fe20008000000 */
[----:B------:R-:W-:Y:S01]  /*1580*/  UMOV UR36, UR44 ;  /* 0x0000002c00247c82 */ /* 0x000fe20008000000 */
[----:B------:R-:W-:Y:S01]  /*1590*/  UIADD3 UR33, UR33, 0x77000, URZ ;  /* 0x0007700021217890 */ /* 0x000fe2000fffe03f */
[C---:B------:R-:W-:Y:S01]  /*15a0*/  ISETP.NE.AND P2, PT, R0.reuse, 0x4, PT ;  /* 0x000000040000780c */ /* 0x040fe20003f45270 */
[----:B------:R-:W-:Y:S01]  /*15b0*/  USHF.L.U32 UR35, UR35, 0x8, URZ ;  /* 0x0000000823237899 */ /* 0x000fe2000800063f */
[C---:B------:R-:W-:Y:S01]  /*15c0*/  ISETP.NE.AND P1, PT, R0.reuse, 0x4, PT ;  /* 0x000000040000780c */ /* 0x040fe20003f25270 */
[----:B------:R-:W-:Y:S01]  /*15d0*/  UIADD3 UR32, UR14, 0x7000, URZ ;  /* 0x000070000e207890 */ /* 0x000fe2000fffe03f */
[----:B------:R-:W-:Y:S01]  /*15e0*/  SEL R0, R0, RZ, P2 ;  /* 0x000000ff00007207 */ /* 0x000fe20001000000 */
[----:B------:R-:W-:Y:S01]  /*15f0*/  UIADD3 UR40, UR14, 0xb000, URZ ;  /* 0x0000b0000e287890 */ /* 0x000fe2000fffe03f */
[----:B------:R-:W-:Y:S01]  /*1600*/  SEL R18, RZ, 0x1, !P1 ;  /* 0x00000001ff127807 */ /* 0x000fe20004800000 */
[----:B------:R-:W-:Y:S01]  /*1610*/  UIADD3 UR24, UR14, 0xf000, URZ ;  /* 0x0000f0000e187890 */ /* 0x000fe2000fffe03f */
[----:B------:R-:W1:Y:S01]  /*1620*/  S2R R7, SR_TID.X ;  /* 0x0000000000077919 */ /* 0x000e620000002100 */
[----:B------:R-:W-:-:S02]  /*1630*/  UIADD3 UR16, UR14, 0x13000, URZ ;  /* 0x000130000e107890 */ /* 0x000fc4000fffe03f */
[----:B------:R-:W-:Y:S01]  /*1640*/  UIADD3 UR8, UR14, 0x17000, URZ ;  /* 0x000170000e087890 */ /* 0x000fe2000fffe03f */
[----:B------:R-:W-:Y:S01]  /*1650*/  UMOV UR37, UR45 ;  /* 0x0000002d00257c82 */ /* 0x000fe20008000000 */
[----:B------:R-:W-:Y:S01]  /*1660*/  UMOV UR42, 0x20 ;  /* 0x00000020002a7882 */ /* 0x000fe20000000000 */
        /* <DEDUP_REMOVED lines=8> */
[----:B------:R-:W-:Y:S01]  /*16f0*/  UMOV UR18, 0x60 ;  /* 0x0000006000127882 */ /* 0x000fe20000000000 */
[----:B------:R-:W-:Y:S01]  /*1700*/  UMOV UR20, UR44 ;  /* 0x0000002c00147c82 */ /* 0x000fe20008000000 */
[----:B------:R-:W-:Y:S01]  /*1710*/  UMOV UR21, UR45 ;  /* 0x0000002d00157c82 */ /* 0x000fe20008000000 */
[----:B------:R-:W-:Y:S01]  /*1720*/  UMOV UR17, UR33 ;  /* 0x0000002100117c82 */ /* 0x000fe20008000000 */
[----:B------:R-:W-:Y:S01]  /*1730*/  UMOV UR19, UR35 ;  /* 0x0000002300137c82 */ /* 0x000fe20008000000 */
[----:B------:R-:W-:Y:S01]  /*1740*/  UMOV UR10, 0x80 ;  /* 0x00000080000a7882 */ /* 0x000fe20000000000 */
[----:B------:R-:W-:Y:S01]  /*1750*/  UMOV UR12, UR44 ;  /* 0x0000002c000c7c82 */ /* 0x000fe20008000000 */
[----:B------:R-:W-:Y:S01]  /*1760*/  UTMALDG.4D [UR40], [UR4], desc[UR6] ;  /* 0x00000628040075b4 */ /* 0x000fe20008019000 */
[----:B------:R-:W-:Y:S01]  /*1770*/  UMOV UR13, UR45 ;  /* 0x0000002d000d7c82 */ /* 0x000fe20008000000 */
[----:B------:R-:W-:Y:S01]  /*1780*/  UMOV UR9, UR33 ;  /* 0x0000002100097c82 */ /* 0x000fe20008000000 */
[----:B------:R-:W-:Y:S01]  /*1790*/  UMOV UR11, UR35 ;  /* 0x00000023000b7c82 */ /* 0x000fe20008000000 */
[----:B---3--:R-:W-:-:S02]  /*17a0*/  LEA R3, R3, R2, 0x18 ;  /* 0x0000000203037211 */ /* 0x008fc400078ec0ff */
[----:B------:R-:W-:Y:S01]  /*17b0*/  SHF.L.U32 R2, R18, 0x1f, RZ ;  /* 0x0000001f12027819 */ /* 0x000fe200000006ff */
[----:B------:R-:W-:Y:S02]  /*17c0*/  UTMALDG.4D [UR24], [UR4], desc[UR6] ;  /* 0x00000618040075b4 */ /* 0x000fe40008019000 */
[----:B------:R-:W-:Y:S01]  /*17d0*/  IMAD R5, R0, 0x8, R3 ;  /* 0x0000000800057824 */ /* 0x000fe200078e0203 */
[----:B-1----:R-:W-:-:S04]  /*17e0*/  LOP3.LUT R7, R7, 0x7f, RZ, 0xc0, !PT ;  /* 0x0000007f07077812 */ /* 0x002fc800078ec0ff */
[----:B------:R-:W-:Y:S01]  /*17f0*/  ISETP.NE.AND P2, PT, R7, RZ, PT ;  /* 0x000000ff0700720c */ /* 0x000fe20003f45270 */
[----:B------:R1:W-:Y:S01]  /*1800*/  UTMALDG.4D [UR16], [UR4], desc[UR6] ;  /* 0x00000610040075b4 */ /* 0x0003e20008019000 */
[----:B------:R2:W-:Y:S01]  /*1810*/  UTMALDG.4D [UR8], [UR4], desc[UR6] ;  /* 0x00000608040075b4 */ /* 0x0005e20008019000 */
[----:B-1----:R-:W-:Y:S01]  /*1820*/  UIADD3 UR16, UR14, 0x1b000, URZ ;  /* 0x0001b0000e107890 */ /* 0x002fe2000fffe03f */
[----:B------:R-:W-:Y:S01]  /*1830*/  UMOV UR18, 0xa0 ;  /* 0x000000a000127882 */ /* 0x000fe20000000000 */
[----:B--2---:R-:W-:-:S07]  /*1840*/  UIADD3 UR8, UR14, 0x1f000, URZ ;  /* 0x0001f0000e087890 */ /* 0x004fce000fffe03f */
[----:B------:R1:W-:Y:S01]  /*1850*/  UTMALDG.4D [UR16], [UR4], desc[UR6] ;  /* 0x00000610040075b4 */ /* 0x0003e20008019000 */
[----:B------:R-:W-:Y:S02]  /*1860*/  UMOV UR10, 0xc0 ;  /* 0x000000c0000a7882 */ /* 0x000fe40000000000 */
[----:B------:R1:W-:Y:S01]  /*1870*/  UTMALDG.4D [UR8], [UR4], desc[UR6] ;  /* 0x00000608040075b4 */ /* 0x0003e20008019000 */
[----:B------:R-:W2:Y:S02]  /*1880*/  SYNCS.PHASECHK.TRANS64.TRYWAIT P1, [R5+URZ+0x77020], R2 ;  /* 0x07702002050075a7 */ /* 0x000ea4000802017f */
[----:B-12---:R-:W-:Y:S05]  /*1890*/  @!P1 BRA `(.L_x_19) ;  /* 0x0000013800e49947 */ /* 0x006fea0003800000 */
.L_x_73:
[----:B------:R-:W-:Y:S05]  /*18a0*/  @P2 BRA `(.L_x_20) ;  /* 0x0000000000142947 */ /* 0x000fea0003800000 */
[----:B------:R-:W-:Y:S02]  /*18b0*/  ISETP.NE.AND P1, PT, R6, RZ, PT ;  /* 0x000000ff0600720c */ /* 0x000fe40003f25270 */
[----:B-1----:R-:W-:-:S04]  /*18c0*/  MOV R2, 0x1c000 ;  /* 0x0001c00000027802 */ /* 0x002fc80000000f00 */
[----:B------:R2:W-:Y:S07]  /*18d0*/  SYNCS.ARRIVE.TRANS64 RZ, [R5+URZ+0x77000], R2 ;  /* 0x0770000205ff79a7 */ /* 0x0005ee000800003f */
[----:B------:R-:W-:Y:S05]  /*18e0*/  @!P1 BRA `(.L_x_20) ;  /* 0x0000000000049947 */ /* 0x000fea0003800000 */
[----:B------:R-:W-:Y:S01]  /*18f0*/  BPT.TRAP 0x1 ;  /* 0x000000040000795c */ /* 0x000fe20000300000 */
.L_x_20:
[----:B------:R-:W-:Y:S01]  /*1900*/  IMAD R3, R0, 0x1c000, R3 ;  /* 0x0001c00000037824 */ /* 0x000fe200078e0203 */
[----:B------:R-:W-:Y:S01]  /*1910*/  R2UR UR49, R5 ;  /* 0x00000000053172ca */ /* 0x000fe200000e0000 */
[----:B------:R-:W-:Y:S01]  /*1920*/  ULDC.64 UR4, c[0x0][0x198] ;  /* 0x0000660000047ab9 */ /* 0x000fe20000000a00 */
[----:B------:R-:W-:Y:S01]  /*1930*/  R2UR UR51, R22 ;  /* 0x00000000163372ca */ /* 0x000fe200000e0000 */
[----:B------:R-:W-:Y:S01]  /*1940*/  UIADD3 UR4, UP0, UR4, 0x2f0, URZ ;  /* 0x000002f004047890 */ /* 0x000fe2000ff1e03f */
[----:B------:R-:W-:Y:S01]  /*1950*/  R2UR UR14, R3 ;  /* 0x00000000030e72ca */ /* 0x000fe200000e0000 */
[----:B------:R-:W-:Y:S01]  /*1960*/  UMOV UR6, 0x0 ;  /* 0x0000000000067882 */ /* 0x000fe20000000000 */
[----:B------:R-:W-:Y:S01]  /*1970*/  UMOV UR7, 0x10000000 ;  /* 0x1000000000077882 */ /* 0x000fe20000000000 */
[----:B------:R-:W-:Y:S01]  /*1980*/  UIADD3.X UR5, URZ, UR5, URZ, UP0, !UPT ;  /* 0x000000053f057290 */ /* 0x000fe200087fe43f */
[----:B------:R-:W-:Y:S01]  /*1990*/  IADD3 R0, R0, 0x1, RZ ;  /* 0x0000000100007810 */ /* 0x000fe20007ffe0ff */
[----:B------:R-:W-:Y:S01]  /*19a0*/  UMOV UR50, URZ ;  /* 0x0000003f00327c82 */ /* 0x000fe20008000000 */
[----:B------:R-:W-:Y:S01]  /*19b0*/  UMOV UR52, UR44 ;  /* 0x0000002c00347c82 */ /* 0x000fe20008000000 */
[----:B------:R-:W-:Y:S01]  /*19c0*/  UMOV UR53, UR45 ;  /* 0x0000002d00357c82 */ /* 0x000fe20008000000 */
[----:B------:R-:W-:Y:S01]  /*19d0*/  UMOV UR34, 0x20 ;  /* 0x0000002000227882 */ /* 0x000fe20000000000 */
[----:B------:R-:W-:Y:S01]  /*19e0*/  UIADD3 UR49, UR49, 0x77000, URZ ;  /* 0x0007700031317890 */ /* 0x000fe2000fffe03f */
[----:B------:R-:W-:Y:S01]  /*19f0*/  ISETP.NE.AND P1, PT, R0, 0x4, PT ;  /* 0x000000040000780c */ /* 0x000fe20003f25270 */
[----:B------:R-:W-:Y:S01]  /*1a00*/  USHF.L.U32 UR51, UR51, 0x8, URZ ;  /* 0x0000000833337899 */ /* 0x000fe2000800063f */
[----:B------:R-:W-:Y:S01]  /*1a10*/  VIADD R22, R22, 0x1 ;  /* 0x0000000116167836 */ /* 0x000fe20000000000 */
[----:B------:R-:W-:Y:S01]  /*1a20*/  UIADD3 UR48, UR14, 0x7000, URZ ;  /* 0x000070000e307890 */ /* 0x000fe2000fffe03f */
[----:B------:R-:W-:Y:S01]  /*1a30*/  SEL R3, RZ, 0x1, P1 ;  /* 0x00000001ff037807 */ /* 0x000fe20000800000 */
[----:B------:R-:W-:Y:S01]  /*1a40*/  UIADD3 UR32, UR14, 0xb000, URZ ;  /* 0x0000b0000e207890 */ /* 0x000fe2000fffe03f */
[----:B------:R-:W-:Y:S01]  /*1a50*/  SEL R0, R0, RZ, P1 ;  /* 0x000000ff00007207 */ /* 0x000fe20000800000 */
[----:B------:R-:W-:Y:S01]  /*1a60*/  UIADD3 UR8, UR14, 0xf000, URZ ;  /* 0x0000f0000e087890 */ /* 0x000fe2000fffe03f */
[----:B------:R-:W-:Y:S01]  /*1a70*/  LOP3.LUT R18, R18, R3, RZ, 0x3c, !PT ;  /* 0x0000000312127212 */ /* 0x000fe200078e3cff */
[----:B------:R-:W-:Y:S01]  /*1a80*/  UMOV UR36, UR44 ;  /* 0x0000002c00247c82 */ /* 0x000fe20008000000 */
[----:B------:R-:W-:Y:S01]  /*1a90*/  UMOV UR37, UR45 ;  /* 0x0000002d00257c82 */ /* 0x000fe20008000000 */
        /* <DEDUP_REMOVED lines=33> */
.L_x_16:
[----:B------:R-:W-:-:S07]  /*1cb0*/  IADD3 R19, R19, -0x4, RZ ;  /* 0xfffffffc13137810 */ /* 0x000fce0007ffe0ff */
.L_x_10:
[----:B------:R-:W-:Y:S05]  /*1cc0*/  BSYNC B0 ;  /* 0x0000000000007941 */ /* 0x000fea0003800000 */
.L_x_9:
[----:B-12---:R-:W1:Y:S01]  /*1cd0*/  S2R R3, SR_CgaCtaId ;  /* 0x0000000000037919 */ /* 0x006e620000008800 */
[----:B------:R-:W-:Y:S02]  /*1ce0*/  MOV R2, 0x400 ;  /* 0x0000040000027802 */ /* 0x000fe40000000f00 */
[----:B------:R-:W-:Y:S02]  /*1cf0*/  SHF.L.U32 R5, RZ, 0x1f, RZ ;  /* 0x0000001fff057819 */ /* 0x000fe400000006ff */
[----:B-1----:R-:W-:-:S04]  /*1d00*/  LEA R4, R3, R2, 0x18 ;  /* 0x0000000203047211 */ /* 0x002fc800078ec0ff */
[----:B------:R-:W1:Y:S02]  /*1d10*/  SYNCS.PHASECHK.TRANS64.TRYWAIT P1, [R4+URZ+0x77040], R5 ;  /* 0x07704005040075a7 */ /* 0x000e64000802017f */
[----:B-1----:R-:W-:Y:S05]  /*1d20*/  @!P1 BRA `(.L_x_21) ;  /* 0x0000013400d49947 */ /* 0x002fea0003800000 */
.L_x_74:
[----:B------:R-:W2:Y:S01]  /*1d30*/  S2R R3, SR_CgaCtaId ;  /* 0x0000000000037919 */ /* 0x000ea20000008800 */
[----:B-1----:R-:W-:-:S04]  /*1d40*/  MOV R2, 0x400 ;  /* 0x0000040000027802 */ /* 0x002fc80000000f00 */
[----:B--2---:R-:W-:-:S04]  /*1d50*/  LEA R2, R3, R2, 0x18 ;  /* 0x0000000203027211 */ /* 0x004fc800078ec0ff */
[----:B------:R1:W2:Y:S02]  /*1d60*/  SYNCS.PHASECHK.TRANS64.TRYWAIT P1, [R2+URZ+0x77000], R5 ;  /* 0x07700005020075a7 */ /* 0x0002a4000802017f */
[----:B-1----:R-:W-:Y:S01]  /*1d70*/  MOV R2, RZ ;  /* 0x000000ff00027202 */ /* 0x002fe20000000f00 */
[----:B--2---:R-:W-:Y:S06]  /*1d80*/  @!P1 BRA `(.L_x_22) ;  /* 0x0000013400dc9947 */ /* 0x004fec0003800000 */
.L_x_75:
[----:B------:R-:W-:Y:S05]  /*1d90*/  WARPSYNC.ALL ;  /* 0x0000000000007948 */ /* 0x000fea0003800000 */
[----:B------:R-:W2:Y:S01]  /*1da0*/  S2R R153, SR_CgaCtaId ;  /* 0x0000000000997919 */ /* 0x000ea20000008800 */
[----:B------:R-:W-:Y:S01]  /*1db0*/  MOV R152, 0x400 ;  /* 0x0000040000987802 */ /* 0x000fe20000000f00 */
[----:B------:R-:W-:Y:S01]  /*1dc0*/  WARPGROUP.ARRIVE ;  /* 0x00000000000079c5 */ /* 0x000fe20000000000 */
[----:B------:R-:W-:Y:S01]  /*1dd0*/  UMOV UR7, 0x80000020 ;  /* 0x8000002000077882 */ /* 0x000fe20000000000 */
[----:B------:R-:W-:Y:S01]  /*1de0*/  UMOV UR11, 0x80000020 ;  /* 0x80000020000b7882 */ /* 0x000fe20000000000 */
[----:B------:R-:W-:Y:S01]  /*1df0*/  UMOV UR9, UR7 ;  /* 0x0000000700097c82 */ /* 0x000fe20008000000 */
[----:B------:R-:W-:Y:S01]  /*1e00*/  UMOV UR13, 0x80000020 ;  /* 0x80000020000d7882 */ /* 0x000fe20000000000 */
[----:B------:R-:W-:Y:S01]  /*1e10*/  MOV R7, UR7 ;  /* 0x0000000700077c02 */ /* 0x000fe20008000f00 */
[----:B------:R-:W-:Y:S01]  /*1e20*/  UMOV UR57, 0x80000020 ;  /* 0x8000002000397882 */ /* 0x000fe20000000000 */
[----:B------:R-:W-:Y:S01]  /*1e30*/  UMOV UR53, 0x80000020 ;  /* 0x8000002000357882 */ /* 0x000fe20000000000 */
[----:B------:R-:W-:Y:S01]  /*1e40*/  UMOV UR49, 0x80000020 ;  /* 0x8000002000317882 */ /* 0x000fe20000000000 */
[----:B------:R-:W-:Y:S01]  /*1e50*/  ULDC UR19, c[0x0][0x604] ;  /* 0x0001810000137ab9 */ /* 0x000fe20000000800 */
        /* <DEDUP_REMOVED lines=17> */
[----:B--2---:R-:W-:-:S04]  /*1f70*/  LEA R152, R153, R152, 0x18 ;  /* 0x0000009899987211 */ /* 0x004fc800078ec0ff */
[C---:B------:R-:W-:Y:S02]  /*1f80*/  R2UR UR5, R152.reuse ;  /* 0x00000000980572ca */ /* 0x040fe400000e0000 */
[----:B------:R-:W-:-:S11]  /*1f90*/  R2UR UR4, R152 ;  /* 0x00000000980472ca */ /* 0x000fd600000e0000 */
[----:B------:R-:W-:Y:S02]  /*1fa0*/  UIADD3 UR5, UR5, 0x7000, URZ ;  /* 0x0000700005057890 */ /* 0x000fe4000fffe03f */
[----:B------:R-:W-:Y:S02]  /*1fb0*/  USHF.R.U32.HI UR4, URZ, 0x4, UR4 ;  /* 0x000000043f047899 */ /* 0x000fe40008011604 */
[----:B------:R-:W-:Y:S02]  /*1fc0*/  USHF.R.U32.HI UR5, URZ, 0x4, UR5 ;  /* 0x000000043f057899 */ /* 0x000fe40008011605 */
[----:B------:R-:W-:Y:S02]  /*1fd0*/  ULOP3.LUT UR4, UR4, 0x3fff, URZ, 0xc0, !UPT ;  /* 0x00003fff04047892 */ /* 0x000fe4000f8ec03f */
[----:B------:R-:W-:Y:S02]  /*1fe0*/  ULOP3.LUT UR5, UR5, 0x3fff, URZ, 0xc0, !UPT ;  /* 0x00003fff05057892 */ /* 0x000fe4000f8ec03f */
[----:B------:R-:W-:-:S02]  /*1ff0*/  ULOP3.LUT UR4, UR4, 0x10000, URZ, 0xfc, !UPT ;  /* 0x0001000004047892 */ /* 0x000fc4000f8efc3f */
[----:B------:R-:W-:Y:S02]  /*2000*/  ULOP3.LUT UR15, UR5, 0x10000, URZ, 0xfc, !UPT ;  /* 0x00010000050f7892 */ /* 0x000fe4000f8efc3f */
[----:B------:R-:W-:Y:S02]  /*2010*/  UIADD3 UR56, UR4, 0x502, URZ ;  /* 0x0000050204387890 */ /* 0x000fe4000fffe03f */
[----:B------:R-:W-:Y:S02]  /*2020*/  UIADD3 UR52, UR4, 0x600, URZ ;  /* 0x0000060004347890 */ /* 0x000fe4000fffe03f */
[----:B------:R-:W-:Y:S01]  /*2030*/  UMOV UR6, UR4 ;  /* 0x0000000400067c82 */ /* 0x000fe20008000000 */
[----:B------:R-:W-:Y:S01]  /*2040*/  UMOV UR10, UR15 ;  /* 0x0000000f000a7c82 */ /* 0x000fe20008000000 */
[----:B------:R-:W-:Y:S01]  /*2050*/  UMOV UR8, UR6 ;  /* 0x0000000600087c82 */ /* 0x000fe20008000000 */
[----:B------:R-:W-:Y:S01]  /*2060*/  IMAD.U32 R6, RZ, RZ, UR6 ;  /* 0x00000006ff067e24 */ /* 0x000fe2000f8e00ff */
[----:B------:R-:W-:Y:S01]  /*2070*/  HGMMA.64x256x16.F32.BF16 R24, gdesc[UR8], RZ, !UPT, gsb0 ;  /* 0x03e00000081879f0 */ /* 0x000fe2000c0018ff */
[----:B------:R-:W-:-:S02]  /*2080*/  UIADD3 UR6, UR4, 0x2, URZ ;  /* 0x0000000204067890 */ /* 0x000fc4000fffe03f */
[----:B------:R-:W-:Y:S01]  /*2090*/  UIADD3 UR10, UR15, 0x2, URZ ;  /* 0x000000020f0a7890 */ /* 0x000fe2000fffe03f */
[----:B------:R2:W-:Y:S01]  /*20a0*/  STL.64 [R1+0x90], R6 ;  /* 0x0000900601007387 */ /* 0x0005e20000100a00 */
[----:B------:R-:W-:Y:S01]  /*20b0*/  UMOV UR9, UR13 ;  /* 0x0000000d00097c82 */ /* 0x000fe20008000000 */
[----:B------:R-:W-:Y:S01]  /*20c0*/  UMOV UR11, 0x80000020 ;  /* 0x80000020000b7882 */ /* 0x000fe20000000000 */
[----:B------:R-:W-:Y:S01]  /*20d0*/  UIADD3 UR48, UR4, 0x602, URZ ;  /* 0x0000060204307890 */ /* 0x000fe2000fffe03f */
[----:B------:R-:W-:Y:S01]  /*20e0*/  UMOV UR12, UR6 ;  /* 0x00000006000c7c82 */ /* 0x000fe20008000000 */
[----:B------:R-:W-:Y:S01]  /*20f0*/  UIADD3 UR6, UR4, 0x100, URZ ;  /* 0x0000010004067890 */ /* 0x000fe2000fffe03f */
[----:B------:R-:W-:Y:S01]  /*2100*/  UMOV UR8, UR12 ;  /* 0x0000000c00087c82 */ /* 0x000fe20008000000 */
[----:B--2---:R-:W-:Y:S01]  /*2110*/  MOV R6, UR12 ;  /* 0x0000000c00067c02 */ /* 0x004fe20008000f00 */
[----:B------:R-:W-:-:S04]  /*2120*/  IMAD.U32 R7, RZ, RZ, UR13 ;  /* 0x0000000dff077e24 */ /* 0x000fc8000f8e00ff */
[----:B------:R-:W-:Y:S01]  /*2130*/  UMOV UR12, UR6 ;  /* 0x00000006000c7c82 */ /* 0x000fe20008000000 */
[----:B------:R-:W-:Y:S01]  /*2140*/  UMOV UR13, 0x80000020 ;  /* 0x80000020000d7882 */ /* 0x000fe20000000000 */
[----:B------:R-:W-:Y:S01]  /*2150*/  UIADD3 UR6, UR4, 0x102, URZ ;  /* 0x0000010204067890 */ /* 0x000fe2000fffe03f */
[----:B------:R2:W-:Y:S02]  /*2160*/  STL.64 [R1+0x88], R6 ;  /* 0x0000880601007387 */ /* 0x0005e40000100a00 */
[----:B--2---:R-:W-:Y:S02]  /*2170*/  MOV R6, UR12 ;  /* 0x0000000c00067c02 */ /* 0x004fe40008000f00 */
[----:B------:R-:W-:-:S05]  /*2180*/  MOV R7, UR13 ;  /* 0x0000000d00077c02 */ /* 0x000fca0008000f00 */
[----:B------:R2:W-:Y:S01]  /*2190*/  STL.64 [R1+0x80], R6 ;  /* 0x0000800601007387 */ /* 0x0005e20000100a00 */
[----:B------:R-:W-:Y:S02]  /*21a0*/  WARPGROUP.DEPBAR.LE gsb0, 0x0 ;  /* 0x00008000000079c5 */ /* 0x000fe40000010000 */
[----:B------:R-:W-:-:S06]  /*21b0*/  WARPGROUP.ARRIVE ;  /* 0x00000000000079c5 */ /* 0x000fcc0000000000 */
[----:B------:R-:W-:Y:S01]  /*21c0*/  HGMMA.64x256x16.F32.BF16 R24, gdesc[UR8], R24, gsb0 ;  /* 0x03e00000081879f0 */ /* 0x000fe20008001818 */
[----:B------:R-:W-:Y:S01]  /*21d0*/  UIADD3 UR10, UR15, 0x400, URZ ;  /* 0x000004000f0a7890 */ /* 0x000fe2000fffe03f */
[----:B------:R-:W-:Y:S01]  /*21e0*/  UMOV UR8, UR12 ;  /* 0x0000000c00087c82 */ /* 0x000fe20008000000 */
[----:B------:R-:W-:Y:S01]  /*21f0*/  UMOV UR9, UR13 ;  /* 0x0000000d00097c82 */ /* 0x000fe20008000000 */
[----:B------:R-:W-:Y:S01]  /*2200*/  UMOV UR11, 0x80000020 ;  /* 0x80000020000b7882 */ /* 0x000fe20000000000 */
[----:B------:R-:W-:Y:S01]  /*2210*/  UMOV UR12, UR6 ;  /* 0x00000006000c7c82 */ /* 0x000fe20008000000 */
[----:B------:R-:W-:Y:S01]  /*2220*/  UMOV UR13, 0x80000020 ;  /* 0x80000020000d7882 */ /* 0x000fe20000000000 */
[----:B------:R-:W-:Y:S01]  /*2230*/  UIADD3 UR6, UR4, 0x200, URZ ;  /* 0x0000020004067890 */ /* 0x000fe2000fffe03f */
[----:B--2---:R-:W-:Y:S01]  /*2240*/  IMAD.U32 R6, RZ, RZ, UR12 ;  /* 0x0000000cff067e24 */ /* 0x004fe2000f8e00ff */
[----:B------:R-:W-:-:S05]  /*2250*/  MOV R7, UR13 ;  /* 0x0000000d00077c02 */ /* 0x000fca0008000f00 */
[----:B------:R2:W-:Y:S01]  /*2260*/  STL.64 [R1+0x78], R6 ;  /* 0x0000780601007387 */ /* 0x0005e20000100a00 */
[----:B------:R-:W-:Y:S02]  /*2270*/  WARPGROUP.DEPBAR.LE gsb0, 0x0 ;  /* 0x00008000000079c5 */ /* 0x000fe40000010000 */
[----:B------:R-:W-:-:S11]  /*2280*/  WARPGROUP.ARRIVE ;  /* 0x00000000000079c5 */ /* 0x000fd60000000000 */
        /* <DEDUP_REMOVED lines=8> */
[----:B--2---:R-:W-:Y:S01]  /*2310*/  MOV R6, UR12 ;  /* 0x0000000c00067c02 */ /* 0x004fe20008000f00 */
[----:B------:R-:W-:-:S05]  /*2320*/  IMAD.U32 R7, RZ, RZ, UR13 ;  /* 0x0000000dff077e24 */ /* 0x000fca000f8e00ff */
        /* <DEDUP_REMOVED lines=11> */
[----:B--2---:R-:W-:Y:S02]  /*23e0*/  MOV R6, UR12 ;  /* 0x0000000c00067c02 */ /* 0x004fe40008000f00 */
[----:B------:R-:W-:-:S05]  /*23f0*/  MOV R7, UR13 ;  /* 0x0000000d00077c02 */ /* 0x000fca0008000f00 */
[----:B------:R2:W-:Y:S01]  /*2400*/  STL.64 [R1+0x68], R6 ;  /* 0x0000680601007387 */ /* 0x0005e20000100a00 */
[----:B------:R-:W-:Y:S02]  /*2410*/  WARPGROUP.DEPBAR.LE gsb0, 0x0 ;  /* 0x00008000000079c5 */ /* 0x000fe40000010000 */
[----:B------:R-:W-:-:S10]  /*2420*/  WARPGROUP.ARRIVE ;  /* 0x00000000000079c5 */ /* 0x000fd40000000000 */
        /* <DEDUP_REMOVED lines=48> */
[----:B------:R-:W-:Y:S01]  /*2730*/  MOV R7, UR13 ;  /* 0x0000000d00077c02 */ /* 0x000fe20008000f00 */
[----:B------:R-:W-:-:S04]  /*2740*/  ULDC UR4, c[0x0][0x604] ;  /* 0x0001810000047ab9 */ /* 0x000fc80000000800 */
        /* <DEDUP_REMOVED lines=10> */
[----:B--2---:R-:W-:Y:S01]  /*27f0*/  MOV R6, UR12 ;  /* 0x0000000c00067c02 */ /* 0x004fe20008000f00 */
[----:B------:R-:W-:Y:S01]  /*2800*/  IMAD.U32 R7, RZ, RZ, UR13 ;  /* 0x0000000dff077e24 */ /* 0x000fe2000f8e00ff */
[----:B------:R-:W-:-:S04]  /*2810*/  ULDC UR6, c[0x0][0x604] ;  /* 0x0001810000067ab9 */ /* 0x000fc80000000800 */
[----:B------:R2:W-:Y:S01]  /*2820*/  STL.64 [R1+0x40], R6 ;  /* 0x0000400601007387 */ /* 0x0005e20000100a00 */
[----:B------:R-:W-:Y:S02]  /*2830*/  WARPGROUP.DEPBAR.LE gsb0, 0x0 ;  /* 0x00008000000079c5 */ /* 0x000fe40000010000 */
[----:B------:R-:W-:-:S12]  /*2840*/  WARPGROUP.ARRIVE ;  /* 0x00000000000079c5 */ /* 0x000fd80000000000 */
[----:B------:R-:W-:Y:S01]  /*2850*/  HGMMA.64x256x16.F32.BF16 R24, gdesc[UR8], R24, gsb0 ;  /* 0x03e00000081879f0 */ /* 0x000fe20008001818 */
[----:B------:R-:W-:Y:S01]  /*2860*/  UIADD3 UR10, UR15, 0x1400, URZ ;  /* 0x000014000f0a7890 */ /* 0x000fe2000fffe03f */
[----:B------:R-:W-:Y:S01]  /*2870*/  UMOV UR8, UR12 ;  /* 0x0000000c00087c82 */ /* 0x000fe20008000000 */
[----:B------:R-:W-:Y:S01]  /*2880*/  UMOV UR9, UR13 ;  /* 0x0000000d00097c82 */ /* 0x000fe20008000000 */
[----:B------:R-:W-:Y:S01]  /*2890*/  UMOV UR11, 0x80000020 ;  /* 0x80000020000b7882 */ /* 0x000fe20000000000 */
[----:B------:R-:W-:Y:S01]  /*28a0*/  ULDC UR13, c[0x0][0x604] ;  /* 0x00018100000d7ab9 */ /* 0x000fe20000000800 */
[----:B------:R-:W-:Y:S01]  /*28b0*/  ULDC UR12, c[0x0][0x604] ;  /* 0x00018100000c7ab9 */ /* 0x000fe20000000800 */
[----:B------:R-:W-:Y:S02]  /*28c0*/  WARPGROUP.DEPBAR.LE gsb0, 0x0 ;  /* 0x00008000000079c5 */ /* 0x000fe40000010000 */
[----:B------:R-:W-:-:S15]  /*28d0*/  WARPGROUP.ARRIVE ;  /* 0x00000000000079c5 */ /* 0x000fde0000000000 */
[----:B------:R-:W-:-:S04]  /*28e0*/  NOP ;  /* 0x0000000000007918 */ /* 0x000fc80000000000 */
[----:B------:R-:W-:Y:S01]  /*28f0*/  HGMMA.64x256x16.F32.BF16 R24, gdesc[UR8], R24, gsb0 ;  /* 0x03e00000081879f0 */ /* 0x000fe20008001818 */
[----:B------:R-:W-:Y:S01]  /*2900*/  UIADD3 UR10, UR15, 0x1402, URZ ;  /* 0x000014020f0a7890 */ /* 0x000fe2000fffe03f */
[----:B------:R-:W-:Y:S01]  /*2910*/  UMOV UR8, UR56 ;  /* 0x0000003800087c82 */ /* 0x000fe20008000000 */
[----:B------:R-:W-:Y:S01]  /*2920*/  UMOV UR9, UR57 ;  /* 0x0000003900097c82 */ /* 0x000fe20008000000 */
[----:B------:R-:W-:Y:S01]  /*2930*/  UMOV UR11, 0x80000020 ;  /* 0x80000020000b7882 */ /* 0x000fe20000000000 */
[----:B------:R-:W-:Y:S02]  /*2940*/  WARPGROUP.DEPBAR.LE gsb0, 0x0 ;  /* 0x00008000000079c5 */ /* 0x000fe40000010000 */
[----:B------:R-:W-:-:S15]  /*2950*/  WARPGROUP.ARRIVE ;  /* 0x00000000000079c5 */ /* 0x000fde0000000000 */
[----:B------:R-:W-:-:S06]  /*2960*/  NOP ;  /* 0x0000000000007918 */ /* 0x000fcc0000000000 */
        /* <DEDUP_REMOVED lines=17> */
[----:B------:R-:W-:Y:S01]  /*2a80*/  ULDC UR11, c[0x0][0x604] ;  /* 0x00018100000b7ab9 */ /* 0x000fe20000000800 */
[----:B------:R-:W-:Y:S01]  /*2a90*/  ULDC UR10, c[0x0][0x604] ;  /* 0x00018100000a7ab9 */ /* 0x000fe20000000800 */
[----:B------:R-:W-:Y:S01]  /*2aa0*/  ULDC UR9, c[0x0][0x604] ;  /* 0x0001810000097ab9 */ /* 0x000fe20000000800 */
[----:B------:R-:W-:Y:S01]  /*2ab0*/  ULDC UR8, c[0x0][0x604] ;  /* 0x0001810000087ab9 */ /* 0x000fe20000000800 */
[----:B------:R-:W-:Y:S02]  /*2ac0*/  WARPGROUP.DEPBAR.LE gsb0, 0x0 ;  /* 0x00008000000079c5 */ /* 0x000fe40000010000 */
[----:B-1----:R-:W-:Y:S02]  /*2ad0*/  FMNMX R3, R24, R25, !PT ;  /* 0x0000001918037209 */ /* 0x002fe40007800000 */
[----:B--2---:R-:W-:Y:S02]  /*2ae0*/  FMNMX R7, R26, R27, !PT ;  /* 0x0000001b1a077209 */ /* 0x004fe40007800000 */
[----:B------:R-:W-:-:S02]  /*2af0*/  FMNMX R4, R28, R3, !PT ;  /* 0x000000031c047209 */ /* 0x000fc40007800000 */
[----:B------:R-:W-:Y:S02]  /*2b00*/  FMNMX R6, R30, R7, !PT ;  /* 0x000000071e067209 */ /* 0x000fe40007800000 */
[----:B------:R-:W-:Y:S02]  /*2b10*/  FMNMX R3, R29, R4, !PT ;  /* 0x000000041d037209 */ /* 0x000fe40007800000 */
[----:B------:R-:W-:Y:S02]  /*2b20*/  FMNMX R7, R31, R6, !PT ;  /* 0x000000061f077209 */ /* 0x000fe40007800000 */
[----:B------:R-:W-:Y:S02]  /*2b30*/  FMNMX R4, R32, R3, !PT ;  /* 0x0000000320047209 */ /* 0x000fe40007800000 */
[----:B------:R-:W-:Y:S02]  /*2b40*/  FMNMX R6, R34, R7, !PT ;  /* 0x0000000722067209 */ /* 0x000fe40007800000 */
        /* <DEDUP_REMOVED lines=117> */
[----:B------:R-:W-:-:S03]  /*32a0*/  FMNMX R6, R151, R6, !PT ;  /* 0x0000000697067209 */ /* 0x000fc60007800000 */
[----:B------:R-:W1:Y:S04]  /*32b0*/  SHFL.BFLY PT, R3, R4, 0x1, 0x1f ;  /* 0x0c201f0004037f89 */ /* 0x000e6800000e0000 */
[----:B------:R-:W2:Y:S01]  /*32c0*/  SHFL.BFLY PT, R7, R6, 0x1, 0x1f ;  /* 0x0c201f0006077f89 */ /* 0x000ea200000e0000 */
[----:B-1----:R-:W-:Y:S02]  /*32d0*/  FMNMX R3, R4, R3, !PT ;  /* 0x0000000304037209 */ /* 0x002fe40007800000 */
[----:B--2---:R-:W-:-:S03]  /*32e0*/  FMNMX R7, R6, R7, !PT ;  /* 0x0000000706077209 */ /* 0x004fc60007800000 */
[----:B------:R-:W1:Y:S04]  /*32f0*/  SHFL.BFLY PT, R248, R3, 0x2, 0x1f ;  /* 0x0c401f0003f87f89 */ /* 0x000e6800000e0000 */
[----:B------:R-:W2:Y:S01]  /*3300*/  SHFL.BFLY PT, R8, R7, 0x2, 0x1f ;  /* 0x0c401f0007087f89 */ /* 0x000ea200000e0000 */
[----:B-1----:R-:W-:-:S04]  /*3310*/  FMNMX R248, R3, R248, !PT ;  /* 0x000000f803f87209 */ /* 0x002fc80007800000 */
[C---:B------:R-:W-:Y:S02]  /*3320*/  FSETP.NEU.AND P1, PT, R248.reuse, -INF , PT ;  /* 0xff800000f800780b */ /* 0x040fe40003f2d000 */
[----:B--2---:R-:W-:Y:S02]  /*3330*/  FMNMX R23, R7, R8, !PT ;  /* 0x0000000807177209 */ /* 0x004fe40007800000 */
[----:B------:R-:W-:Y:S02]  /*3340*/  FSEL R3, R248, RZ, P1 ;  /* 0x000000fff8037208 */ /* 0x000fe40000800000 */
[----:B------:R-:W-:-:S03]  /*3350*/  FSETP.NEU.AND P1, PT, R23, -INF , PT ;  /* 0xff8000001700780b */ /* 0x000fc60003f2d000 */
[----:B------:R-:W-:Y:S01]  /*3360*/  FMUL R6, R3, UR19 ;  /* 0x0000001303067c20 */ /* 0x000fe20008400000 */
[----:B------:R-:W-:-:S03]  /*3370*/  ULDC UR19, c[0x0][0x604] ;  /* 0x0001810000137ab9 */ /* 0x000fc60000000800 */
[--C-:B------:R-:W-:Y:S01]  /*3380*/  FFMA R24, R24, UR18, -R6.reuse ;  /* 0x0000001218187c23 */ /* 0x100fe20008000806 */
        /* <DEDUP_REMOVED lines=75> */
[----:B------:R-:W-:Y:S01]  /*3840*/  FSETP.GEU.AND P4, PT, R24, -126, PT ;  /* 0xc2fc00001800780b */ /* 0x000fe20003f8e000 */
        /* <DEDUP_REMOVED lines=25> */
[----:B------:R-:W-:Y:S01]  /*39e0*/  FFMA R149, R149, UR6, -R6 ;  /* 0x0000000695957c23 */ /* 0x000fe20008000806 */
[----:B------:R-:W-:Y:S01]  /*39f0*/  FSEL R6, R23, RZ, P1 ;  /* 0x000000ff17067208 */ /* 0x000fe20000800000 */
[----:B------:R-:W-:Y:S01]  /*3a00*/  @!P4 FMUL R24, R24, 0.5 ;  /* 0x3f0000001818c820 */ /* 0x000fe20000400000 */
[----:B------:R-:W-:Y:S01]  /*3a10*/  FSETP.GEU.AND P1, PT, R25, -126, PT ;  /* 0xc2fc00001900780b */ /* 0x000fe20003f2e000 */
[----:B------:R-:W-:Y:S01]  /*3a20*/  ULDC UR19, c[0x0][0x604] ;  /* 0x0001810000137ab9 */ /* 0x000fe20000000800 */
[----:B------:R-:W-:Y:S01]  /*3a30*/  FSETP.GEU.AND P2, PT, R28, -126, PT ;  /* 0xc2fc00001c00780b */ /* 0x000fe20003f4e000 */
[----:B------:R-:W-:Y:S01]  /*3a40*/  FMUL R8, R6, UR19 ;  /* 0x0000001306087c20 */ /* 0x000fe20008400000 */
[----:B------:R-:W-:Y:S01]  /*3a50*/  FSETP.GEU.AND P3, PT, R7, -126, PT ;  /* 0xc2fc00000700780b */ /* 0x000fe20003f6e000 */
[----:B------:R-:W1:Y:S01]  /*3a60*/  MUFU.EX2 R24, R24 ;  /* 0x0000001800187308 */ /* 0x000e620000000800 */
[----:B------:R-:W-:Y:S01]  /*3a70*/  FSETP.GEU.AND P6, PT, R29, -126, PT ;  /* 0xc2fc00001d00780b */ /* 0x000fe20003fce000 */
[----:B------:R-:W-:Y:S01]  /*3a80*/  ULDC UR18, c[0x0][0x604] ;  /* 0x0001810000127ab9 */ /* 0x000fe20000000800 */
[----:B------:R-:W-:Y:S01]  /*3a90*/  FSETP.GEU.AND P5, PT, R33, -126, PT ;  /* 0xc2fc00002100780b */ /* 0x000fe20003fae000 */
[--C-:B------:R-:W-:Y:S01]  /*3aa0*/  FFMA R26, R26, UR18, -R8.reuse ;  /* 0x000000121a1a7c23 */ /* 0x100fe20008000808 */
[----:B------:R-:W-:Y:S01]  /*3ab0*/  ULDC UR16, c[0x0][0x604] ;  /* 0x0001810000107ab9 */ /* 0x000fe20000000800 */
[----:B------:R-:W-:Y:S01]  /*3ac0*/  ULDC UR11, c[0x0][0x604] ;  /* 0x00018100000b7ab9 */ /* 0x000fe20000000800 */
[--C-:B------:R-:W-:Y:S01]  /*3ad0*/  FFMA R60, R30, UR16, -R8.reuse ;  /* 0x000000101e3c7c23 */ /* 0x100fe20008000808 */
[----:B------:R-:W-:Y:S01]  /*3ae0*/  @!P1 FMUL R25, R25, 0.5 ;  /* 0x3f00000019199820 */ /* 0x000fe20000400000 */
[----:B------:R-:W-:Y:S01]  /*3af0*/  ULDC UR17, c[0x0][0x604] ;  /* 0x0001810000117ab9 */ /* 0x000fe20000000800 */
[----:B------:R-:W-:Y:S01]  /*3b00*/  @!P2 FMUL R28, R28, 0.5 ;  /* 0x3f0000001c1ca820 */ /* 0x000fe20000400000 */
[----:B------:R-:W-:Y:S01]  /*3b10*/  ULDC UR14, c[0x0][0x604] ;  /* 0x00018100000e7ab9 */ /* 0x000fe20000000800 */
[----:B------:R-:W-:Y:S01]  /*3b20*/  @!P3 FMUL R7, R7, 0.5 ;  /* 0x3f0000000707b820 */ /* 0x000fe20000400000 */
[--C-:B------:R-:W-:Y:S01]  /*3b30*/  FFMA R6, R38, UR11, -R8.reuse ;  /* 0x0000000b26067c23 */ /* 0x100fe20008000808 */
[----:B------:R-:W2:Y:S01]  /*3b40*/  MUFU.EX2 R25, R25 ;  /* 0x0000001900197308 */ /* 0x000ea20000000800 */
[----:B------:R-:W-:Y:S01]  /*3b50*/  @!P6 FMUL R29, R29, 0.5 ;  /* 0x3f0000001d1de820 */ /* 0x000fe20000400000 */
[----:B------:R-:W-:Y:S01]  /*3b60*/  @!P5 FMUL R33, R33, 0.5 ;  /* 0x3f0000002121d820 */ /* 0x000fe20000400000 */
[----:B-1----:R-:W-:Y:S01]  /*3b70*/  @!P4 FMUL R24, R24, R24 ;  /* 0x000000181818c220 */ /* 0x002fe20000400000 */
[----:B------:R-:W-:Y:S01]  /*3b80*/  FSETP.GEU.AND P4, PT, R88, -126, PT ;  /* 0xc2fc00005800780b */ /* 0x000fe20003f8e000 */
[--C-:B------:R-:W-:Y:S01]  /*3b90*/  FFMA R27, R27, UR17, -R8.reuse ;  /* 0x000000111b1b7c23 */ /* 0x100fe20008000808 */
[--C-:B------:R-:W-:Y:S01]  /*3ba0*/  FFMA R31, R31, UR14, -R8.reuse ;  /* 0x0000000e1f1f7c23 */ /* 0x100fe20008000808 */
[----:B------:R-:W-:Y:S01]  /*3bb0*/  ULDC UR11, c[0x0][0x604] ;  /* 0x00018100000b7ab9 */ /* 0x000fe20000000800 */
[----:B------:R-:W1:Y:S01]  /*3bc0*/  MUFU.EX2 R68, R28 ;  /* 0x0000001c00447308 */ /* 0x000e620000000800 */
[--C-:B------:R-:W-:Y:S01]  /*3bd0*/  FFMA R90, R90, UR11, -R8.reuse ;  /* 0x0000000b5a5a7c23 */ /* 0x100fe20008000808 */
[----:B------:R-:W-:Y:S01]  /*3be0*/  ULDC UR10, c[0x0][0x604] ;  /* 0x00018100000a7ab9 */ /* 0x000fe20000000800 */
[----:B------:R-:W-:Y:S01]  /*3bf0*/  ULDC UR9, c[0x0][0x604] ;  /* 0x0001810000097ab9 */ /* 0x000fe20000000800 */
[--C-:B------:R-:W-:Y:S01]  /*3c00*/  FFMA R32, R39, UR10, -R8.reuse ;  /* 0x0000000a27207c23 */ /* 0x100fe20008000808 */
[----:B------:R-:W-:Y:S01]  /*3c10*/  ULDC UR10, c[0x0][0x604] ;  /* 0x00018100000a7ab9 */ /* 0x000fe20000000800 */
[--C-:B------:R-:W-:Y:S01]  /*3c20*/  FFMA R42, R42, UR9, -R8.reuse ;  /* 0x000000092a2a7c23 */ /* 0x100fe20008000808 */
[--C-:B------:R-:W-:Y:S01]  /*3c30*/  FFMA R91, R91, UR10, -R8.reuse ;  /* 0x0000000a5b5b7c23 */ /* 0x100fe20008000808 */
[----:B------:R-:W3:Y:S01]  /*3c40*/  MUFU.EX2 R56, R7 ;  /* 0x0000000700387308 */ /* 0x000ee20000000800 */
[----:B--2---:R-:W-:Y:S01]  /*3c50*/  @!P1 FMUL R25, R25, R25 ;  /* 0x0000001919199220 */ /* 0x004fe20000400000 */
[----:B------:R-:W-:Y:S01]  /*3c60*/  FSETP.GEU.AND P1, PT, R89, -126, PT ;  /* 0xc2fc00005900780b */ /* 0x000fe20003f2e000 */
[----:B------:R-:W-:Y:S01]  /*3c70*/  @!P4 FMUL R88, R88, 0.5 ;  /* 0x3f0000005858c820 */ /* 0x000fe20000400000 */
[----:B------:R-:W-:Y:S01]  /*3c80*/  ULDC UR9, c[0x0][0x604] ;  /* 0x0001810000097ab9 */ /* 0x000fe20000000800 */
[----:B------:R-:W-:Y:S01]  /*3c90*/  ULDC UR8, c[0x0][0x604] ;  /* 0x0001810000087ab9 */ /* 0x000fe20000000800 */
[--C-:B------:R-:W-:Y:S01]  /*3ca0*/  FFMA R94, R94, UR9, -R8.reuse ;  /* 0x000000095e5e7c23 */ /* 0x100fe20008000808 */
[--C-:B------:R-:W-:Y:S01]  /*3cb0*/  FFMA R43, R43, UR8, -R8.reuse ;  /* 0x000000082b2b7c23 */ /* 0x100fe20008000808 */
[----:B------:R-:W2:Y:S01]  /*3cc0*/  MUFU.EX2 R73, R29 ;  /* 0x0000001d00497308 */ /* 0x000ea20000000800 */
[----:B-1----:R-:W-:Y:S01]  /*3cd0*/  @!P2 FMUL R68, R68, R68 ;  /* 0x000000444444a220 */ /* 0x002fe20000400000 */
[----:B------:R-:W-:Y:S01]  /*3ce0*/  FSETP.GEU.AND P2, PT, R92, -126, PT ;  /* 0xc2fc00005c00780b */ /* 0x000fe20003f4e000 */
[----:B------:R-:W-:Y:S01]  /*3cf0*/  ULDC UR8, c[0x0][0x604] ;  /* 0x0001810000087ab9 */ /* 0x000fe20000000800 */
[----:B------:R-:W-:Y:S01]  /*3d00*/  ULDC UR13, c[0x0][0x604] ;  /* 0x00018100000d7ab9 */ /* 0x000fe20000000800 */
[--C-:B------:R-:W-:Y:S01]  /*3d10*/  FFMA R95, R95, UR8, -R8.reuse ;  /* 0x000000085f5f7c23 */ /* 0x100fe20008000808 */
[--C-:B------:R-:W-:Y:S01]  /*3d20*/  FFMA R34, R34, UR13, -R8.reuse ;  /* 0x0000000d22227c23 */ /* 0x100fe20008000808 */
[----:B------:R-:W-:Y:S01]  /*3d30*/  @!P1 FMUL R89, R89, 0.5 ;  /* 0x3f00000059599820 */ /* 0x000fe20000400000 */
[----:B------:R-:W1:Y:S01]  /*3d40*/  MUFU.EX2 R7, R88 ;  /* 0x0000005800077308 */ /* 0x000e620000000800 */
[----:B---3--:R-:W-:Y:S01]  /*3d50*/  @!P3 FMUL R56, R56, R56 ;  /* 0x000000383838b220 */ /* 0x008fe20000400000 */
[----:B------:R-:W-:Y:S01]  /*3d60*/  FSETP.GEU.AND P3, PT, R26, -126, PT ;  /* 0xc2fc00001a00780b */ /* 0x000fe20003f6e000 */
[----:B------:R-:W-:Y:S01]  /*3d70*/  ULDC UR16, c[0x0][0x604] ;  /* 0x0001810000107ab9 */ /* 0x000fe20000000800 */
[----:B------:R-:W-:Y:S01]  /*3d80*/  ULDC UR12, c[0x0][0x604] ;  /* 0x00018100000c7ab9 */ /* 0x000fe20000000800 */
[--C-:B------:R-:W-:Y:S01]  /*3d90*/  FFMA R44, R82, UR16, -R8.reuse ;  /* 0x00000010522c7c23 */ /* 0x100fe20008000808 */
[----:B------:R-:W-:Y:S01]  /*3da0*/  ULDC UR7, c[0x0][0x604] ;  /* 0x0001810000077ab9 */ /* 0x000fe20000000800 */
[----:B------:R-:W-:Y:S01]  /*3db0*/  @!P2 FMUL R92, R92, 0.5 ;  /* 0x3f0000005c5ca820 */ /* 0x000fe20000400000 */
[----:B------:R-:W3:Y:S01]  /*3dc0*/  MUFU.EX2 R53, R33 ;  /* 0x0000002100357308 */ /* 0x000ee20000000800 */
[----:B--2---:R-:W-:Y:S01]  /*3dd0*/  @!P6 FMUL R73, R73, R73 ;  /* 0x000000494949e220 */ /* 0x004fe20000400000 */
[----:B------:R-:W-:Y:S01]  /*3de0*/  FSETP.GEU.AND P6, PT, R93, -126, PT ;  /* 0xc2fc00005d00780b */ /* 0x000fe20003fce000 */
[----:B------:R-:W-:Y:S01]  /*3df0*/  ULDC UR6, c[0x0][0x604] ;  /* 0x0001810000067ab9 */ /* 0x000fe20000000800 */
[--C-:B------:R-:W-:Y:S01]  /*3e00*/  FFMA R35, R35, UR12, -R8.reuse ;  /* 0x0000000c23237c23 */ /* 0x100fe20008000808 */
[--C-:B------:R-:W-:Y:S01]  /*3e10*/  FFMA R46, R46, UR7, -R8.reuse ;  /* 0x000000072e2e7c23 */ /* 0x100fe20008000808 */
[--C-:B------:R-:W-:Y:S01]  /*3e20*/  FFMA R47, R47, UR6, -R8.reuse ;  /* 0x000000062f2f7c23 */ /* 0x100fe20008000808 */
[----:B------:R-:W-:Y:S01]  /*3e30*/  @!P3 FMUL R26, R26, 0.5 ;  /* 0x3f0000001a1ab820 */ /* 0x000fe20000400000 */
[----:B------:R-:W2:Y:S01]  /*3e40*/  MUFU.EX2 R28, R89 ;  /* 0x00000059001c7308 */ /* 0x000ea20000000800 */
[----:B-1----:R-:W-:Y:S01]  /*3e50*/  @!P4 FMUL R7, R7, R7 ;  /* 0x000000070707c220 */ /* 0x002fe20000400000 */
[C---:B------:R-:W-:Y:S01]  /*3e60*/  FSETP.GEU.AND P4, PT, R60.reuse, -126, PT ;  /* 0xc2fc00003c00780b */ /* 0x040fe20003f8e000 */
[----:B------:R-:W-:Y:S01]  /*3e70*/  ULDC UR4, c[0x0][0x604] ;  /* 0x0001810000047ab9 */ /* 0x000fe20000000800 */
[----:B------:R-:W-:Y:S01]  /*3e80*/  ULDC UR29, c[0x0][0x604] ;  /* 0x00018100001d7ab9 */ /* 0x000fe20000000800 */
[----:B------:R-:W-:Y:S01]  /*3e90*/  ULDC UR28, c[0x0][0x604] ;  /* 0x00018100001c7ab9 */ /* 0x000fe20000000800 */
[----:B------:R-:W-:Y:S01]  /*3ea0*/  ULDC UR27, c[0x0][0x604] ;  /* 0x00018100001b7ab9 */ /* 0x000fe20000000800 */
[----:B------:R-:W-:Y:S01]  /*3eb0*/  @!P6 FMUL R93, R93, 0.5 ;  /* 0x3f0000005d5de820 */ /* 0x000fe20000400000 */
[----:B------:R-:W1:Y:S01]  /*3ec0*/  MUFU.EX2 R29, R92 ;  /* 0x0000005c001d7308 */ /* 0x000e620000000800 */
[----:B---3--:R-:W-:Y:S01]  /*3ed0*/  @!P5 FMUL R53, R53, R53 ;  /* 0x000000353535d220 */ /* 0x008fe20000400000 */
[----:B------:R-:W-:Y:S01]  /*3ee0*/  FSETP.GEU.AND P5, PT, R27, -126, PT ;  /* 0xc2fc00001b00780b */ /* 0x000fe20003fae000 */
[----:B------:R-:W-:Y:S01]  /*3ef0*/  ULDC UR26, c[0x0][0x604] ;  /* 0x00018100001a7ab9 */ /* 0x000fe20000000800 */
[----:B------:R-:W-:Y:S01]  /*3f00*/  ULDC UR25, c[0x0][0x604] ;  /* 0x0001810000197ab9 */ /* 0x000fe20000000800 */
[----:B------:R-:W-:Y:S01]  /*3f10*/  ULDC UR31, c[0x0][0x604] ;  /* 0x00018100001f7ab9 */ /* 0x000fe20000000800 */
[----:B------:R-:W-:Y:S01]  /*3f20*/  ULDC UR30, c[0x0][0x604] ;  /* 0x00018100001e7ab9 */ /* 0x000fe20000000800 */
[----:B------:R-:W-:Y:S01]  /*3f30*/  @!P4 FMUL R60, R60, 0.5 ;  /* 0x3f0000003c3cc820 */ /* 0x000fe20000400000 */
[----:B------:R-:W3:Y:S01]  /*3f40*/  MUFU.EX2 R80, R26 ;  /* 0x0000001a00507308 */ /* 0x000ee20000000800 */
[----:B--2---:R-:W-:Y:S01]  /*3f50*/  @!P1 FMUL R28, R28, R28 ;  /* 0x0000001c1c1c9220 */ /* 0x004fe20000400000 */
[----:B------:R-:W-:Y:S01]  /*3f60*/  FSETP.GEU.AND P1, PT, R31, -126, PT ;  /* 0xc2fc00001f00780b */ /* 0x000fe20003f2e000 */
[----:B------:R-:W-:Y:S01]  /*3f70*/  ULDC UR24, c[0x0][0x604] ;  /* 0x0001810000187ab9 */ /* 0x000fe20000000800 */
[----:B------:R-:W-:Y:S01]  /*3f80*/  ULDC UR23, c[0x0][0x604] ;  /* 0x0001810000177ab9 */ /* 0x000fe20000000800 */
[----:B------:R-:W-:Y:S01]  /*3f90*/  ULDC UR22, c[0x0][0x604] ;  /* 0x0001810000167ab9 */ /* 0x000fe20000000800 */
[----:B------:R-:W-:Y:S01]  /*3fa0*/  ULDC UR21, c[0x0][0x604] ;  /* 0x0001810000157ab9 */ /* 0x000fe20000000800 */
[----:B------:R-:W-:Y:S01]  /*3fb0*/  @!P5 FMUL R27, R27, 0.5 ;  /* 0x3f0000001b1bd820 */ /* 0x000fe20000400000 */
[----:B------:R-:W2:Y:S01]  /*3fc0*/  MUFU.EX2 R30, R93 ;  /* 0x0000005d001e7308 */ /* 0x000ea20000000800 */
[----:B-1----:R-:W-:Y:S01]  /*3fd0*/  @!P2 FMUL R29, R29, R29 ;  /* 0x0000001d1d1da220 */ /* 0x002fe20000400000 */
[----:B------:R-:W-:Y:S01]  /*3fe0*/  FSETP.GEU.AND P2, PT, R90, -126, PT ;  /* 0xc2fc00005a00780b */ /* 0x000fe20003f4e000 */
        /* <DEDUP_REMOVED lines=15> */
[----:B------:R-:W2:Y:S01]  /*40e0*/  SYNCS.PHASECHK.TRANS64.TRYWAIT P6, [R152+URZ+0x77008], R5 ;  /* 0x07700805980075a7 */ /* 0x000ea200080c017f */
[----:B------:R-:W-:Y:S01]  /*40f0*/  ULDC UR6, c[0x0][0x604] ;  /* 0x0001810000067ab9 */ /* 0x000fe20000000800 */
[--C-:B------:R-:W-:Y:S01]  /*4100*/  FFMA R50, R50, UR4, -R8.reuse ;  /* 0x0000000432327c23 */ /* 0x100fe20008000808 */
[--C-:B------:R-:W-:Y:S01]  /*4110*/  FFMA R51, R51, UR29, -R8.reuse ;  /* 0x0000001d33337c23 */ /* 0x100fe20008000808 */
[--C-:B------:R-:W-:Y:S01]  /*4120*/  FFMA R54, R54, UR28, -R8.reuse ;  /* 0x0000001c36367c23 */ /* 0x100fe20008000808 */
[----:B------:R-:W-:Y:S01]  /*4130*/  @!P3 FMUL R91, R91, 0.5 ;  /* 0x3f0000005b5bb820 */ /* 0x000fe20000400000 */
[----:B------:R-:W4:Y:S01]  /*4140*/  MUFU.EX2 R81, R31 ;  /* 0x0000001f00517308 */ /* 0x000f220000000800 */
[----:B-1----:R-:W-:Y:S01]  /*4150*/  @!P4 FMUL R76, R76, R76 ;  /* 0x0000004c4c4cc220 */ /* 0x002fe20000400000 */
[----:B------:R-:W-:Y:S01]  /*4160*/  FSETP.GEU.AND P4, PT, R94, -126, PT ;  /* 0xc2fc00005e00780b */ /* 0x000fe20003f8e000 */
[--C-:B------:R-:W-:Y:S01]  /*4170*/  FFMA R55, R55, UR27, -R8.reuse ;  /* 0x0000001b37377c23 */ /* 0x100fe20008000808 */
[--C-:B------:R-:W-:Y:S01]  /*4180*/  FFMA R58, R58, UR26, -R8.reuse ;  /* 0x0000001a3a3a7c23 */ /* 0x100fe20008000808 */
[--C-:B------:R-:W-:Y:S01]  /*4190*/  FFMA R59, R59, UR25, -R8.reuse ;  /* 0x000000193b3b7c23 */ /* 0x100fe20008000808 */
[--C-:B------:R-:W-:Y:S01]  /*41a0*/  FFMA R62, R62, UR31, -R8.reuse ;  /* 0x0000001f3e3e7c23 */ /* 0x100fe20008000808 */
[--C-:B------:R-:W-:Y:S01]  /*41b0*/  FFMA R63, R63, UR30, -R8.reuse ;  /* 0x0000001e3f3f7c23 */ /* 0x100fe20008000808 */
[----:B------:R-:W1:Y:S01]  /*41c0*/  MUFU.EX2 R33, R90 ;  /* 0x0000005a00217308 */ /* 0x000e620000000800 */
[----:B---3--:R-:W-:Y:S01]  /*41d0*/  @!P5 FMUL R77, R77, R77 ;  /* 0x0000004d4d4dd220 */ /* 0x008fe20000400000 */
[----:B------:R-:W-:Y:S01]  /*41e0*/  FSETP.GEU.AND P5, PT, R3, -126, PT ;  /* 0xc2fc00000300780b */ /* 0x000fe20003fae000 */
[--C-:B------:R-:W-:Y:S01]  /*41f0*/  FFMA R66, R66, UR24, -R8.reuse ;  /* 0x0000001842427c23 */ /* 0x100fe20008000808 */
[--C-:B------:R-:W-:Y:S01]  /*4200*/  FFMA R67, R67, UR23, -R8.reuse ;  /* 0x0000001743437c23 */ /* 0x100fe20008000808 */
[--C-:B------:R-:W-:Y:S01]  /*4210*/  FFMA R70, R70, UR22, -R8.reuse ;  /* 0x0000001646467c23 */ /* 0x100fe20008000808 */
[--C-:B------:R-:W-:Y:S01]  /*4220*/  FFMA R71, R71, UR21, -R8.reuse ;  /* 0x0000001547477c23 */ /* 0x100fe20008000808 */
[----:B------:R-:W-:Y:S01]  /*4230*/  @!P4 FMUL R94, R94, 0.5 ;  /* 0x3f0000005e5ec820 */ /* 0x000fe20000400000 */
[----:B------:R-:W3:Y:S01]  /*4240*/  MUFU.EX2 R38, R91 ;  /* 0x0000005b00267308 */ /* 0x000ee20000000800 */
[----:B----4-:R-:W-:Y:S01]  /*4250*/  @!P1 FMUL R81, R81, R81 ;  /* 0x0000005151519220 */ /* 0x010fe20000400000 */
[----:B------:R-:W-:Y:S01]  /*4260*/  FSETP.GEU.AND P1, PT, R4, -126, PT ;  /* 0xc2fc00000400780b */ /* 0x000fe20003f2e000 */
[--C-:B------:R-:W-:Y:S01]  /*4270*/  FFMA R74, R74, UR20, -R8.reuse ;  /* 0x000000144a4a7c23 */ /* 0x100fe20008000808 */
        /* <DEDUP_REMOVED lines=11> */
[----:B------:R-:W-:Y:S01]  /*4330*/  @!P1 FMUL R4, R4, 0.5 ;  /* 0x3f00000004049820 */ /* 0x000fe20000400000 */
[----:B------:R-:W1:Y:S01]  /*4340*/  MUFU.EX2 R3, R3 ;  /* 0x0000000300037308 */ /* 0x000e620000000800 */
[----:B---3--:R-:W-:Y:S01]  /*4350*/  @!P3 FMUL R38, R38, R38 ;  /* 0x000000262626b220 */ /* 0x008fe20000400000 */
[----:B------:R-:W-:Y:S01]  /*4360*/  FSETP.GEU.AND P3, PT, R34, -126, PT ;  /* 0xc2fc00002200780b */ /* 0x000fe20003f6e000 */
[--C-:B------:R-:W-:Y:S01]  /*4370*/  FFMA R99, R99, UR6, -R8.reuse ;  /* 0x0000000663637c23 */ /* 0x100fe20008000808 */
[----:B------:R-:W-:Y:S01]  /*4380*/  ULDC UR4, c[0x0][0x604] ;  /* 0x0001810000047ab9 */ /* 0x000fe20000000800 */
[----:B------:R-:W-:Y:S01]  /*4390*/  ULDC UR29, c[0x0][0x604] ;  /* 0x00018100001d7ab9 */ /* 0x000fe20000000800 */
[----:B------:R-:W-:Y:S01]  /*43a0*/  ULDC UR28, c[0x0][0x604] ;  /* 0x00018100001c7ab9 */ /* 0x000fe20000000800 */
[----:B------:R-:W-:Y:S01]  /*43b0*/  @!P2 FMUL R95, R95, 0.5 ;  /* 0x3f0000005f5fa820 */ /* 0x000fe20000400000 */
[----:B------:R-:W3:Y:S01]  /*43c0*/  MUFU.EX2 R4, R4 ;  /* 0x0000000400047308 */ /* 0x000ee20000000800 */
[----:B------:R-:W-:Y:S01]  /*43d0*/  ULDC UR27, c[0x0][0x604] ;  /* 0x00018100001b7ab9 */ /* 0x000fe20000000800 */
[----:B------:R-:W-:Y:S01]  /*43e0*/  ULDC UR26, c[0x0][0x604] ;  /* 0x00018100001a7ab9 */ /* 0x000fe20000000800 */
[----:B------:R-:W-:Y:S01]  /*43f0*/  ULDC UR25, c[0x0][0x604] ;  /* 0x0001810000197ab9 */ /* 0x000fe20000000800 */
[----:B------:R-:W-:Y:S01]  /*4400*/  ULDC UR31, c[0x0][0x604] ;  /* 0x00018100001f7ab9 */ /* 0x000fe20000000800 */
[----:B------:R-:W-:Y:S01]  /*4410*/  ULDC UR30, c[0x0][0x604] ;  /* 0x00018100001e7ab9 */ /* 0x000fe20000000800 */
[----:B------:R-:W-:Y:S01]  /*4420*/  ULDC UR24, c[0x0][0x604] ;  /* 0x0001810000187ab9 */ /* 0x000fe20000000800 */
[----:B------:R-:W-:Y:S01]  /*4430*/  ULDC UR23, c[0x0][0x604] ;  /* 0x0001810000177ab9 */ /* 0x000fe20000000800 */
[----:B------:R1:W1:Y:S01]  /*4440*/  MUFU.EX2 R82, R95 ;  /* 0x0000005f00527308 */ /* 0x0002620000000800 */
        /* <DEDUP_REMOVED lines=42> */
[----:B------:R-:W-:Y:S01]  /*46f0*/  P2R R26, PR, RZ, 0x20 ;  /* 0x00000020ff1a7803 */ /* 0x000fe20000000000 */
[----:B----4-:R-:W-:Y:S01]  /*4700*/  @!P4 FMUL R31, R31, R31 ;  /* 0x0000001f1f1fc220 */ /* 0x010fe20000400000 */
[----:B------:R-:W-:Y:S01]  /*4710*/  FSETP.GEU.AND P4, PT, R35, -126, PT ;  /* 0xc2fc00002300780b */ /* 0x000fe20003f8e000 */
[----:B------:R-:W-:Y:S01]  /*4720*/  @!P3 FMUL R34, R34, 0.5 ;  /* 0x3f0000002222b820 */ /* 0x000fe20000400000 */
[----:B------:R-:W-:Y:S01]  /*4730*/  FSETP.GEU.AND P5, PT, R6, -126, PT ;  /* 0xc2fc00000600780b */ /* 0x000fe20003fae000 */
[----:B-123--:R-:W-:-:S12]  /*4740*/  @!P6 BRA `(.L_x_23) ;  /* 0x0000010c008ce947 */ /* 0x00efd80003800000 */
.L_x_76:
[----:B------:R-:W-:Y:S01]  /*4750*/  STL.64 [R1+0xd8], R150 ;  /* 0x0000d89601007387 */ /* 0x000fe20000100a00 */
[----:B------:R-:W-:Y:S01]  /*4760*/  FADD R60, R24, R7 ;  /* 0x00000007183c7221 */ /* 0x000fe20000000000 */
[----:B------:R-:W-:Y:S01]  /*4770*/  ISETP.NE.AND P6, PT, R26, RZ, PT ;  /* 0x000000ff1a00720c */ /* 0x000fe20003fc5270 */
[C---:B------:R-:W-:Y:S01]  /*4780*/  FADD R61, R25.reuse, R28 ;  /* 0x0000001c193d7221 */ /* 0x040fe20000000000 */
[----:B------:R-:W-:Y:S01]  /*4790*/  STL.64 [R1+0xd0], R148 ;  /* 0x0000d09401007387 */ /* 0x000fe20000100a00 */
[----:B------:R-:W-:Y:S01]  /*47a0*/  F2FP.BF16.F32.PACK_AB R24, R25, R24 ;  /* 0x000000181918723e */ /* 0x000fe200000010ff */
[----:B------:R-:W-:Y:S01]  /*47b0*/  UIADD3 UR4, UR5, 0x1c00, URZ ;  /* 0x00001c0005047890 */ /* 0x000fe2000fffe03f */
[----:B------:R-:W-:Y:S01]  /*47c0*/  F2FP.BF16.F32.PACK_AB R26, R73, R68 ;  /* 0x00000044491a723e */ /* 0x000fe200000010ff */
[----:B------:R-:W-:Y:S01]  /*47d0*/  STL.64 [R1+0xc8], R146 ;  /* 0x0000c89201007387 */ /* 0x000fe20000100a00 */
[----:B------:R-:W-:Y:S01]  /*47e0*/  F2FP.BF16.F32.PACK_AB R25, R77, R80 ;  /* 0x000000504d19723e */ /* 0x000fe200000010ff */
[----:B------:R-:W-:Y:S01]  /*47f0*/  UMOV UR11, 0x80000020 ;  /* 0x80000020000b7882 */ /* 0x000fe20000000000 */
[----:B------:R-:W-:Y:S01]  /*4800*/  F2FP.BF16.F32.PACK_AB R27, R81, R76 ;  /* 0x0000004c511b723e */ /* 0x000fe200000010ff */
[----:B------:R-:W-:Y:S01]  /*4810*/  STL.64 [R1+0xc0], R144 ;  /* 0x0000c09001007387 */ /* 0x000fe20000100a00 */
[----:B------:R-:W-:Y:S01]  /*4820*/  UMOV UR10, UR4 ;  /* 0x00000004000a7c82 */ /* 0x000fe20008000000 */
[----:B------:R-:W-:Y:S01]  /*4830*/  UIADD3 UR6, UR5, 0x2000, URZ ;  /* 0x0000200005067890 */ /* 0x000fe2000fffe03f */
[----:B------:R-:W-:Y:S01]  /*4840*/  @!P2 FMUL R82, R82, R82 ;  /* 0x000000525252a220 */ /* 0x000fe20000400000 */
[----:B------:R-:W-:Y:S01]  /*4850*/  STL.64 [R1+0xb8], R142 ;  /* 0x0000b88e01007387 */ /* 0x000fe20000100a00 */
[----:B------:R-:W-:Y:S01]  /*4860*/  UMOV UR7, 0x80000020 ;  /* 0x8000002000077882 */ /* 0x000fe20000000000 */
[----:B------:R-:W-:Y:S01]  /*4870*/  UIADD3 UR4, UR5, 0x2400, URZ ;  /* 0x0000240005047890 */ /* 0x000fe2000fffe03f */
[----:B------:R-:W-:Y:S01]  /*4880*/  FSETP.GEU.AND P2, PT, R32, -126, PT ;  /* 0xc2fc00002000780b */ /* 0x000fe20003f4e000 */
[----:B------:R-:W-:Y:S01]  /*4890*/  STL.64 [R1+0xb0], R140 ;  /* 0x0000b08c01007387 */ /* 0x000fe20000100a00 */
[----:B------:R-:W-:Y:S01]  /*48a0*/  UMOV UR19, 0x80000020 ;  /* 0x8000002000137882 */ /* 0x000fe20000000000 */
[----:B------:R-:W-:Y:S01]  /*48b0*/  UIADD3 UR8, UR5, 0x3400, URZ ;  /* 0x0000340005087890 */ /* 0x000fe2000fffe03f */
[----:B------:R-:W-:Y:S01]  /*48c0*/  @!P5 FMUL R6, R6, 0.5 ;  /* 0x3f0000000606d820 */ /* 0x000fe20000400000 */
[----:B------:R-:W-:Y:S01]  /*48d0*/  STL.64 [R1+0xa8], R138 ;  /* 0x0000a88a01007387 */ /* 0x000fe20000100a00 */
[----:B------:R-:W-:Y:S01]  /*48e0*/  @!P4 FMUL R35, R35, 0.5 ;  /* 0x3f0000002323c820 */ /* 0x000fe20000400000 */
[----:B------:R-:W-:Y:S01]  /*48f0*/  F2FP.BF16.F32.PACK_AB R28, R28, R7 ;  /* 0x000000071c1c723e */ /* 0x000fe200000010ff */
[----:B-1----:R1:W2:Y:S01]  /*4900*/  MUFU.EX2 R8, R34 ;  /* 0x0000002200087308 */ /* 0x0022a20000000800 */
[----:B------:R3:W-:Y:S01]  /*4910*/  STL.64 [R1+0xa0], R136 ;  /* 0x0000a08801007387 */ /* 0x0007e20000100a00 */
[----:B------:R-:W-:Y:S01]  /*4920*/  @!P6 FMUL R3, R3, R3 ;  /* 0x000000030303e220 */ /* 0x000fe20000400000 */
[----:B------:R-:W-:Y:S01]  /*4930*/  @!P1 FMUL R4, R4, R4 ;  /* 0x0000000404049220 */ /* 0x000fe20000400000 */
[----:B------:R-:W-:Y:S01]  /*4940*/  FADD R73, R73, R30 ;  /* 0x0000001e49497221 */ /* 0x000fe20000000000 */
[----:B------:R-:W-:Y:S01]  /*4950*/  @!P2 FMUL R32, R32, 0.5 ;  /* 0x3f0000002020a820 */ /* 0x000fe20000400000 */
[----:B------:R-:W-:Y:S01]  /*4960*/  FADD R68, R68, R29 ;  /* 0x0000001d44447221 */ /* 0x000fe20000000000 */
[----:B------:R-:W-:Y:S01]  /*4970*/  F2FP.BF16.F32.PACK_AB R30, R30, R29 ;  /* 0x0000001d1e1e723e */ /* 0x000fe200000010ff */
[----:B------:R-:W4:Y:S01]  /*4980*/  MUFU.EX2 R7, R35 ;  /* 0x0000002300077308 */ /* 0x000f220000000800 */
[----:B------:R-:W-:Y:S01]  /*4990*/  FADD R80, R80, R33 ;  /* 0x0000002150507221 */ /* 0x000fe20000000000 */
[----:B------:R-:W-:Y:S01]  /*49a0*/  F2FP.BF16.F32.PACK_AB R29, R38, R33 ;  /* 0x00000021261d723e */ /* 0x000fe200000010ff */
[----:B------:R-:W-:Y:S01]  /*49b0*/  FADD R77, R77, R38 ;  /* 0x000000264d4d7221 */ /* 0x000fe20000000000 */
[----:B-1----:R-:W-:Y:S01]  /*49c0*/  F2FP.BF16.F32.PACK_AB R34, R4, R3 ;  /* 0x000000030422723e */ /* 0x002fe200000010ff */
[----:B---3--:R-:W-:Y:S01]  /*49d0*/  WARPGROUP.ARRIVE ;  /* 0x00000000000079c5 */ /* 0x008fe20000000000 */
[----:B------:R-:W-:Y:S01]  /*49e0*/  FSETP.GEU.AND P6, PT, R11, -126, PT ;  /* 0xc2fc00000b00780b */ /* 0x000fe20003fce000 */
[----:B------:R-:W-:Y:S01]  /*49f0*/  FADD R76, R76, R31 ;  /* 0x0000001f4c4c7221 */ /* 0x000fe20000000000 */
[----:B------:R-:W1:Y:S01]  /*4a00*/  MUFU.EX2 R6, R6 ;  /* 0x0000000600067308 */ /* 0x000e620000000800 */
[----:B--2---:R-:W-:Y:S01]  /*4a10*/  @!P3 FMUL R8, R8, R8 ;  /* 0x000000080808b220 */ /* 0x004fe20000400000 */
[----:B------:R-:W-:Y:S01]  /*4a20*/  FSETP.GEU.AND P1, PT, R12, -126, PT ;  /* 0xc2fc00000c00780b */ /* 0x000fe20003f2e000 */
[----:B------:R-:W-:Y:S01]  /*4a30*/  HGMMA.64x32x16.F32.BF16 R136, R24, gdesc[UR8].tnspB, RZ, !UPT, gsb0 ;  /* 0x4060000818887df0 */ /* 0x000fe2000c0018ff */
[----:B------:R-:W-:Y:S01]  /*4a40*/  UMOV UR10, UR4 ;  /* 0x00000004000a7c82 */ /* 0x000fe20008000000 */
[----:B------:R-:W-:Y:S01]  /*4a50*/  UMOV UR11, 0x80000020 ;  /* 0x80000020000b7882 */ /* 0x000fe20000000000 */
[----:B------:R-:W-:Y:S01]  /*4a60*/  UIADD3 UR4, UR5, 0x2c00, URZ ;  /* 0x00002c0005047890 */ /* 0x000fe2000fffe03f */
[----:B------:R-:W-:Y:S01]  /*4a70*/  FSETP.GEU.AND P3, PT, R10, -126, PT ;  /* 0xc2fc00000a00780b */ /* 0x000fe20003f6e000 */
[----:B------:R2:W3:Y:S01]  /*4a80*/  MUFU.EX2 R5, R32 ;  /* 0x0000002000057308 */ /* 0x0004e20000000800 */
[----:B----4-:R-:W-:Y:S01]  /*4a90*/  @!P4 FMUL R7, R7, R7 ;  /* 0x000000070707c220 */ /* 0x010fe20000400000 */
[----:B------:R-:W-:Y:S01]  /*4aa0*/  FSETP.GEU.AND P4, PT, R42, -126, PT ;  /* 0xc2fc00002a00780b */ /* 0x000fe20003f8e000 */
[----:B------:R-:W-:Y:S01]  /*4ab0*/  @!P6 FMUL R11, R11, 0.5 ;  /* 0x3f0000000b0be820 */ /* 0x000fe20000400000 */
[----:B------:R-:W-:Y:S01]  /*4ac0*/  F2FP.BF16.F32.PACK_AB R31, R82, R31 ;  /* 0x0000001f521f723e */ /* 0x000fe200000010ff */
[----:B------:R-:W-:Y:S01]  /*4ad0*/  UMOV UR18, UR4 ;  /* 0x0000000400127c82 */ /* 0x000fe20008000000 */
[----:B------:R-:W-:Y:S01]  /*4ae0*/  F2FP.BF16.F32.PACK_AB R33, R7, R8 ;  /* 0x000000080721723e */ /* 0x000fe200000010ff */
[----:B------:R-:W-:Y:S01]  /*4af0*/  UIADD3 UR4, UR5, 0x2040, URZ ;  /* 0x0000204005047890 */ /* 0x000fe2000fffe03f */
[----:B------:R-:W-:Y:S01]  /*4b00*/  @!P1 FMUL R12, R12, 0.5 ;  /* 0x3f0000000c0c9820 */ /* 0x000fe20000400000 */
[----:B-1----:R-:W-:Y:S01]  /*4b10*/  @!P5 FMUL R6, R6, R6 ;  /* 0x000000060606d220 */ /* 0x002fe20000400000 */
[----:B--2---:R-:W-:Y:S01]  /*4b20*/  F2FP.BF16.F32.PACK_AB R32, R53, R56 ;  /* 0x000000383520723e */ /* 0x004fe200000010ff */
[----:B------:R-:W1:Y:S01]  /*4b30*/  MUFU.EX2 R11, R11 ;  /* 0x0000000b000b7308 */ /* 0x000e620000000800 */
[----:B------:R-:W-:Y:S01]  /*4b40*/  FSETP.GEU.AND P5, PT, R43, -126, PT ;  /* 0xc2fc00002b00780b */ /* 0x000fe20003fae000 */
[----:B------:R-:W-:Y:S01]  /*4b50*/  @!P3 FMUL R10, R10, 0.5 ;  /* 0x3f0000000a0ab820 */ /* 0x000fe20000400000 */
[----:B------:R-:W-:Y:S01]  /*4b60*/  FADD R81, R81, R82 ;  /* 0x0000005251517221 */ /* 0x000fe20000000000 */
[----:B------:R-:W-:Y:S01]  /*4b70*/  @!P4 FMUL R42, R42, 0.5 ;  /* 0x3f0000002a2ac820 */ /* 0x000fe20000400000 */
[----:B---3--:R-:W-:Y:S01]  /*4b80*/  @!P2 FMUL R5, R5, R5 ;  /* 0x000000050505a220 */ /* 0x008fe20000400000 */
[----:B------:R-:W-:-:S02]  /*4b90*/  FSETP.GEU.AND P2, PT, R9, -126, PT ;  /* 0xc2fc00000900780b */ /* 0x000fc40003f4e000 */
[----:B------:R-:W2:Y:S02]  /*4ba0*/  MUFU.EX2 R12, R12 ;  /* 0x0000000c000c7308 */ /* 0x000ea40000000800 */
[----:B------:R-:W-:-:S04]  /*4bb0*/  F2FP.BF16.F32.PACK_AB R35, R5, R6 ;  /* 0x000000060523723e */ /* 0x000fc800000010ff */
[----:B------:R-:W-:Y:S02]  /*4bc0*/  @!P5 FMUL R43, R43, 0.5 ;  /* 0x3f0000002b2bd820 */ /* 0x000fe40000400000 */
[----:B------:R-:W3:Y:S01]  /*4bd0*/  MUFU.EX2 R10, R10 ;  /* 0x0000000a000a7308 */ /* 0x000ee20000000800 */
[----:B-1----:R-:W-:Y:S01]  /*4be0*/  @!P6 FMUL R11, R11, R11 ;  /* 0x0000000b0b0be220 */ /* 0x002fe20000400000 */
[----:B------:R-:W-:Y:S01]  /*4bf0*/  FSETP.GEU.AND P6, PT, R46, -126, PT ;  /* 0xc2fc00002e00780b */ /* 0x000fe20003fce000 */
[----:B------:R-:W-:-:S05]  /*4c00*/  @!P2 FMUL R9, R9, 0.5 ;  /* 0x3f0000000909a820 */ /* 0x000fca0000400000 */
[----:B------:R-:W1:Y:S01]  /*4c10*/  MUFU.EX2 R42, R42 ;  /* 0x0000002a002a7308 */ /* 0x000e620000000800 */
[----:B--2---:R-:W-:Y:S01]  /*4c20*/  @!P1 FMUL R12, R12, R12 ;  /* 0x0000000c0c0c9220 */ /* 0x004fe20000400000 */
[----:B------:R-:W-:-:S05]  /*4c30*/  FSETP.GEU.AND P1, PT, R47, -126, PT ;  /* 0xc2fc00002f00780b */ /* 0x000fca0003f2e000 */
[----:B------:R-:W-:Y:S01]  /*4c40*/  @!P6 FMUL R46, R46, 0.5 ;  /* 0x3f0000002e2ee820 */ /* 0x000fe20000400000 */
[----:B------:R-:W2:Y:S01]  /*4c50*/  MUFU.EX2 R9, R9 ;  /* 0x0000000900097308 */ /* 0x000ea20000000800 */
[----:B---3--:R-:W-:Y:S01]  /*4c60*/  @!P3 FMUL R10, R10, R10 ;  /* 0x0000000a0a0ab220 */ /* 0x008fe20000400000 */
[----:B------:R-:W-:Y:S02]  /*4c70*/  WARPGROUP.DEPBAR.LE gsb0, 0x0 ;  /* 0x00008000000079c5 */ /* 0x000fe40000010000 */
[----:B------:R-:W-:Y:S01]  /*4c80*/  WARPGROUP.ARRIVE ;  /* 0x00000000000079c5 */ /* 0x000fe20000000000 */
[----:B------:R-:W-:Y:S02]  /*4c90*/  FSETP.GEU.AND P3, PT, R14, -126, PT ;  /* 0xc2fc00000e00780b */ /* 0x000fe40003f6e000 */
[----:B------:R-:W-:Y:S01]  /*4ca0*/  @!P1 FMUL R47, R47, 0.5 ;  /* 0x3f0000002f2f9820 */ /* 0x000fe20000400000 */
[----:B------:R-:W3:Y:S01]  /*4cb0*/  MUFU.EX2 R43, R43 ;  /* 0x0000002b002b7308 */ /* 0x000ee20000000800 */
[----:B-1----:R-:W-:Y:S01]  /*4cc0*/  @!P4 FMUL R42, R42, R42 ;  /* 0x0000002a2a2ac220 */ /* 0x002fe20000400000 */
[----:B------:R-:W-:Y:S01]  /*4cd0*/  HGMMA.64x32x16.F32.BF16 R232, R24, gdesc[UR4].tnspB, RZ, !UPT, gsb0 ;  /* 0x4060000418e87df0 */ /* 0x000fe2000c0018ff */
[----:B------:R-:W-:Y:S01]  /*4ce0*/  UIADD3 UR6, UR5, 0x2800, URZ ;  /* 0x0000280005067890 */ /* 0x000fe2000fffe03f */
[----:B------:R-:W-:Y:S01]  /*4cf0*/  FSETP.GEU.AND P4, PT, R50, -126, PT ;  /* 0xc2fc00003200780b */ /* 0x000fe20003f8e000 */
[----:B------:R-:W-:-:S03]  /*4d00*/  UMOV UR7, 0x80000020 ;  /* 0x8000002000077882 */ /* 0x000fc60000000000 */
[----:B------:R-:W1:Y:S01]  /*4d10*/  MUFU.EX2 R46, R46 ;  /* 0x0000002e002e7308 */ /* 0x000e620000000800 */
[----:B--2---:R-:W-:Y:S01]  /*4d20*/  @!P2 FMUL R9, R9, R9 ;  /* 0x000000090909a220 */ /* 0x004fe20000400000 */
[----:B------:R-:W-:Y:S01]  /*4d30*/  FSETP.GEU.AND P2, PT, R13, -126, PT ;  /* 0xc2fc00000d00780b */ /* 0x000fe20003f4e000 */
[----:B------:R-:W-:-:S05]  /*4d40*/  @!P3 FMUL R14, R14, 0.5 ;  /* 0x3f0000000e0eb820 */ /* 0x000fca0000400000 */
[----:B------:R-:W2:Y:S01]  /*4d50*/  MUFU.EX2 R47, R47 ;  /* 0x0000002f002f7308 */ /* 0x000ea20000000800 */
[----:B---3--:R-:W-:Y:S01]  /*4d60*/  @!P5 FMUL R43, R43, R43 ;  /* 0x0000002b2b2bd220 */ /* 0x008fe20000400000 */
[----:B------:R-:W-:Y:S01]  /*4d70*/  FSETP.GEU.AND P5, PT, R51, -126, PT ;  /* 0xc2fc00003300780b */ /* 0x000fe20003fae000 */
[----:B------:R-:W-:-:S04]  /*4d80*/  @!P4 FMUL R50, R50, 0.5 ;  /* 0x3f0000003232c820 */ /* 0x000fc80000400000 */
[----:B------:R-:W-:Y:S01]  /*4d90*/  @!P2 FMUL R13, R13, 0.5 ;  /* 0x3f0000000d0da820 */ /* 0x000fe20000400000 */
[----:B------:R-:W3:Y:S01]  /*4da0*/  MUFU.EX2 R14, R14 ;  /* 0x0000000e000e7308 */ /* 0x000ee20000000800 */
[----:B-1----:R-:W-:Y:S01]  /*4db0*/  @!P6 FMUL R46, R46, R46 ;  /* 0x0000002e2e2ee220 */ /* 0x002fe20000400000 */
[----:B------:R-:W-:-:S05]  /*4dc0*/  FSETP.GEU.AND P6, PT, R16, -126, PT ;  /* 0xc2fc00001000780b */ /* 0x000fca0003fce000 */
[----:B------:R-:W-:Y:S01]  /*4dd0*/  @!P5 FMUL R51, R51, 0.5 ;  /* 0x3f0000003333d820 */ /* 0x000fe20000400000 */
[----:B------:R-:W1:Y:S01]  /*4de0*/  MUFU.EX2 R13, R13 ;  /* 0x0000000d000d7308 */ /* 0x000e620000000800 */
[----:B--2---:R-:W-:Y:S01]  /*4df0*/  @!P1 FMUL R47, R47, R47 ;  /* 0x0000002f2f2f9220 */ /* 0x004fe20000400000 */
[----:B------:R-:W-:-:S05]  /*4e00*/  FSETP.GEU.AND P1, PT, R15, -126, PT ;  /* 0xc2fc00000f00780b */ /* 0x000fca0003f2e000 */
[----:B------:R-:W-:Y:S01]  /*4e10*/  @!P6 FMUL R16, R16, 0.5 ;  /* 0x3f0000001010e820 */ /* 0x000fe20000400000 */
[----:B------:R-:W2:Y:S01]  /*4e20*/  MUFU.EX2 R50, R50 ;  /* 0x0000003200327308 */ /* 0x000ea20000000800 */
[----:B---3--:R-:W-:Y:S01]  /*4e30*/  @!P3 FMUL R14, R14, R14 ;  /* 0x0000000e0e0eb220 */ /* 0x008fe20000400000 */
[----:B------:R-:W-:-:S05]  /*4e40*/  FSETP.GEU.AND P3, PT, R17, -126, PT ;  /* 0xc2fc00001100780b */ /* 0x000fca0003f6e000 */
[----:B------:R-:W-:Y:S01]  /*4e50*/  @!P1 FMUL R15, R15, 0.5 ;  /* 0x3f0000000f0f9820 */ /* 0x000fe20000400000 */
[----:B------:R-:W3:Y:S01]  /*4e60*/  MUFU.EX2 R16, R16 ;  /* 0x0000001000107308 */ /* 0x000ee20000000800 */
[----:B-1----:R-:W-:Y:S01]  /*4e70*/  @!P2 FMUL R13, R13, R13 ;  /* 0x0000000d0d0da220 */ /* 0x002fe20000400000 */
[----:B------:R-:W-:Y:S01]  /*4e80*/  FSETP.GEU.AND P2, PT, R20, -126, PT ;  /* 0xc2fc00001400780b */ /* 0x000fe20003f4e000 */
[----:B------:R-:W-:Y:S02]  /*4e90*/  WARPGROUP.DEPBAR.LE gsb0, 0x0 ;  /* 0x00008000000079c5 */ /* 0x000fe40000010000 */
[----:B------:R-:W-:Y:S02]  /*4ea0*/  WARPGROUP.ARRIVE ;  /* 0x00000000000079c5 */ /* 0x000fe40000000000 */
[----:B------:R-:W-:Y:S01]  /*4eb0*/  @!P3 FMUL R17, R17, 0.5 ;  /* 0x3f0000001111b820 */ /* 0x000fe20000400000 */
[----:B------:R-:W1:Y:S01]  /*4ec0*/  MUFU.EX2 R15, R15 ;  /* 0x0000000f000f7308 */ /* 0x000e620000000800 */
[----:B--2---:R-:W-:Y:S01]  /*4ed0*/  @!P4 FMUL R50, R50, R50 ;  /* 0x000000323232c220 */ /* 0x004fe20000400000 */
[----:B------:R-:W-:Y:S01]  /*4ee0*/  FSETP.GEU.AND P4, PT, R58, -126, PT ;  /* 0xc2fc00003a00780b */ /* 0x000fe20003f8e000 */
[----:B------:R-:W-:Y:S01]  /*4ef0*/  HGMMA.64x32x16.F32.BF16 R216, R24, gdesc[UR8].tnspB, RZ, !UPT, gsb0 ;  /* 0x4060000818d87df0 */ /* 0x000fe2000c0018ff */
[----:B------:R-:W-:Y:S01]  /*4f00*/  UIADD3 UR10, UR5, 0x1c40, URZ ;  /* 0x00001c40050a7890 */ /* 0x000fe2000fffe03f */
[----:B------:R-:W-:-:S03]  /*4f10*/  UMOV UR11, 0x80000020 ;  /* 0x80000020000b7882 */ /* 0x000fc60000000000 */
        /* <DEDUP_REMOVED lines=19> */
[----:B------:R-:W-:-:S05]  /*5050*/  FSETP.GEU.AND P2, PT, R21, -126, PT ;  /* 0xc2fc00001500780b */ /* 0x000fca0003f4e000 */
[----:B------:R-:W-:Y:S01]  /*5060*/  @!P3 FMUL R69, R69, 0.5 ;  /* 0x3f0000004545b820 */ /* 0x000fe20000400000 */
[----:B------:R-:W1:Y:S01]  /*5070*/  MUFU.EX2 R58, R58 ;  /* 0x0000003a003a7308 */ /* 0x000e620000000800 */
[----:B--2---:R-:W-:Y:S01]  /*5080*/  @!P6 FMUL R54, R54, R54 ;  /* 0x000000363636e220 */ /* 0x004fe20000400000 */
[----:B------:R-:W-:Y:S01]  /*5090*/  FSETP.GEU.AND P6, PT, R36, -126, PT ;  /* 0xc2fc00002400780b */ /* 0x000fe20003fce000 */
[----:B------:R-:W-:Y:S02]  /*50a0*/  WARPGROUP.DEPBAR.LE gsb0, 0x0 ;  /* 0x00008000000079c5 */ /* 0x000fe40000010000 */
[----:B------:R-:W-:Y:S01]  /*50b0*/  WARPGROUP.ARRIVE ;  /* 0x00000000000079c5 */ /* 0x000fe20000000000 */
[----:B---3--:R-:W-:Y:S01]  /*50c0*/  @!P1 FMUL R55, R55, R55 ;  /* 0x0000003737379220 */ /* 0x008fe20000400000 */
[----:B------:R-:W-:Y:S01]  /*50d0*/  FSETP.GEU.AND P1, PT, R57, -126, PT ;  /* 0xc2fc00003900780b */ /* 0x000fe20003f2e000 */
[----:B------:R-:W2:Y:S01]  /*50e0*/  MUFU.EX2 R59, R59 ;  /* 0x0000003b003b7308 */ /* 0x000ea20000000800 */
[----:B------:R-:W-:-:S02]  /*50f0*/  @!P2 FMUL R21, R21, 0.5 ;  /* 0x3f0000001515a820 */ /* 0x000fc40000400000 */
[----:B------:R-:W-:Y:S01]  /*5100*/  HGMMA.64x32x16.F32.BF16 R200, R24, gdesc[UR4].tnspB, RZ, !UPT, gsb0 ;  /* 0x4060000418c87df0 */ /* 0x000fe2000c0018ff */
[----:B------:R-:W-:-:S03]  /*5110*/  UIADD3 UR6, UR5, 0x3000, URZ ;  /* 0x0000300005067890 */ /* 0x000fc6000fffe03f */
[----:B------:R-:W-:Y:S01]  /*5120*/  @!P6 FMUL R36, R36, 0.5 ;  /* 0x3f0000002424e820 */ /* 0x000fe20000400000 */
[----:B------:R-:W-:Y:S01]  /*5130*/  UMOV UR7, 0x80000020 ;  /* 0x8000002000077882 */ /* 0x000fe20000000000 */
[----:B-1----:R-:W-:Y:S01]  /*5140*/  @!P4 FMUL R58, R58, R58 ;  /* 0x0000003a3a3ac220 */ /* 0x002fe20000400000 */
[----:B------:R-:W-:Y:S01]  /*5150*/  FSETP.GEU.AND P4, PT, R66, -126, PT ;  /* 0xc2fc00004200780b */ /* 0x000fe20003f8e000 */
[----:B------:R-:W1:Y:S01]  /*5160*/  MUFU.EX2 R21, R21 ;  /* 0x0000001500157308 */ /* 0x000e620000000800 */
[----:B------:R-:W-:-:S07]  /*5170*/  @!P1 FMUL R57, R57, 0.5 ;  /* 0x3f00000039399820 */ /* 0x000fce0000400000 */
[----:B------:R-:W3:Y:S01]  /*5180*/  MUFU.EX2 R36, R36 ;  /* 0x0000002400247308 */ /* 0x000ee20000000800 */
[----:B--2---:R-:W-:Y:S01]  /*5190*/  @!P5 FMUL R59, R59, R59 ;  /* 0x0000003b3b3bd220 */ /* 0x004fe20000400000 */
[----:B------:R-:W-:Y:S02]  /*51a0*/  FSETP.GEU.AND P5, PT, R67, -126, PT ;  /* 0xc2fc00004300780b */ /* 0x000fe40003fae000 */
[----:B------:R-:W-:Y:S01]  /*51b0*/  @!P4 FMUL R66, R66, 0.5 ;  /* 0x3f0000004242c820 */ /* 0x000fe20000400000 */
[----:B-1----:R-:W-:-:S05]  /*51c0*/  @!P2 FMUL R21, R21, R21 ;  /* 0x000000151515a220 */ /* 0x002fca0000400000 */
[----:B------:R-:W1:Y:S01]  /*51d0*/  MUFU.EX2 R66, R66 ;  /* 0x0000004200427308 */ /* 0x000e620000000800 */
[----:B------:R-:W-:-:S04]  /*51e0*/  FSETP.GEU.AND P2, PT, R49, -126, PT ;  /* 0xc2fc00003100780b */ /* 0x000fc80003f4e000 */
[----:B------:R-:W-:Y:S01]  /*51f0*/  @!P5 FMUL R67, R67, 0.5 ;  /* 0x3f0000004343d820 */ /* 0x000fe20000400000 */
[----:B---3--:R-:W-:Y:S01]  /*5200*/  @!P6 FMUL R36, R36, R36 ;  /* 0x000000242424e220 */ /* 0x008fe20000400000 */
[----:B------:R-:W-:-:S04]  /*5210*/  FSETP.GEU.AND P6, PT, R62, -126, PT ;  /* 0xc2fc00003e00780b */ /* 0x000fc80003fce000 */
[----:B------:R-:W2:Y:S03]  /*5220*/  MUFU.EX2 R67, R67 ;  /* 0x0000004300437308 */ /* 0x000ea60000000800 */
[----:B------:R-:W-:Y:S01]  /*5230*/  @!P2 FMUL R49, R49, 0.5 ;  /* 0x3f0000003131a820 */ /* 0x000fe20000400000 */
[----:B-1----:R-:W-:Y:S01]  /*5240*/  @!P4 FMUL R66, R66, R66 ;  /* 0x000000424242c220 */ /* 0x002fe20000400000 */
[----:B------:R-:W-:-:S04]  /*5250*/  FSETP.GEU.AND P4, PT, R74, -126, PT ;  /* 0xc2fc00004a00780b */ /* 0x000fc80003f8e000 */
[----:B------:R-:W1:Y:S01]  /*5260*/  MUFU.EX2 R49, R49 ;  /* 0x0000003100317308 */ /* 0x000e620000000800 */
[----:B------:R-:W-:Y:S01]  /*5270*/  @!P6 FMUL R62, R62, 0.5 ;  /* 0x3f0000003e3ee820 */ /* 0x000fe20000400000 */
[----:B------:R-:W-:Y:S02]  /*5280*/  WARPGROUP.DEPBAR.LE gsb0, 0x0 ;  /* 0x00008000000079c5 */ /* 0x000fe40000010000 */
[----:B------:R-:W-:-:S04]  /*5290*/  WARPGROUP.ARRIVE ;  /* 0x00000000000079c5 */ /* 0x000fc80000000000 */
[----:B------:R-:W3:Y:S01]  /*52a0*/  MUFU.EX2 R62, R62 ;  /* 0x0000003e003e7308 */ /* 0x000ee20000000800 */
[----:B--2---:R-:W-:Y:S01]  /*52b0*/  @!P5 FMUL R67, R67, R67 ;  /* 0x000000434343d220 */ /* 0x004fe20000400000 */
[----:B------:R-:W-:Y:S01]  /*52c0*/  FSETP.GEU.AND P5, PT, R75, -126, PT ;  /* 0xc2fc00004b00780b */ /* 0x000fe20003fae000 */
[----:B------:R-:W-:Y:S01]  /*52d0*/  @!P4 FMUL R74, R74, 0.5 ;  /* 0x3f0000004a4ac820 */ /* 0x000fe20000400000 */
[----:B------:R-:W-:Y:S01]  /*52e0*/  HGMMA.64x32x16.F32.BF16 R184, R24, gdesc[UR16].tnspB, RZ, !UPT, gsb0 ;  /* 0x4060001018b87df0 */ /* 0x000fe2000c0018ff */
[----:B------:R-:W-:Y:S01]  /*52f0*/  UMOV UR18, UR8 ;  /* 0x0000000800127c82 */ /* 0x000fe20008000000 */
[----:B------:R-:W-:Y:S01]  /*5300*/  UMOV UR19, 0x80000020 ;  /* 0x8000002000137882 */ /* 0x000fe20000000000 */
[----:B-1----:R-:W-:Y:S02]  /*5310*/  @!P2 FMUL R49, R49, R49 ;  /* 0x000000313131a220 */ /* 0x002fe40000400000 */
[----:B------:R-:W1:Y:S01]  /*5320*/  MUFU.EX2 R74, R74 ;  /* 0x0000004a004a7308 */ /* 0x000e620000000800 */
[----:B------:R-:W-:Y:S01]  /*5330*/  FSETP.GEU.AND P2, PT, R84, -126, PT ;  /* 0xc2fc00005400780b */ /* 0x000fe20003f4e000 */
[----:B------:R-:W-:-:S04]  /*5340*/  UIADD3 UR8, UR5, 0x2600, URZ ;  /* 0x0000260005087890 */ /* 0x000fc8000fffe03f */
[----:B------:R-:W-:Y:S01]  /*5350*/  @!P5 FMUL R75, R75, 0.5 ;  /* 0x3f0000004b4bd820 */ /* 0x000fe20000400000 */
[----:B---3--:R-:W-:Y:S01]  /*5360*/  @!P6 FMUL R62, R62, R62 ;  /* 0x0000003e3e3ee220 */ /* 0x008fe20000400000 */
[----:B------:R-:W-:-:S04]  /*5370*/  FSETP.GEU.AND P6, PT, R64, -126, PT ;  /* 0xc2fc00004000780b */ /* 0x000fc80003fce000 */
[----:B------:R-:W2:Y:S02]  /*5380*/  MUFU.EX2 R75, R75 ;  /* 0x0000004b004b7308 */ /* 0x000ea40000000800 */
[----:B------:R-:W-:Y:S01]  /*5390*/  @!P2 FMUL R84, R84, 0.5 ;  /* 0x3f0000005454a820 */ /* 0x000fe20000400000 */
[----:B-1----:R-:W-:Y:S01]  /*53a0*/  @!P4 FMUL R74, R74, R74 ;  /* 0x0000004a4a4ac220 */ /* 0x002fe20000400000 */
[----:B------:R-:W-:-:S04]  /*53b0*/  FSETP.GEU.AND P4, PT, R44, -126, PT ;  /* 0xc2fc00002c00780b */ /* 0x000fc80003f8e000 */
[----:B------:R-:W1:Y:S01]  /*53c0*/  MUFU.EX2 R38, R84 ;  /* 0x0000005400267308 */ /* 0x000e620000000800 */
[----:B------:R-:W-:Y:S01]  /*53d0*/  @!P6 FMUL R64, R64, 0.5 ;  /* 0x3f0000004040e820 */ /* 0x000fe20000400000 */
[----:B--2---:R-:W-:Y:S01]  /*53e0*/  @!P5 FMUL R75, R75, R75 ;  /* 0x0000004b4b4bd220 */ /* 0x004fe20000400000 */
[----:B------:R-:W-:-:S06]  /*53f0*/  FSETP.GEU.AND P5, PT, R39, -126, PT ;  /* 0xc2fc00002700780b */ /* 0x000fcc0003fae000 */
[----:B------:R-:W-:-:S06]  /*5400*/  @!P4 FMUL R44, R44, 0.5 ;  /* 0x3f0000002c2cc820 */ /* 0x000fcc0000400000 */
[----:B------:R-:W2:Y:S01]  /*5410*/  MUFU.EX2 R44, R44 ;  /* 0x0000002c002c7308 */ /* 0x000ea20000000800 */
[----:B-1----:R-:W-:Y:S01]  /*5420*/  @!P2 FMUL R38, R38, R38 ;  /* 0x000000262626a220 */ /* 0x002fe20000400000 */
[----:B------:R-:W-:Y:S01]  /*5430*/  @!P5 FMUL R39, R39, 0.5 ;  /* 0x3f0000002727d820 */ /* 0x000fe20000400000 */
[----:B------:R-:W-:Y:S02]  /*5440*/  WARPGROUP.DEPBAR.LE gsb0, 0x0 ;  /* 0x00008000000079c5 */ /* 0x000fe40000010000 */
[----:B------:R-:W-:-:S03]  /*5450*/  WARPGROUP.ARRIVE ;  /* 0x00000000000079c5 */ /* 0x000fc60000000000 */
[----:B------:R-:W1:Y:S03]  /*5460*/  MUFU.EX2 R39, R39 ;  /* 0x0000002700277308 */ /* 0x000e660000000800 */
[----:B------:R-:W-:Y:S01]  /*5470*/  HGMMA.64x32x16.F32.BF16 R168, R24, gdesc[UR4].tnspB, RZ, !UPT, gsb0 ;  /* 0x4060000418a87df0 */ /* 0x000fe2000c0018ff */
[----:B------:R-:W-:Y:S01]  /*5480*/  UMOV UR6, UR4 ;  /* 0x0000000400067c82 */ /* 0x000fe20008000000 */
[----:B------:R-:W-:Y:S01]  /*5490*/  UMOV UR7, 0x80000020 ;  /* 0x8000002000077882 */ /* 0x000fe20000000000 */
[----:B------:R-:W-:Y:S01]  /*54a0*/  UIADD3 UR4, UR5, 0x2440, URZ ;  /* 0x0000244005047890 */ /* 0x000fe2000fffe03f */
[----:B--2---:R-:W-:Y:S01]  /*54b0*/  @!P4 FMUL R44, R44, R44 ;  /* 0x0000002c2c2cc220 */ /* 0x004fe20000400000 */
[----:B-1----:R-:W-:Y:S01]  /*54c0*/  @!P5 FMUL R39, R39, R39 ;  /* 0x000000272727d220 */ /* 0x002fe20000400000 */
[----:B------:R-:W-:Y:S02]  /*54d0*/  WARPGROUP.DEPBAR.LE gsb0, 0x0 ;  /* 0x00008000000079c5 */ /* 0x000fe40000010000 */
[----:B------:R-:W-:-:S06]  /*54e0*/  WARPGROUP.ARRIVE ;  /* 0x00000000000079c5 */ /* 0x000fcc0000000000 */
[----:B------:R-:W-:Y:S01]  /*54f0*/  HGMMA.64x32x16.F32.BF16 R152, R24, gdesc[UR16].tnspB, RZ, !UPT, gsb0 ;  /* 0x4060001018987df0 */ /* 0x000fe2000c0018ff */
[----:B------:R-:W-:Y:S02]  /*5500*/  UMOV UR19, 0x80000020 ;  /* 0x8000002000137882 */ /* 0x000fe40000000000 */
[----:B------:R-:W-:Y:S02]  /*5510*/  WARPGROUP.DEPBAR.LE gsb0, 0x0 ;  /* 0x00008000000079c5 */ /* 0x000fe40000010000 */
[----:B------:R-:W-:Y:S01]  /*5520*/  WARPGROUP.ARRIVE ;  /* 0x00000000000079c5 */ /* 0x000fe20000000000 */
[----:B------:R-:W-:Y:S02]  /*5530*/  F2FP.BF16.F32.PACK_AB R24, R12, R11 ;  /* 0x0000000b0c18723e */ /* 0x000fe400000010ff */
[----:B------:R-:W-:Y:S02]  /*5540*/  F2FP.BF16.F32.PACK_AB R26, R10, R9 ;  /* 0x000000090a1a723e */ /* 0x000fe400000010ff */
[----:B------:R-:W-:Y:S01]  /*5550*/  F2FP.BF16.F32.PACK_AB R25, R43, R42 ;  /* 0x0000002a2b19723e */ /* 0x000fe200000010ff */
[----:B------:R-:W-:Y:S01]  /*5560*/  HGMMA.64x32x16.F32.BF16 R136, R32, gdesc[UR8].tnspB, R136, gsb0 ;  /* 0x4060000820887df0 */ /* 0x000fe20008001888 */
[----:B------:R-:W-:Y:S01]  /*5570*/  F2FP.BF16.F32.PACK_AB R27, R47, R46 ;  /* 0x0000002e2f1b723e */ /* 0x000fe200000010ff */
[----:B------:R-:W-:Y:S01]  /*5580*/  UIADD3 UR10, UR5, 0x2a00, URZ ;  /* 0x00002a00050a7890 */ /* 0x000fe2000fffe03f */
[----:B------:R-:W-:-:S02]  /*5590*/  WARPGROUP.DEPBAR.LE gsb0, 0x0 ;  /* 0x00008000000079c5 */ /* 0x000fc40000010000 */
[----:B------:R-:W-:-:S06]  /*55a0*/  WARPGROUP.ARRIVE ;  /* 0x00000000000079c5 */ /* 0x000fcc0000000000 */
[----:B------:R-:W-:Y:S01]  /*55b0*/  HGMMA.64x32x16.F32.BF16 R232, R32, gdesc[UR4].tnspB, R232, gsb0 ;  /* 0x4060000420e87df0 */ /* 0x000fe200080018e8 */
[----:B------:R-:W-:Y:S01]  /*55c0*/  UMOV UR6, UR4 ;  /* 0x0000000400067c82 */ /* 0x000fe20008000000 */
[----:B------:R-:W-:Y:S01]  /*55d0*/  UMOV UR7, 0x80000020 ;  /* 0x8000002000077882 */ /* 0x000fe20000000000 */
[----:B------:R-:W-:Y:S01]  /*55e0*/  UIADD3 UR4, UR5, 0x2840, URZ ;  /* 0x0000284005047890 */ /* 0x000fe2000fffe03f */
[----:B------:R-:W-:Y:S02]  /*55f0*/  WARPGROUP.DEPBAR.LE gsb0, 0x0 ;  /* 0x00008000000079c5 */ /* 0x000fe40000010000 */
        /* <DEDUP_REMOVED lines=30> */
[----:B------:R-:W-:Y:S01]  /*57e0*/  WARPGROUP.ARRIVE ;  /* 0x00000000000079c5 */ /* 0x000fe20000000000 */
[----:B------:R-:W1:Y:S05]  /*57f0*/  MUFU.EX2 R34, R57 ;  /* 0x0000003900227308 */ /* 0x000e6a0000000800 */
[----:B------:R-:W-:Y:S01]  /*5800*/  HGMMA.64x32x16.F32.BF16 R136, R24, gdesc[UR4].tnspB, R136, gsb0 ;  /* 0x4060000418887df0 */ /* 0x000fe20008001888 */
[----:B------:R-:W-:Y:S01]  /*5810*/  UMOV UR6, UR4 ;  /* 0x0000000400067c82 */ /* 0x000fe20008000000 */
[----:B------:R-:W-:Y:S01]  /*5820*/  UMOV UR7, 0x80000020 ;  /* 0x8000002000077882 */ /* 0x000fe20000000000 */
[----:B------:R-:W-:Y:S01]  /*5830*/  UIADD3 UR4, UR5, 0x2480, URZ ;  /* 0x0000248005047890 */ /* 0x000fe2000fffe03f */
[----:B------:R-:W2:Y:S01]  /*5840*/  MUFU.EX2 R35, R64 ;  /* 0x0000004000237308 */ /* 0x000ea20000000800 */
[----:B-1----:R-:W-:Y:S01]  /*5850*/  @!P1 FMUL R34, R34, R34 ;  /* 0x0000002222229220 */ /* 0x002fe20000400000 */
[----:B------:R-:W-:-:S06]  /*5860*/  FSETP.GEU.AND P1, PT, R63, -126, PT ;  /* 0xc2fc00003f00780b */ /* 0x000fcc0003f2e000 */
[----:B------:R-:W1:Y:S01]  /*5870*/  MUFU.EX2 R32, R69 ;  /* 0x0000004500207308 */ /* 0x000e620000000800 */
[----:B--2---:R-:W-:Y:S01]  /*5880*/  @!P6 FMUL R35, R35, R35 ;  /* 0x000000232323e220 */ /* 0x004fe20000400000 */
[----:B------:R-:W-:-:S05]  /*5890*/  FSETP.GEU.AND P6, PT, R70, -126, PT ;  /* 0xc2fc00004600780b */ /* 0x000fca0003fce000 */
[----:B------:R-:W-:Y:S01]  /*58a0*/  @!P1 FMUL R63, R63, 0.5 ;  /* 0x3f0000003f3f9820 */ /* 0x000fe20000400000 */
[----:B-1----:R-:W-:-:S05]  /*58b0*/  @!P3 FMUL R32, R32, R32 ;  /* 0x000000202020b220 */ /* 0x002fca0000400000 */
[----:B------:R-:W1:Y:S01]  /*58c0*/  MUFU.EX2 R63, R63 ;  /* 0x0000003f003f7308 */ /* 0x000e620000000800 */
[----:B------:R-:W-:Y:S01]  /*58d0*/  FSETP.GEU.AND P3, PT, R37, -126, PT ;  /* 0xc2fc00002500780b */ /* 0x000fe20003f6e000 */
[----:B------:R-:W-:-:S06]  /*58e0*/  @!P6 FMUL R70, R70, 0.5 ;  /* 0x3f0000004646e820 */ /* 0x000fcc0000400000 */
[----:B------:R-:W2:Y:S06]  /*58f0*/  MUFU.EX2 R70, R70 ;  /* 0x0000004600467308 */ /* 0x000eac0000000800 */
[----:B------:R-:W-:Y:S01]  /*5900*/  @!P3 FMUL R37, R37, 0.5 ;  /* 0x3f0000002525b820 */ /* 0x000fe20000400000 */
[----:B-1----:R-:W-:Y:S01]  /*5910*/  @!P1 FMUL R63, R63, R63 ;  /* 0x0000003f3f3f9220 */ /* 0x002fe20000400000 */
[----:B------:R-:W-:Y:S02]  /*5920*/  WARPGROUP.DEPBAR.LE gsb0, 0x0 ;  /* 0x00008000000079c5 */ /* 0x000fe40000010000 */
[----:B------:R-:W-:Y:S01]  /*5930*/  WARPGROUP.ARRIVE ;  /* 0x00000000000079c5 */ /* 0x000fe20000000000 */
[----:B------:R-:W-:Y:S01]  /*5940*/  FSETP.GEU.AND P1, PT, R65, -126, PT ;  /* 0xc2fc00004100780b */ /* 0x000fe20003f2e000 */
[----:B------:R-:W1:Y:S04]  /*5950*/  MUFU.EX2 R37, R37 ;  /* 0x0000002500257308 */ /* 0x000e680000000800 */
[----:B------:R-:W-:Y:S01]  /*5960*/  HGMMA.64x32x16.F32.BF16 R232, R24, gdesc[UR4].tnspB, R232, gsb0 ;  /* 0x4060000418e87df0 */ /* 0x000fe200080018e8 */
[----:B------:R-:W-:Y:S01]  /*5970*/  UMOV UR6, UR4 ;  /* 0x0000000400067c82 */ /* 0x000fe20008000000 */
[----:B------:R-:W-:Y:S01]  /*5980*/  UMOV UR7, 0x80000020 ;  /* 0x8000002000077882 */ /* 0x000fe20000000000 */
[----:B------:R-:W-:Y:S01]  /*5990*/  UIADD3 UR4, UR5, 0x2880, URZ ;  /* 0x0000288005047890 */ /* 0x000fe2000fffe03f */
[----:B--2---:R-:W-:Y:S01]  /*59a0*/  @!P6 FMUL R70, R70, R70 ;  /* 0x000000464646e220 */ /* 0x004fe20000400000 */
[----:B------:R-:W-:-:S03]  /*59b0*/  FSETP.GEU.AND P6, PT, R72, -126, PT ;  /* 0xc2fc00004800780b */ /* 0x000fc60003fce000 */
[----:B------:R-:W-:-:S04]  /*59c0*/  @!P1 FMUL R65, R65, 0.5 ;  /* 0x3f00000041419820 */ /* 0x000fc80000400000 */
[----:B------:R-:W2:Y:S01]  /*59d0*/  MUFU.EX2 R33, R65 ;  /* 0x0000004100217308 */ /* 0x000ea20000000800 */
[----:B-1----:R-:W-:Y:S01]  /*59e0*/  @!P3 FMUL R37, R37, R37 ;  /* 0x000000252525b220 */ /* 0x002fe20000400000 */
[----:B------:R-:W-:-:S04]  /*59f0*/  FSETP.GEU.AND P3, PT, R40, -126, PT ;  /* 0xc2fc00002800780b */ /* 0x000fc80003f6e000 */
[----:B------:R-:W-:-:S04]  /*5a00*/  @!P6 FMUL R72, R72, 0.5 ;  /* 0x3f0000004848e820 */ /* 0x000fc80000400000 */
[----:B------:R-:W1:Y:S05]  /*5a10*/  MUFU.EX2 R57, R72 ;  /* 0x0000004800397308 */ /* 0x000e6a0000000800 */
[----:B------:R-:W-:Y:S01]  /*5a20*/  @!P3 FMUL R40, R40, 0.5 ;  /* 0x3f0000002828b820 */ /* 0x000fe20000400000 */
[----:B--2---:R-:W-:Y:S01]  /*5a30*/  @!P1 FMUL R33, R33, R33 ;  /* 0x0000002121219220 */ /* 0x004fe20000400000 */
[----:B------:R-:W-:-:S04]  /*5a40*/  FSETP.GEU.AND P1, PT, R71, -126, PT ;  /* 0xc2fc00004700780b */ /* 0x000fc80003f2e000 */
[----:B------:R-:W2:Y:S01]  /*5a50*/  MUFU.EX2 R40, R40 ;  /* 0x0000002800287308 */ /* 0x000ea20000000800 */
[----:B-1----:R-:W-:Y:S01]  /*5a60*/  @!P6 FMUL R57, R57, R57 ;  /* 0x000000393939e220 */ /* 0x002fe20000400000 */
[----:B------:R-:W-:-:S07]  /*5a70*/  FSETP.GEU.AND P6, PT, R78, -126, PT ;  /* 0xc2fc00004e00780b */ /* 0x000fce0003fce000 */
[----:B------:R-:W-:-:S06]  /*5a80*/  @!P1 FMUL R71, R71, 0.5 ;  /* 0x3f00000047479820 */ /* 0x000fcc0000400000 */
[----:B------:R-:W1:Y:S01]  /*5a90*/  MUFU.EX2 R71, R71 ;  /* 0x0000004700477308 */ /* 0x000e620000000800 */
[----:B------:R-:W-:Y:S02]  /*5aa0*/  WARPGROUP.DEPBAR.LE gsb0, 0x0 ;  /* 0x00008000000079c5 */ /* 0x000fe40000010000 */
[----:B------:R-:W-:Y:S01]  /*5ab0*/  WARPGROUP.ARRIVE ;  /* 0x00000000000079c5 */ /* 0x000fe20000000000 */
[----:B------:R-:W-:Y:S01]  /*5ac0*/  @!P6 FMUL R78, R78, 0.5 ;  /* 0x3f0000004e4ee820 */ /* 0x000fe20000400000 */
[----:B--2---:R-:W-:-:S04]  /*5ad0*/  @!P3 FMUL R40, R40, R40 ;  /* 0x000000282828b220 */ /* 0x004fc80000400000 */
[----:B------:R-:W-:Y:S01]  /*5ae0*/  HGMMA.64x32x16.F32.BF16 R216, R24, gdesc[UR4].tnspB, R216, gsb0 ;  /* 0x4060000418d87df0 */ /* 0x000fe200080018d8 */
[----:B------:R-:W-:Y:S01]  /*5af0*/  UMOV UR6, UR4 ;  /* 0x0000000400067c82 */ /* 0x000fe20008000000 */
[----:B------:R-:W-:Y:S01]  /*5b00*/  UMOV UR7, 0x80000020 ;  /* 0x8000002000077882 */ /* 0x000fe20000000000 */
[----:B------:R-:W-:Y:S01]  /*5b10*/  UIADD3 UR4, UR5, 0x2c80, URZ ;  /* 0x00002c8005047890 */ /* 0x000fe2000fffe03f */
[----:B------:R-:W2:Y:S01]  /*5b20*/  MUFU.EX2 R78, R78 ;  /* 0x0000004e004e7308 */ /* 0x000ea20000000800 */
[----:B-1----:R-:W-:Y:S01]  /*5b30*/  @!P1 FMUL R71, R71, R71 ;  /* 0x0000004747479220 */ /* 0x002fe20000400000 */
[----:B------:R-:W-:Y:S01]  /*5b40*/  FSETP.GEU.AND P1, PT, R48, -126, PT ;  /* 0xc2fc00003000780b */ /* 0x000fe20003f2e000 */
[----:B--2---:R-:W-:-:S12]  /*5b50*/  @!P6 FMUL R78, R78, R78 ;  /* 0x0000004e4e4ee220 */ /* 0x004fd80000400000 */
[----:B------:R-:W-:Y:S01]  /*5b60*/  @!P1 FMUL R48, R48, 0.5 ;  /* 0x3f00000030309820 */ /* 0x000fe20000400000 */
[----:B------:R-:W-:-:S05]  /*5b70*/  FSETP.GEU.AND P6, PT, R52, -126, PT ;  /* 0xc2fc00003400780b */ /* 0x000fca0003fce000 */
[----:B------:R-:W1:Y:S08]  /*5b80*/  MUFU.EX2 R48, R48 ;  /* 0x0000003000307308 */ /* 0x000e700000000800 */
[----:B------:R-:W-:-:S06]  /*5b90*/  @!P6 FMUL R52, R52, 0.5 ;  /* 0x3f0000003434e820 */ /* 0x000fcc0000400000 */
[----:B------:R-:W2:Y:S01]  /*5ba0*/  MUFU.EX2 R52, R52 ;  /* 0x0000003400347308 */ /* 0x000ea20000000800 */
[----:B-1----:R-:W-:Y:S01]  /*5bb0*/  @!P1 FMUL R48, R48, R48 ;  /* 0x0000003030309220 */ /* 0x002fe20000400000 */
[----:B------:R-:W-:Y:S01]  /*5bc0*/  FSETP.GEU.AND P1, PT, R79, -126, PT ;  /* 0xc2fc00004f00780b */ /* 0x000fe20003f2e000 */
[----:B------:R-:W-:Y:S02]  /*5bd0*/  WARPGROUP.DEPBAR.LE gsb0, 0x0 ;  /* 0x00008000000079c5 */ /* 0x000fe40000010000 */
[----:B------:R-:W-:-:S06]  /*5be0*/  WARPGROUP.ARRIVE ;  /* 0x00000000000079c5 */ /* 0x000fcc0000000000 */
[----:B------:R-:W-:Y:S01]  /*5bf0*/  HGMMA.64x32x16.F32.BF16 R200, R24, gdesc[UR4].tnspB, R200, gsb0 ;  /* 0x4060000418c87df0 */ /* 0x000fe200080018c8 */
[----:B------:R-:W-:Y:S01]  /*5c00*/  UMOV UR6, UR4 ;  /* 0x0000000400067c82 */ /* 0x000fe20008000000 */
[----:B------:R-:W-:Y:S01]  /*5c10*/  UMOV UR7, 0x80000020 ;  /* 0x8000002000077882 */ /* 0x000fe20000000000 */
[----:B------:R-:W-:Y:S01]  /*5c20*/  UIADD3 UR4, UR5, 0x3080, URZ ;  /* 0x0000308005047890 */ /* 0x000fe2000fffe03f */
[----:B------:R-:W-:Y:S01]  /*5c30*/  @!P1 FMUL R79, R79, 0.5 ;  /* 0x3f0000004f4f9820 */ /* 0x000fe20000400000 */
[----:B--2---:R-:W-:Y:S01]  /*5c40*/  @!P6 FMUL R52, R52, R52 ;  /* 0x000000343434e220 */ /* 0x004fe20000400000 */
[----:B------:R-:W-:-:S04]  /*5c50*/  FSETP.GEU.AND P6, PT, R41, -126, PT ;  /* 0xc2fc00002900780b */ /* 0x000fc80003fce000 */
[----:B------:R-:W1:Y:S09]  /*5c60*/  MUFU.EX2 R79, R79 ;  /* 0x0000004f004f7308 */ /* 0x000e720000000800 */
[----:B------:R-:W-:-:S06]  /*5c70*/  @!P6 FMUL R41, R41, 0.5 ;  /* 0x3f0000002929e820 */ /* 0x000fcc0000400000 */
[----:B------:R-:W2:Y:S01]  /*5c80*/  MUFU.EX2 R41, R41 ;  /* 0x0000002900297308 */ /* 0x000ea20000000800 */
[----:B-1----:R-:W-:Y:S01]  /*5c90*/  @!P1 FMUL R79, R79, R79 ;  /* 0x0000004f4f4f9220 */ /* 0x002fe20000400000 */
[----:B------:R-:W-:-:S13]  /*5ca0*/  FSETP.GEU.AND P1, PT, R45, -126, PT ;  /* 0xc2fc00002d00780b */ /* 0x000fda0003f2e000 */
[----:B------:R-:W-:Y:S01]  /*5cb0*/  @!P1 FMUL R45, R45, 0.5 ;  /* 0x3f0000002d2d9820 */ /* 0x000fe20000400000 */
[----:B--2---:R-:W-:-:S05]  /*5cc0*/  @!P6 FMUL R41, R41, R41 ;  /* 0x000000292929e220 */ /* 0x004fca0000400000 */
[----:B------:R-:W1:Y:S01]  /*5cd0*/  MUFU.EX2 R45, R45 ;  /* 0x0000002d002d7308 */ /* 0x000e620000000800 */
[----:B------:R-:W-:Y:S02]  /*5ce0*/  WARPGROUP.DEPBAR.LE gsb0, 0x0 ;  /* 0x00008000000079c5 */ /* 0x000fe40000010000 */
[----:B------:R-:W-:-:S06]  /*5cf0*/  WARPGROUP.ARRIVE ;  /* 0x00000000000079c5 */ /* 0x000fcc0000000000 */
[----:B------:R-:W-:Y:S01]  /*5d00*/  HGMMA.64x32x16.F32.BF16 R184, R24, gdesc[UR4].tnspB, R184, gsb0 ;  /* 0x4060000418b87df0 */ /* 0x000fe200080018b8 */
[----:B------:R-:W-:Y:S01]  /*5d10*/  UMOV UR6, UR4 ;  /* 0x0000000400067c82 */ /* 0x000fe20008000000 */
[----:B------:R-:W-:Y:S01]  /*5d20*/  UMOV UR7, 0x80000020 ;  /* 0x8000002000077882 */ /* 0x000fe20000000000 */
[----:B------:R-:W-:Y:S01]  /*5d30*/  UIADD3 UR4, UR5, 0x3480, URZ ;  /* 0x0000348005047890 */ /* 0x000fe2000fffe03f */
[----:B-1----:R-:W-:Y:S01]  /*5d40*/  @!P1 FMUL R45, R45, R45 ;  /* 0x0000002d2d2d9220 */ /* 0x002fe20000400000 */
[----:B------:R-:W-:-:S13]  /*5d50*/  FSETP.GEU.AND P1, PT, R87, -126, PT ;  /* 0xc2fc00005700780b */ /* 0x000fda0003f2e000 */
[----:B------:R-:W-:-:S06]  /*5d60*/  @!P1 FMUL R87, R87, 0.5 ;  /* 0x3f00000057579820 */ /* 0x000fcc0000400000 */
[----:B------:R-:W1:Y:S02]  /*5d70*/  MUFU.EX2 R87, R87 ;  /* 0x0000005700577308 */ /* 0x000e640000000800 */
[----:B-1----:R-:W-:Y:S01]  /*5d80*/  @!P1 FMUL R87, R87, R87 ;  /* 0x0000005757579220 */ /* 0x002fe20000400000 */
        /* <DEDUP_REMOVED lines=13> */
[----:B------:R-:W-:Y:S02]  /*5e60*/  F2FP.BF16.F32.PACK_AB R24, R15, R16 ;  /* 0x000000100f18723e */ /* 0x000fe400000010ff */
[----:B------:R-:W-:Y:S02]  /*5e70*/  F2FP.BF16.F32.PACK_AB R26, R14, R13 ;  /* 0x0000000d0e1a723e */ /* 0x000fe400000010ff */
[----:B------:R-:W-:-:S02]  /*5e80*/  F2FP.BF16.F32.PACK_AB R25, R51, R50 ;  /* 0x000000323319723e */ /* 0x000fc400000010ff */
[----:B------:R-:W-:-:S04]  /*5e90*/  F2FP.BF16.F32.PACK_AB R27, R55, R54 ;  /* 0x00000036371b723e */ /* 0x000fc800000010ff */
        /* <DEDUP_REMOVED lines=218> */
[----:B------:R-:W-:-:S07]  /*6c40*/  UIADD3 UR4, UR5, 0x1e00, URZ ;  /* 0x00001e0005047890 */ /* 0x000fce000fffe03f */
[----:B------:R-:W-:Y:S01]  /*6c50*/  UMOV UR18, UR4 ;  /* 0x0000000400127c82 */ /* 0x000fe20008000000 */
[----:B------:R-:W-:Y:S02]  /*6c60*/  WARPGROUP.DEPBAR.LE gsb0, 0x0 ;  /* 0x00008000000079c5 */ /* 0x000fe40000010000 */
[----:B------:R-:W-:-:S06]  /*6c70*/  WARPGROUP.ARRIVE ;  /* 0x00000000000079c5 */ /* 0x000fcc0000000000 */
[----:B------:R-:W-:Y:S01]  /*6c80*/  HGMMA.64x32x16.F32.BF16 R152, R24, gdesc[UR4].tnspB, R152, gsb0 ;  /* 0x4060000418987df0 */ /* 0x000fe20008001898 */
[----:B------:R-:W-:Y:S02]  /*6c90*/  UIADD3 UR6, UR5, 0x2200, URZ ;  /* 0x0000220005067890 */ /* 0x000fe4000fffe03f */
[----:B------:R-:W-:Y:S02]  /*6ca0*/  WARPGROUP.DEPBAR.LE gsb0, 0x0 ;  /* 0x00008000000079c5 */ /* 0x000fe40000010000 */
[----:B------:R-:W-:-:S06]  /*6cb0*/  WARPGROUP.ARRIVE ;  /* 0x00000000000079c5 */ /* 0x000fcc0000000000 */
[----:B------:R-:W-:Y:S01]  /*6cc0*/  HGMMA.64x32x16.F32.BF16 R136, R28, gdesc[UR16].tnspB, R136, gsb0 ;  /* 0x406000101c887df0 */ /* 0x000fe20008001888 */
[----:B------:R-:W-:Y:S02]  /*6cd0*/  UMOV UR7, 0x80000020 ;  /* 0x8000002000077882 */ /* 0x000fe40000000000 */
[----:B------:R-:W-:Y:S02]  /*6ce0*/  WARPGROUP.DEPBAR.LE gsb0, 0x0 ;  /* 0x00008000000079c5 */ /* 0x000fe40000010000 */
[----:B------:R-:W-:Y:S01]  /*6cf0*/  WARPGROUP.ARRIVE ;  /* 0x00000000000079c5 */ /* 0x000fe20000000000 */
[----:B------:R-:W-:Y:S01]  /*6d00*/  UMOV UR18, UR8 ;  /* 0x0000000800127c82 */ /* 0x000fe20008000000 */
[----:B------:R-:W-:Y:S01]  /*6d10*/  UMOV UR19, 0x80000020 ;  /* 0x8000002000137882 */ /* 0x000fe20000000000 */
[----:B------:R-:W-:Y:S01]  /*6d20*/  UMOV UR11, 0x80000020 ;  /* 0x80000020000b7882 */ /* 0x000fe20000000000 */
[----:B------:R-:W-:Y:S01]  /*6d30*/  UIADD3 UR4, UR5, 0x2e00, URZ ;  /* 0x00002e0005047890 */ /* 0x000fe2000fffe03f */
[----:B------:R-:W-:-:S08]  /*6d40*/  FSETP.GEU.AND P1, PT, R97, -126, PT ;  /* 0xc2fc00006100780b */ /* 0x000fd00003f2e000 */
[----:B------:R-:W-:Y:S01]  /*6d50*/  HGMMA.64x32x16.F32.BF16 R232, R28, gdesc[UR4].tnspB, R232, gsb0 ;  /* 0x406000041ce87df0 */ /* 0x000fe200080018e8 */
[----:B------:R-:W-:Y:S01]  /*6d60*/  FSETP.GEU.AND P6, PT, R96, -126, PT ;  /* 0xc2fc00006000780b */ /* 0x000fe20003fce000 */
[----:B------:R-:W-:Y:S01]  /*6d70*/  IMAD.MOV.U32 R85, RZ, RZ, R144 ;  /* 0x000000ffff557224 */ /* 0x000fe200078e0090 */
        /* <DEDUP_REMOVED lines=8> */
[----:B------:R-:W-:-:S02]  /*6e00*/  MOV R86, R143 ;  /* 0x0000008f00567202 */ /* 0x000fc40000000f00 */
[----:B------:R-:W-:Y:S02]  /*6e10*/  MOV R84, R145 ;  /* 0x0000009100547202 */ /* 0x000fe40000000f00 */
[----:B------:R-:W-:Y:S02]  /*6e20*/  MOV R83, R146 ;  /* 0x0000009200537202 */ /* 0x000fe40000000f00 */
[----:B------:R-:W-:Y:S02]  /*6e30*/  MOV R72, R148 ;  /* 0x0000009400487202 */ /* 0x000fe40000000f00 */
[----:B------:R-:W-:Y:S02]  /*6e40*/  MOV R69, R149 ;  /* 0x0000009500457202 */ /* 0x000fe40000000f00 */
[----:B------:R-:W-:Y:S02]  /*6e50*/  MOV R64, R151 ;  /* 0x0000009700407202 */ /* 0x000fe40000000f00 */
[----:B------:R-:W-:-:S02]  /*6e60*/  MOV R88, R136 ;  /* 0x0000008800587202 */ /* 0x000fc40000000f00 */
[----:B------:R-:W-:Y:S02]  /*6e70*/  MOV R89, R137 ;  /* 0x0000008900597202 */ /* 0x000fe40000000f00 */
[----:B------:R-:W-:Y:S02]  /*6e80*/  MOV R91, R139 ;  /* 0x0000008b005b7202 */ /* 0x000fe40000000f00 */
[----:B------:R-:W-:Y:S02]  /*6e90*/  MOV R92, R140 ;  /* 0x0000008c005c7202 */ /* 0x000fe40000000f00 */
[----:B------:R-:W-:Y:S01]  /*6ea0*/  MOV R94, R142 ;  /* 0x0000008e005e7202 */ /* 0x000fe20000000f00 */
[----:B------:R-:W-:Y:S02]  /*6eb0*/  WARPGROUP.DEPBAR.LE gsb0, 0x0 ;  /* 0x00008000000079c5 */ /* 0x000fe40000010000 */
[----:B------:R-:W-:Y:S01]  /*6ec0*/  WARPGROUP.ARRIVE ;  /* 0x00000000000079c5 */ /* 0x000fe20000000000 */
[----:B------:R-:W-:Y:S01]  /*6ed0*/  UIADD3 UR6, UR5, 0x3200, URZ ;  /* 0x0000320005067890 */ /* 0x000fe2000fffe03f */
[----:B------:R-:W-:Y:S01]  /*6ee0*/  UMOV UR7, 0x80000020 ;  /* 0x8000002000077882 */ /* 0x000fe20000000000 */
[----:B------:R-:W-:Y:S01]  /*6ef0*/  @!P1 FMUL R97, R97, 0.5 ;  /* 0x3f00000061619820 */ /* 0x000fe20000400000 */
[----:B------:R-:W-:-:S02]  /*6f00*/  @!P6 FMUL R96, R96, 0.5 ;  /* 0x3f0000006060e820 */ /* 0x000fc40000400000 */
[----:B------:R-:W-:Y:S01]  /*6f10*/  HGMMA.64x32x16.F32.BF16 R216, R28, gdesc[UR16].tnspB, R216, gsb0 ;  /* 0x406000101cd87df0 */ /* 0x000fe200080018d8 */
[----:B------:R-:W-:Y:S01]  /*6f20*/  UIADD3 UR8, UR5, 0x3600, URZ ;  /* 0x0000360005087890 */ /* 0x000fe2000fffe03f */
[----:B------:R-:W-:Y:S01]  /*6f30*/  @!P3 FMUL R101, R101, 0.5 ;  /* 0x3f0000006565b820 */ /* 0x000fe20000400000 */
[----:B------:R-:W-:Y:S01]  /*6f40*/  @!P5 FMUL R99, R99, 0.5 ;  /* 0x3f0000006363d820 */ /* 0x000fe20000400000 */
[----:B------:R-:W-:Y:S01]  /*6f50*/  @!P2 FMUL R100, R100, 0.5 ;  /* 0x3f0000006464a820 */ /* 0x000fe20000400000 */
[----:B------:R-:W-:Y:S01]  /*6f60*/  @!P4 FMUL R98, R98, 0.5 ;  /* 0x3f0000006262c820 */ /* 0x000fe20000400000 */
[----:B------:R-:W-:Y:S01]  /*6f70*/  MOV R95, R86 ;  /* 0x00000056005f7202 */ /* 0x000fe20000000f00 */
[----:B------:R-:W2:Y:S01]  /*6f80*/  LDL.LU.64 R150, [R1+0xd8] ;  /* 0x0000d80001967983 */ /* 0x000ea20000300a00 */
[----:B------:R-:W-:Y:S02]  /*6f90*/  WARPGROUP.DEPBAR.LE gsb0, 0x0 ;  /* 0x00008000000079c5 */ /* 0x000fe40000010000 */
[----:B------:R-:W-:Y:S01]  /*6fa0*/  WARPGROUP.ARRIVE ;  /* 0x00000000000079c5 */ /* 0x000fe20000000000 */
[----:B------:R-:W1:Y:S08]  /*6fb0*/  MUFU.EX2 R97, R97 ;  /* 0x0000006100617308 */ /* 0x000e700000000800 */
[----:B------:R-:W3:Y:S01]  /*6fc0*/  MUFU.EX2 R24, R96 ;  /* 0x0000006000187308 */ /* 0x000ee20000000800 */
[----:B------:R-:W-:Y:S01]  /*6fd0*/  HGMMA.64x32x16.F32.BF16 R200, R28, gdesc[UR8].tnspB, R200, gsb0 ;  /* 0x406000081cc87df0 */ /* 0x000fe200080018c8 */
[----:B------:R-:W-:Y:S01]  /*6fe0*/  UMOV UR10, UR4 ;  /* 0x00000004000a7c82 */ /* 0x000fe20008000000 */
[----:B------:R-:W-:Y:S01]  /*6ff0*/  UMOV UR11, 0x80000020 ;  /* 0x80000020000b7882 */ /* 0x000fe20000000000 */
[----:B------:R-:W-:Y:S01]  /*7000*/  UMOV UR19, 0x80000020 ;  /* 0x8000002000137882 */ /* 0x000fe20000000000 */
[----:B------:R-:W4:Y:S01]  /*7010*/  LDL.LU.64 R148, [R1+0xd0] ;  /* 0x0000d00001947983 */ /* 0x000f220000300a00 */
[----:B------:R-:W-:-:S02]  /*7020*/  WARPGROUP.DEPBAR.LE gsb0, 0x0 ;  /* 0x00008000000079c5 */ /* 0x000fc40000010000 */
[----:B------:R-:W-:Y:S01]  /*7030*/  WARPGROUP.ARRIVE ;  /* 0x00000000000079c5 */ /* 0x000fe20000000000 */
[----:B-1----:R-:W-:Y:S01]  /*7040*/  @!P1 FMUL R97, R97, R97 ;  /* 0x0000006161619220 */ /* 0x002fe20000400000 */
[----:B---3--:R-:W-:Y:S01]  /*7050*/  @!P6 FMUL R24, R24, R24 ;  /* 0x000000181818e220 */ /* 0x008fe20000400000 */
[----:B------:R-:W1:Y:S08]  /*7060*/  MUFU.EX2 R26, R100 ;  /* 0x00000064001a7308 */ /* 0x000e700000000800 */
[----:B------:R-:W3:Y:S01]  /*7070*/  MUFU.EX2 R101, R101 ;  /* 0x0000006500657308 */ /* 0x000ee20000000800 */
[----:B------:R-:W-:Y:S07]  /*7080*/  HGMMA.64x32x16.F32.BF16 R184, R28, gdesc[UR8].tnspB, R184, gsb0 ;  /* 0x406000081cb87df0 */ /* 0x000fee00080018b8 */
[----:B------:R-:W5:Y:S08]  /*7090*/  MUFU.EX2 R25, R98 ;  /* 0x0000006200197308 */ /* 0x000f700000000800 */
[----:B------:R-:W5:Y:S01]  /*70a0*/  MUFU.EX2 R99, R99 ;  /* 0x0000006300637308 */ /* 0x000f620000000800 */
[----:B------:R-:W-:Y:S01]  /*70b0*/  IMAD.MOV.U32 R96, RZ, RZ, R85 ;  /* 0x000000ffff607224 */ /* 0x000fe200078e0055 */
[----:B------:R-:W-:Y:S01]  /*70c0*/  UIADD3 UR4, UR5, 0x1e40, URZ ;  /* 0x00001e4005047890 */ /* 0x000fe2000fffe03f */
[----:B------:R-:W2:Y:S01]  /*70d0*/  LDL.LU.64 R146, [R1+0xc8] ;  /* 0x0000c80001927983 */ /* 0x000ea20000300a00 */
[----:B------:R-:W-:-:S02]  /*70e0*/  WARPGROUP.DEPBAR.LE gsb0, 0x0 ;  /* 0x00008000000079c5 */ /* 0x000fc40000010000 */
[----:B------:R-:W-:Y:S01]  /*70f0*/  WARPGROUP.ARRIVE ;  /* 0x00000000000079c5 */ /* 0x000fe20000000000 */
[----:B------:R-:W-:Y:S02]  /*7100*/  FSETP.GEU.AND P1, PT, R103, -126, PT ;  /* 0xc2fc00006700780b */ /* 0x000fe40003f2e000 */
[----:B------:R-:W-:Y:S01]  /*7110*/  FSETP.GEU.AND P6, PT, R102, -126, PT ;  /* 0xc2fc00006600780b */ /* 0x000fe20003fce000 */
[----:B-1----:R-:W-:Y:S01]  /*7120*/  @!P2 FMUL R26, R26, R26 ;  /* 0x0000001a1a1aa220 */ /* 0x002fe20000400000 */
[----:B---3--:R-:W-:Y:S01]  /*7130*/  @!P3 FMUL R101, R101, R101 ;  /* 0x000000656565b220 */ /* 0x008fe20000400000 */
[----:B------:R-:W-:Y:S01]  /*7140*/  HGMMA.64x32x16.F32.BF16 R168, R28, gdesc[UR4].tnspB, R168, gsb0 ;  /* 0x406000041ca87df0 */ /* 0x000fe200080018a8 */
[----:B------:R-:W-:Y:S01]  /*7150*/  UMOV UR6, UR8 ;  /* 0x0000000800067c82 */ /* 0x000fe20008000000 */
[----:B------:R-:W-:Y:S01]  /*7160*/  UMOV UR7, 0x80000020 ;  /* 0x8000002000077882 */ /* 0x000fe20000000000 */
[----:B-----5:R-:W-:Y:S01]  /*7170*/  @!P4 FMUL R25, R25, R25 ;  /* 0x000000191919c220 */ /* 0x020fe20000400000 */
[----:B------:R-:W-:Y:S01]  /*7180*/  @!P5 FMUL R99, R99, R99 ;  /* 0x000000636363d220 */ /* 0x000fe20000400000 */
[----:B------:R-:W-:Y:S01]  /*7190*/  FADD R56, R56, R24 ;  /* 0x0000001838387221 */ /* 0x000fe20000000000 */
[----:B------:R-:W-:Y:S01]  /*71a0*/  FADD R53, R53, R97 ;  /* 0x0000006135357221 */ /* 0x000fe20000000000 */
[----:B------:R-:W-:Y:S01]  /*71b0*/  MOV R98, R83 ;  /* 0x0000005300627202 */ /* 0x000fe20000000f00 */
[----:B------:R-:W-:Y:S01]  /*71c0*/  @!P1 FMUL R103, R103, 0.5 ;  /* 0x3f00000067679820 */ /* 0x000fe20000400000 */
[----:B------:R-:W-:Y:S01]  /*71d0*/  MOV R100, R72 ;  /* 0x0000004800647202 */ /* 0x000fe20000000f00 */
[----:B------:R-:W-:Y:S01]  /*71e0*/  @!P6 FMUL R102, R102, 0.5 ;  /* 0x3f0000006666e820 */ /* 0x000fe20000400000 */
[----:B------:R-:W-:Y:S01]  /*71f0*/  UMOV UR18, UR4 ;  /* 0x0000000400127c82 */ /* 0x000fe20008000000 */
[----:B------:R-:W3:Y:S02]  /*7200*/  LDL.LU.64 R144, [R1+0xc0] ;  /* 0x0000c00001907983 */ /* 0x000ee40000300a00 */
[----:B------:R-:W1:Y:S01]  /*7210*/  MUFU.EX2 R27, R102 ;  /* 0x00000066001b7308 */ /* 0x000e620000000800 */
[----:B------:R-:W-:-:S02]  /*7220*/  WARPGROUP.DEPBAR.LE gsb0, 0x0 ;  /* 0x00008000000079c5 */ /* 0x000fc40000010000 */
[----:B------:R-:W-:-:S05]  /*7230*/  WARPGROUP.ARRIVE ;  /* 0x00000000000079c5 */ /* 0x000fca0000000000 */
[----:B------:R-:W5:Y:S01]  /*7240*/  MUFU.EX2 R103, R103 ;  /* 0x0000006700677308 */ /* 0x000f620000000800 */
[----:B------:R-:W-:Y:S01]  /*7250*/  FADD R3, R3, R26 ;  /* 0x0000001a03037221 */ /* 0x000fe20000000000 */
[----:B------:R-:W-:Y:S01]  /*7260*/  FADD R8, R8, R25 ;  /* 0x0000001908087221 */ /* 0x000fe20000000000 */
[----:B------:R-:W-:Y:S01]  /*7270*/  F2FP.BF16.F32.PACK_AB R24, R97, R24 ;  /* 0x000000186118723e */ /* 0x000fe200000010ff */
[----:B------:R-:W-:Y:S01]  /*7280*/  FADD R4, R4, R101 ;  /* 0x0000006504047221 */ /* 0x000fe20000000000 */
[----:B------:R-:W-:Y:S01]  /*7290*/  HGMMA.64x32x16.F32.BF16 R152, R28, gdesc[UR4].tnspB, R152, gsb0 ;  /* 0x406000041c987df0 */ /* 0x000fe20008001898 */
[----:B-1----:R-:W-:Y:S01]  /*72a0*/  @!P6 FMUL R27, R27, R27 ;  /* 0x0000001b1b1be220 */ /* 0x002fe20000400000 */
[----:B------:R-:W-:Y:S01]  /*72b0*/  F2FP.BF16.F32.PACK_AB R26, R101, R26 ;  /* 0x0000001a651a723e */ /* 0x000fe200000010ff */
[----:B------:R-:W-:Y:S01]  /*72c0*/  FADD R7, R7, R99 ;  /* 0x0000006307077221 */ /* 0x000fe20000000000 */
[----:B------:R-:W-:Y:S01]  /*72d0*/  F2FP.BF16.F32.PACK_AB R25, R99, R25 ;  /* 0x000000196319723e */ /* 0x000fe200000010ff */
[----:B------:R-:W-:Y:S01]  /*72e0*/  FADD R6, R6, R27 ;  /* 0x0000001b06067221 */ /* 0x000fe20000000000 */
[----:B------:R-:W-:Y:S01]  /*72f0*/  MOV R97, R84 ;  /* 0x0000005400617202 */ /* 0x000fe20000000f00 */
[----:B------:R-:W2:Y:S01]  /*7300*/  LDL.LU.64 R142, [R1+0xb8] ;  /* 0x0000b800018e7983 */ /* 0x000ea20000300a00 */
[----:B-----5:R-:W-:Y:S01]  /*7310*/  @!P1 FMUL R103, R103, R103 ;  /* 0x0000006767679220 */ /* 0x020fe20000400000 */
[----:B------:R-:W-:Y:S01]  /*7320*/  IMAD.MOV.U32 R99, RZ, RZ, R82 ;  /* 0x000000ffff637224 */ /* 0x000fe200078e0052 */
[----:B------:R-:W-:Y:S01]  /*7330*/  MOV R101, R69 ;  /* 0x0000004500657202 */ /* 0x000fe20000000f00 */
[----:B------:R-:W-:-:S02]  /*7340*/  IMAD.MOV.U32 R102, RZ, RZ, R65 ;  /* 0x000000ffff667224 */ /* 0x000fc400078e0041 */
[----:B------:R-:W-:Y:S01]  /*7350*/  FADD R5, R5, R103 ;  /* 0x0000006705057221 */ /* 0x000fe20000000000 */
[----:B------:R-:W-:Y:S01]  /*7360*/  F2FP.BF16.F32.PACK_AB R27, R103, R27 ;  /* 0x0000001b671b723e */ /* 0x000fe200000010ff */
[----:B------:R-:W5:Y:S01]  /*7370*/  LDL.LU.64 R140, [R1+0xb0] ;  /* 0x0000b000018c7983 */ /* 0x000f620000300a00 */
[----:B------:R-:W-:-:S03]  /*7380*/  MOV R103, R64 ;  /* 0x0000004000677202 */ /* 0x000fc60000000f00 */
[----:B------:R-:W4:Y:S04]  /*7390*/  LDL.LU.64 R138, [R1+0xa8] ;  /* 0x0000a800018a7983 */ /* 0x000f280000300a00 */
[----:B------:R-:W3:Y:S01]  /*73a0*/  LDL.LU.64 R136, [R1+0xa0] ;  /* 0x0000a00001887983 */ /* 0x000ee20000300a00 */
[----:B------:R-:W-:Y:S01]  /*73b0*/  UIADD3 UR6, UR5, 0x2240, URZ ;  /* 0x0000224005067890 */ /* 0x000fe2000fffe03f */
[----:B------:R-:W-:Y:S01]  /*73c0*/  FSETP.GEU.AND P4, PT, R109, -126, PT ;  /* 0xc2fc00006d00780b */ /* 0x000fe20003f8e000 */
[----:B------:R-:W-:Y:S01]  /*73d0*/  UMOV UR7, 0x80000020 ;  /* 0x8000002000077882 */ /* 0x000fe20000000000 */
[----:B------:R-:W-:Y:S01]  /*73e0*/  UIADD3 UR8, UR5, 0x2640, URZ ;  /* 0x0000264005087890 */ /* 0x000fe2000fffe03f */
[----:B------:R-:W-:Y:S01]  /*73f0*/  FSETP.GEU.AND P5, PT, R113, -126, PT ;  /* 0xc2fc00007100780b */ /* 0x000fe20003fae000 */
[----:B------:R-:W-:Y:S01]  /*7400*/  UIADD3 UR10, UR5, 0x2a40, URZ ;  /* 0x00002a40050a7890 */ /* 0x000fe2000fffe03f */
[----:B------:R-:W-:Y:S01]  /*7410*/  FSETP.GEU.AND P2, PT, R105, -126, PT ;  /* 0xc2fc00006900780b */ /* 0x000fe20003f4e000 */
[----:B------:R-:W-:Y:S01]  /*7420*/  UMOV UR11, 0x80000020 ;  /* 0x80000020000b7882 */ /* 0x000fe20000000000 */
[----:B------:R-:W-:Y:S01]  /*7430*/  UIADD3 UR4, UR5, 0x2e40, URZ ;  /* 0x00002e4005047890 */ /* 0x000fe2000fffe03f */
[----:B------:R-:W-:Y:S01]  /*7440*/  FSETP.GEU.AND P6, PT, R112, -126, PT ;  /* 0xc2fc00007000780b */ /* 0x000fe20003fce000 */
[----:B------:R-:W1:Y:S01]  /*7450*/  S2R R85, SR_CgaCtaId ;  /* 0x0000000000557919 */ /* 0x000e620000008800 */
[----:B------:R-:W-:-:S02]  /*7460*/  FSETP.GEU.AND P3, PT, R104, -126, PT ;  /* 0xc2fc00006800780b */ /* 0x000fc40003f6e000 */
[----:B------:R-:W-:Y:S01]  /*7470*/  FSETP.GEU.AND P1, PT, R108, -126, PT ;  /* 0xc2fc00006c00780b */ /* 0x000fe20003f2e000 */
[----:B------:R-:W-:Y:S01]  /*7480*/  @!P4 FMUL R109, R109, 0.5 ;  /* 0x3f0000006d6dc820 */ /* 0x000fe20000400000 */
[----:B------:R-:W-:Y:S02]  /*7490*/  MOV R83, 0x400 ;  /* 0x0000040000537802 */ /* 0x000fe40000000f00 */
[----:B------:R-:W-:Y:S02]  /*74a0*/  @!P5 FMUL R113, R113, 0.5 ;  /* 0x3f0000007171d820 */ /* 0x000fe40000400000 */
[----:B------:R-:W-:Y:S01]  /*74b0*/  @!P2 FMUL R105, R105, 0.5 ;  /* 0x3f0000006969a820 */ /* 0x000fe20000400000 */
[----:B------:R-:W1:Y:S02]  /*74c0*/  MUFU.EX2 R109, R109 ;  /* 0x0000006d006d7308 */ /* 0x000e640000000800 */
[----:B------:R-:W-:Y:S01]  /*74d0*/  @!P6 FMUL R112, R112, 0.5 ;  /* 0x3f0000007070e820 */ /* 0x000fe20000400000 */
[----:B------:R-:W-:-:S02]  /*74e0*/  WARPGROUP.DEPBAR.LE gsb0, 0x0 ;  /* 0x00008000000079c5 */ /* 0x000fc40000010000 */
[----:B------:R-:W-:Y:S01]  /*74f0*/  WARPGROUP.ARRIVE ;  /* 0x00000000000079c5 */ /* 0x000fe20000000000 */
[----:B------:R-:W-:Y:S01]  /*7500*/  @!P3 FMUL R104, R104, 0.5 ;  /* 0x3f0000006868b820 */ /* 0x000fe20000400000 */
[----:B------:R-:W-:Y:S01]  /*7510*/  @!P1 FMUL R108, R108, 0.5 ;  /* 0x3f0000006c6c9820 */ /* 0x000fe20000400000 */
[----:B------:R-:W1:Y:S03]  /*7520*/  MUFU.EX2 R113, R113 ;  /* 0x0000007100717308 */ /* 0x000e660000000800 */
[----:B------:R-:W-:Y:S01]  /*7530*/  HGMMA.64x32x16.F32.BF16 R88, R24, gdesc[UR16].tnspB, R88, gsb0 ;  /* 0x4060001018587df0 */ /* 0x000fe20008001858 */
[----:B------:R-:W-:Y:S01]  /*7540*/  UMOV UR18, UR8 ;  /* 0x0000000800127c82 */ /* 0x000fe20008000000 */
[----:B------:R-:W-:Y:S01]  /*7550*/  UMOV UR19, 0x80000020 ;  /* 0x8000002000137882 */ /* 0x000fe20000000000 */
[----:B------:R-:W-:Y:S02]  /*7560*/  UIADD3 UR8, UR5, 0x3640, URZ ;  /* 0x0000364005087890 */ /* 0x000fe4000fffe03f */
[----:B------:R-:W1:Y:S02]  /*7570*/  MUFU.EX2 R105, R105 ;  /* 0x0000006900697308 */ /* 0x000e640000000800 */
[----:B-1----:R-:W-:Y:S01]  /*7580*/  @!P4 FMUL R109, R109, R109 ;  /* 0x0000006d6d6dc220 */ /* 0x002fe20000400000 */
[----:B------:R-:W-:-:S03]  /*7590*/  FSETP.GEU.AND P4, PT, R121, -126, PT ;  /* 0xc2fc00007900780b */ /* 0x000fc60003f8e000 */
[----:B------:R-:W-:Y:S01]  /*75a0*/  FADD R10, R10, R109 ;  /* 0x0000006d0a0a7221 */ /* 0x000fe20000000000 */
[----:B------:R-:W-:Y:S01]  /*75b0*/  LEA R83, R85, R83, 0x18 ;  /* 0x0000005355537211 */ /* 0x000fe200078ec0ff */
[----:B------:R-:W1:Y:S01]  /*75c0*/  MUFU.EX2 R112, R112 ;  /* 0x0000007000707308 */ /* 0x000e620000000800 */
[----:B------:R-:W-:Y:S01]  /*75d0*/  @!P5 FMUL R113, R113, R113 ;  /* 0x000000717171d220 */ /* 0x000fe20000400000 */
[----:B------:R-:W-:-:S03]  /*75e0*/  FSETP.GEU.AND P5, PT, R125, -126, PT ;  /* 0xc2fc00007d00780b */ /* 0x000fc60003fae000 */
[----:B------:R-:W-:-:S03]  /*75f0*/  FADD R15, R15, R113 ;  /* 0x000000710f0f7221 */ /* 0x000fc60000000000 */
[----:B------:R-:W-:Y:S01]  /*7600*/  @!P4 FMUL R121, R121, 0.5 ;  /* 0x3f0000007979c820 */ /* 0x000fe20000400000 */
[----:B------:R-:W-:Y:S01]  /*7610*/  @!P2 FMUL R105, R105, R105 ;  /* 0x000000696969a220 */ /* 0x000fe20000400000 */
[----:B------:R-:W-:-:S04]  /*7620*/  FSETP.GEU.AND P2, PT, R117, -126, PT ;  /* 0xc2fc00007500780b */ /* 0x000fc80003f4e000 */
[----:B------:R-:W1:Y:S01]  /*7630*/  MUFU.EX2 R121, R121 ;  /* 0x0000007900797308 */ /* 0x000e620000000800 */
[----:B------:R-:W-:Y:S01]  /*7640*/  FADD R12, R12, R105 ;  /* 0x000000690c0c7221 */ /* 0x000fe20000000000 */
[----:B------:R-:W-:Y:S01]  /*7650*/  @!P5 FMUL R125, R125, 0.5 ;  /* 0x3f0000007d7dd820 */ /* 0x000fe20000400000 */
[----:B-1----:R-:W-:Y:S01]  /*7660*/  @!P6 FMUL R112, R112, R112 ;  /* 0x000000707070e220 */ /* 0x002fe20000400000 */
[----:B------:R-:W-:-:S04]  /*7670*/  FSETP.GEU.AND P6, PT, R124, -126, PT ;  /* 0xc2fc00007c00780b */ /* 0x000fc80003fce000 */
[----:B------:R-:W1:Y:S01]  /*7680*/  MUFU.EX2 R125, R125 ;  /* 0x0000007d007d7308 */ /* 0x000e620000000800 */
[----:B------:R-:W-:Y:S01]  /*7690*/  FADD R16, R16, R112 ;  /* 0x0000007010107221 */ /* 0x000fe20000000000 */
[----:B------:R-:W-:-:S06]  /*76a0*/  @!P2 FMUL R117, R117, 0.5 ;  /* 0x3f0000007575a820 */ /* 0x000fcc0000400000 */
[----:B------:R-:W1:Y:S01]  /*76b0*/  MUFU.EX2 R117, R117 ;  /* 0x0000007500757308 */ /* 0x000e620000000800 */
[----:B------:R-:W-:Y:S01]  /*76c0*/  @!P4 FMUL R121, R121, R121 ;  /* 0x000000797979c220 */ /* 0x000fe20000400000 */
[----:B------:R-:W-:Y:S01]  /*76d0*/  @!P6 FMUL R124, R124, 0.5 ;  /* 0x3f0000007c7ce820 */ /* 0x000fe20000400000 */
[----:B------:R-:W-:Y:S02]  /*76e0*/  FSETP.GEU.AND P4, PT, R133, -126, PT ;  /* 0xc2fc00008500780b */ /* 0x000fe40003f8e000 */
[----:B------:R-:W-:Y:S01]  /*76f0*/  FADD R34, R34, R121 ;  /* 0x0000007922227221 */ /* 0x000fe20000000000 */
[----:B------:R-:W-:Y:S02]  /*7700*/  WARPGROUP.DEPBAR.LE gsb0, 0x0 ;  /* 0x00008000000079c5 */ /* 0x000fe40000010000 */
[----:B------:R-:W-:Y:S01]  /*7710*/  WARPGROUP.ARRIVE ;  /* 0x00000000000079c5 */ /* 0x000fe20000000000 */
[----:B------:R-:W1:Y:S02]  /*7720*/  MUFU.EX2 R124, R124 ;  /* 0x0000007c007c7308 */ /* 0x000e640000000800 */
[----:B-1----:R-:W-:Y:S01]  /*7730*/  @!P5 FMUL R125, R125, R125 ;  /* 0x0000007d7d7dd220 */ /* 0x002fe20000400000 */
[----:B------:R-:W-:-:S02]  /*7740*/  FADD R61, R61, R34 ;  /* 0x000000223d3d7221 */ /* 0x000fc40000000000 */
[----:B------:R-:W-:Y:S01]  /*7750*/  HGMMA.64x32x16.F32.BF16 R232, R24, gdesc[UR4].tnspB, R232, gsb0 ;  /* 0x4060000418e87df0 */ /* 0x000fe200080018e8 */
[----:B------:R-:W-:Y:S01]  /*7760*/  UIADD3 UR6, UR5, 0x3240, URZ ;  /* 0x0000324005067890 */ /* 0x000fe2000fffe03f */
[----:B------:R-:W-:Y:S01]  /*7770*/  @!P2 FMUL R117, R117, R117 ;  /* 0x000000757575a220 */ /* 0x000fe20000400000 */
[----:B------:R-:W-:Y:S01]  /*7780*/  UMOV UR7, 0x80000020 ;  /* 0x8000002000077882 */ /* 0x000fe20000000000 */
[----:B------:R-:W-:Y:S01]  /*7790*/  FSETP.GEU.AND P2, PT, R129, -126, PT ;  /* 0xc2fc00008100780b */ /* 0x000fe20003f4e000 */
[----:B------:R-:W-:Y:S01]  /*77a0*/  @!P4 FMUL R133, R133, 0.5 ;  /* 0x3f0000008585c820 */ /* 0x000fe20000400000 */
[----:B------:R-:W-:-:S05]  /*77b0*/  FADD R14, R14, R117 ;  /* 0x000000750e0e7221 */ /* 0x000fca0000000000 */
[----:B------:R-:W1:Y:S01]  /*77c0*/  MUFU.EX2 R133, R133 ;  /* 0x0000008500857308 */ /* 0x000e620000000800 */
[----:B------:R-:W-:-:S05]  /*77d0*/  @!P6 FMUL R124, R124, R124 ;  /* 0x0000007c7c7ce220 */ /* 0x000fca0000400000 */
[----:B------:R-:W-:-:S06]  /*77e0*/  @!P2 FMUL R129, R129, 0.5 ;  /* 0x3f0000008181a820 */ /* 0x000fcc0000400000 */
[----:B------:R-:W1:Y:S02]  /*77f0*/  MUFU.EX2 R129, R129 ;  /* 0x0000008100817308 */ /* 0x000e640000000800 */
[----:B-1----:R-:W-:Y:S01]  /*7800*/  @!P4 FMUL R133, R133, R133 ;  /* 0x000000858585c220 */ /* 0x002fe20000400000 */
[----:B------:R-:W-:Y:S01]  /*7810*/  FSETP.GEU.AND P4, PT, R107, -126, PT ;  /* 0xc2fc00006b00780b */ /* 0x000fe20003f8e000 */
[----:B------:R-:W-:Y:S01]  /*7820*/  @!P2 FMUL R129, R129, R129 ;  /* 0x000000818181a220 */ /* 0x000fe20000400000 */
[----:B------:R-:W-:-:S11]  /*7830*/  FSETP.GEU.AND P2, PT, R106, -126, PT ;  /* 0xc2fc00006a00780b */ /* 0x000fd60003f4e000 */
[----:B------:R-:W-:-:S06]  /*7840*/  @!P4 FMUL R107, R107, 0.5 ;  /* 0x3f0000006b6bc820 */ /* 0x000fcc0000400000 */
[----:B------:R-:W1:Y:S01]  /*7850*/  MUFU.EX2 R107, R107 ;  /* 0x0000006b006b7308 */ /* 0x000e620000000800 */
[----:B------:R-:W-:Y:S02]  /*7860*/  WARPGROUP.DEPBAR.LE gsb0, 0x0 ;  /* 0x00008000000079c5 */ /* 0x000fe40000010000 */
[----:B------:R-:W-:Y:S01]  /*7870*/  WARPGROUP.ARRIVE ;  /* 0x00000000000079c5 */ /* 0x000fe20000000000 */
[----:B------:R-:W-:-:S05]  /*7880*/  @!P2 FMUL R106, R106, 0.5 ;  /* 0x3f0000006a6aa820 */ /* 0x000fca0000400000 */
[----:B------:R-:W-:Y:S01]  /*7890*/  HGMMA.64x32x16.F32.BF16 R216, R24, gdesc[UR16].tnspB, R216, gsb0 ;  /* 0x4060001018d87df0 */ /* 0x000fe200080018d8 */
[----:B------:R-:W-:Y:S01]  /*78a0*/  UMOV UR19, 0x80000020 ;  /* 0x8000002000137882 */ /* 0x000fe20000000000 */
[----:B-1----:R-:W-:Y:S01]  /*78b0*/  @!P4 FMUL R107, R107, R107 ;  /* 0x0000006b6b6bc220 */ /* 0x002fe20000400000 */
[----:B------:R-:W-:-:S03]  /*78c0*/  FSETP.GEU.AND P4, PT, R115, -126, PT ;  /* 0xc2fc00007300780b */ /* 0x000fc60003f8e000 */
[----:B------:R-:W-:-:S10]  /*78d0*/  FADD R43, R43, R107 ;  /* 0x0000006b2b2b7221 */ /* 0x000fd40000000000 */
[----:B------:R-:W-:-:S06]  /*78e0*/  @!P4 FMUL R115, R115, 0.5 ;  /* 0x3f0000007373c820 */ /* 0x000fcc0000400000 */
[----:B------:R-:W1:Y:S02]  /*78f0*/  MUFU.EX2 R115, R115 ;  /* 0x0000007300737308 */ /* 0x000e640000000800 */
[----:B-1----:R-:W-:Y:S01]  /*7900*/  @!P4 FMUL R115, R115, R115 ;  /* 0x000000737373c220 */ /* 0x002fe20000400000 */
[----:B------:R-:W-:-:S03]  /*7910*/  FSETP.GEU.AND P4, PT, R123, -126, PT ;  /* 0xc2fc00007b00780b */ /* 0x000fc60003f8e000 */
[----:B------:R-:W-:Y:S01]  /*7920*/  FADD R51, R51, R115 ;  /* 0x0000007333337221 */ /* 0x000fe20000000000 */
[----:B------:R-:W-:Y:S02]  /*7930*/  WARPGROUP.DEPBAR.LE gsb0, 0x0 ;  /* 0x00008000000079c5 */ /* 0x000fe40000010000 */
[----:B------:R-:W-:-:S06]  /*7940*/  WARPGROUP.ARRIVE ;  /* 0x00000000000079c5 */ /* 0x000fcc0000000000 */
[----:B------:R-:W-:Y:S01]  /*7950*/  HGMMA.64x32x16.F32.BF16 R200, R24, gdesc[UR8].tnspB, R200, gsb0 ;  /* 0x4060000818c87df0 */ /* 0x000fe200080018c8 */
[----:B------:R-:W-:Y:S01]  /*7960*/  UMOV UR10, UR4 ;  /* 0x00000004000a7c82 */ /* 0x000fe20008000000 */
[----:B------:R-:W-:Y:S01]  /*7970*/  UMOV UR11, 0x80000020 ;  /* 0x80000020000b7882 */ /* 0x000fe20000000000 */
[----:B------:R-:W-:Y:S01]  /*7980*/  UIADD3 UR4, UR5, 0x1e80, URZ ;  /* 0x00001e8005047890 */ /* 0x000fe2000fffe03f */
[----:B------:R-:W-:-:S06]  /*7990*/  @!P4 FMUL R123, R123, 0.5 ;  /* 0x3f0000007b7bc820 */ /* 0x000fcc0000400000 */
[----:B------:R-:W-:Y:S01]  /*79a0*/  UMOV UR18, UR4 ;  /* 0x0000000400127c82 */ /* 0x000fe20008000000 */
[----:B------:R-:W-:Y:S01]  /*79b0*/  UIADD3 UR4, UR5, 0x2e80, URZ ;  /* 0x00002e8005047890 */ /* 0x000fe2000fffe03f */
[----:B------:R-:W1:Y:S02]  /*79c0*/  MUFU.EX2 R123, R123 ;  /* 0x0000007b007b7308 */ /* 0x000e640000000800 */
[----:B-1----:R-:W-:Y:S01]  /*79d0*/  @!P4 FMUL R123, R123, R123 ;  /* 0x0000007b7b7bc220 */ /* 0x002fe20000400000 */
[----:B------:R-:W-:-:S13]  /*79e0*/  FSETP.GEU.AND P4, PT, R131, -126, PT ;  /* 0xc2fc00008300780b */ /* 0x000fda0003f8e000 */
[----:B------:R-:W-:-:S04]  /*79f0*/  @!P4 FMUL R131, R131, 0.5 ;  /* 0x3f0000008383c820 */ /* 0x000fc80000400000 */
[----:B------:R-:W1:Y:S01]  /*7a00*/  MUFU.EX2 R34, R131 ;  /* 0x0000008300227308 */ /* 0x000e620000000800 */
[----:B------:R-:W-:Y:S02]  /*7a10*/  WARPGROUP.DEPBAR.LE gsb0, 0x0 ;  /* 0x00008000000079c5 */ /* 0x000fe40000010000 */
[----:B------:R-:W-:-:S06]  /*7a20*/  WARPGROUP.ARRIVE ;  /* 0x00000000000079c5 */ /* 0x000fcc0000000000 */
[----:B------:R-:W-:Y:S01]  /*7a30*/  HGMMA.64x32x16.F32.BF16 R184, R24, gdesc[UR8].tnspB, R184, gsb0 ;  /* 0x4060000818b87df0 */ /* 0x000fe200080018b8 */
[----:B------:R-:W-:Y:S01]  /*7a40*/  UIADD3 UR10, UR5, 0x2a80, URZ ;  /* 0x00002a80050a7890 */ /* 0x000fe2000fffe03f */
[----:B------:R-:W-:Y:S01]  /*7a50*/  UMOV UR11, 0x80000020 ;  /* 0x80000020000b7882 */ /* 0x000fe20000000000 */
[----:B-1----:R-:W-:Y:S01]  /*7a60*/  @!P4 FMUL R34, R34, R34 ;  /* 0x000000222222c220 */ /* 0x002fe20000400000 */
[----:B----4-:R-:W-:Y:S02]  /*7a70*/  FSETP.GEU.AND P4, PT, R139, -126, PT ;  /* 0xc2fc00008b00780b */ /* 0x010fe40003f8e000 */
[----:B---3--:R-:W-:Y:S02]  /*7a80*/  FSETP.GEU.AND P5, PT, R137, -126, PT ;  /* 0xc2fc00008900780b */ /* 0x008fe40003fae000 */
[----:B------:R-:W-:-:S09]  /*7a90*/  FSETP.GEU.AND P6, PT, R136, -126, PT ;  /* 0xc2fc00008800780b */ /* 0x000fd20003fce000 */
[----:B------:R-:W-:Y:S02]  /*7aa0*/  @!P4 FMUL R139, R139, 0.5 ;  /* 0x3f0000008b8bc820 */ /* 0x000fe40000400000 */
[----:B------:R-:W-:Y:S01]  /*7ab0*/  @!P5 FMUL R137, R137, 0.5 ;  /* 0x3f0000008989d820 */ /* 0x000fe20000400000 */
[----:B------:R-:W-:Y:S02]  /*7ac0*/  WARPGROUP.DEPBAR.LE gsb0, 0x0 ;  /* 0x00008000000079c5 */ /* 0x000fe40000010000 */
[----:B------:R-:W-:Y:S01]  /*7ad0*/  WARPGROUP.ARRIVE ;  /* 0x00000000000079c5 */ /* 0x000fe20000000000 */
[----:B------:R-:W-:Y:S02]  /*7ae0*/  @!P6 FMUL R136, R136, 0.5 ;  /* 0x3f0000008888e820 */ /* 0x000fe40000400000 */
[----:B------:R-:W1:Y:S03]  /*7af0*/  MUFU.EX2 R137, R137 ;  /* 0x0000008900897308 */ /* 0x000e660000000800 */
[----:B------:R-:W-:Y:S01]  /*7b00*/  HGMMA.64x32x16.F32.BF16 R168, R24, gdesc[UR4].tnspB, R168, gsb0 ;  /* 0x4060000418a87df0 */ /* 0x000fe200080018a8 */
[----:B------:R-:W-:Y:S01]  /*7b10*/  UMOV UR6, UR8 ;  /* 0x0000000800067c82 */ /* 0x000fe20008000000 */
[----:B------:R-:W-:Y:S01]  /*7b20*/  UMOV UR7, 0x80000020 ;  /* 0x8000002000077882 */ /* 0x000fe20000000000 */
[----:B------:R-:W-:-:S02]  /*7b30*/  UIADD3 UR8, UR5, 0x2680, URZ ;  /* 0x0000268005087890 */ /* 0x000fc4000fffe03f */
[----:B------:R-:W3:Y:S01]  /*7b40*/  MUFU.EX2 R136, R136 ;  /* 0x0000008800887308 */ /* 0x000ee20000000800 */
[----:B-1----:R-:W-:Y:S01]  /*7b50*/  @!P5 FMUL R137, R137, R137 ;  /* 0x000000898989d220 */ /* 0x002fe20000400000 */
[----:B------:R-:W-:Y:S01]  /*7b60*/  FSETP.GEU.AND P5, PT, R111, -126, PT ;  /* 0xc2fc00006f00780b */ /* 0x000fe20003fae000 */
[----:B---3--:R-:W-:Y:S01]  /*7b70*/  @!P6 FMUL R136, R136, R136 ;  /* 0x000000888888e220 */ /* 0x008fe20000400000 */
[----:B------:R-:W-:-:S03]  /*7b80*/  FSETP.GEU.AND P6, PT, R110, -126, PT ;  /* 0xc2fc00006e00780b */ /* 0x000fc60003fce000 */
[----:B------:R-:W-:-:S08]  /*7b90*/  FADD R57, R57, R136 ;  /* 0x0000008839397221 */ /* 0x000fd00000000000 */
[----:B------:R-:W-:-:S06]  /*7ba0*/  @!P5 FMUL R111, R111, 0.5 ;  /* 0x3f0000006f6fd820 */ /* 0x000fcc0000400000 */
[----:B------:R-:W1:Y:S01]  /*7bb0*/  MUFU.EX2 R111, R111 ;  /* 0x0000006f006f7308 */ /* 0x000e620000000800 */
[----:B------:R-:W-:Y:S01]  /*7bc0*/  @!P6 FMUL R110, R110, 0.5 ;  /* 0x3f0000006e6ee820 */ /* 0x000fe20000400000 */
[----:B------:R-:W-:Y:S02]  /*7bd0*/  WARPGROUP.DEPBAR.LE gsb0, 0x0 ;  /* 0x00008000000079c5 */ /* 0x000fe40000010000 */
[----:B------:R-:W-:Y:S01]  /*7be0*/  WARPGROUP.ARRIVE ;  /* 0x00000000000079c5 */ /* 0x000fe20000000000 */
[----:B-1----:R-:W-:Y:S01]  /*7bf0*/  @!P5 FMUL R111, R111, R111 ;  /* 0x0000006f6f6fd220 */ /* 0x002fe20000400000 */
[----:B------:R-:W-:-:S03]  /*7c00*/  FSETP.GEU.AND P5, PT, R119, -126, PT ;  /* 0xc2fc00007700780b */ /* 0x000fc60003fae000 */
[----:B------:R-:W-:Y:S01]  /*7c10*/  FADD R47, R47, R111 ;  /* 0x0000006f2f2f7221 */ /* 0x000fe20000000000 */
[----:B------:R-:W-:Y:S01]  /*7c20*/  HGMMA.64x32x16.F32.BF16 R152, R24, gdesc[UR4].tnspB, R152, gsb0 ;  /* 0x4060000418987df0 */ /* 0x000fe20008001898 */
[----:B------:R-:W-:Y:S01]  /*7c30*/  UIADD3 UR6, UR5, 0x2280, URZ ;  /* 0x0000228005067890 */ /* 0x000fe2000fffe03f */
[----:B------:R-:W-:-:S07]  /*7c40*/  UMOV UR7, 0x80000020 ;  /* 0x8000002000077882 */ /* 0x000fce0000000000 */
[----:B------:R-:W-:-:S06]  /*7c50*/  @!P5 FMUL R119, R119, 0.5 ;  /* 0x3f0000007777d820 */ /* 0x000fcc0000400000 */
[----:B------:R-:W1:Y:S02]  /*7c60*/  MUFU.EX2 R119, R119 ;  /* 0x0000007700777308 */ /* 0x000e640000000800 */
[----:B-1----:R-:W-:Y:S01]  /*7c70*/  @!P5 FMUL R119, R119, R119 ;  /* 0x000000777777d220 */ /* 0x002fe20000400000 */
[----:B------:R-:W-:-:S03]  /*7c80*/  FSETP.GEU.AND P5, PT, R127, -126, PT ;  /* 0xc2fc00007f00780b */ /* 0x000fc60003fae000 */
[----:B------:R-:W-:-:S10]  /*7c90*/  FADD R55, R55, R119 ;  /* 0x0000007737377221 */ /* 0x000fd40000000000 */
[----:B------:R-:W-:Y:S01]  /*7ca0*/  @!P5 FMUL R127, R127, 0.5 ;  /* 0x3f0000007f7fd820 */ /* 0x000fe20000400000 */
[----:B------:R-:W-:Y:S02]  /*7cb0*/  WARPGROUP.DEPBAR.LE gsb0, 0x0 ;  /* 0x00008000000079c5 */ /* 0x000fe40000010000 */
[----:B------:R-:W1:Y:S08]  /*7cc0*/  MUFU.EX2 R24, R104 ;  /* 0x0000006800187308 */ /* 0x000e700000000800 */
[----:B------:R-:W3:Y:S08]  /*7cd0*/  MUFU.EX2 R26, R108 ;  /* 0x0000006c001a7308 */ /* 0x000ef00000000800 */
[----:B------:R-:W4:Y:S01]  /*7ce0*/  MUFU.EX2 R25, R106 ;  /* 0x0000006a00197308 */ /* 0x000f220000000800 */
[----:B-1----:R-:W-:Y:S01]  /*7cf0*/  @!P3 FMUL R24, R24, R24 ;  /* 0x000000181818b220 */ /* 0x002fe20000400000 */
[----:B------:R-:W-:-:S03]  /*7d00*/  FSETP.GEU.AND P3, PT, R116, -126, PT ;  /* 0xc2fc00007400780b */ /* 0x000fc60003f6e000 */
[----:B------:R-:W-:Y:S01]  /*7d10*/  FADD R11, R11, R24 ;  /* 0x000000180b0b7221 */ /* 0x000fe20000000000 */
[----:B------:R-:W-:Y:S02]  /*7d20*/  F2FP.BF16.F32.PACK_AB R24, R105, R24 ;  /* 0x000000186918723e */ /* 0x000fe400000010ff */
[----:B------:R-:W1:Y:S01]  /*7d30*/  MUFU.EX2 R27, R110 ;  /* 0x0000006e001b7308 */ /* 0x000e620000000800 */
[----:B---3--:R-:W-:Y:S01]  /*7d40*/  @!P1 FMUL R26, R26, R26 ;  /* 0x0000001a1a1a9220 */ /* 0x008fe20000400000 */
[----:B------:R-:W-:Y:S01]  /*7d50*/  FSETP.GEU.AND P1, PT, R120, -126, PT ;  /* 0xc2fc00007800780b */ /* 0x000fe20003f2e000 */
[----:B------:R-:W-:Y:S02]  /*7d60*/  FADD R11, R11, R57 ;  /* 0x000000390b0b7221 */ /* 0x000fe40000000000 */
[----:B------:R-:W-:Y:S01]  /*7d70*/  FADD R9, R9, R26 ;  /* 0x0000001a09097221 */ /* 0x000fe20000000000 */
[----:B------:R-:W-:Y:S01]  /*7d80*/  F2FP.BF16.F32.PACK_AB R26, R109, R26 ;  /* 0x0000001a6d1a723e */ /* 0x000fe200000010ff */
[----:B------:R-:W-:Y:S01]  /*7d90*/  @!P3 FMUL R116, R116, 0.5 ;  /* 0x3f0000007474b820 */ /* 0x000fe20000400000 */
[----:B------:R-:W3:Y:S01]  /*7da0*/  MUFU.EX2 R28, R127 ;  /* 0x0000007f001c7308 */ /* 0x000ee20000000800 */
[----:B----4-:R-:W-:Y:S01]  /*7db0*/  @!P2 FMUL R25, R25, R25 ;  /* 0x000000191919a220 */ /* 0x010fe20000400000 */
[----:B------:R-:W-:-:S03]  /*7dc0*/  FSETP.GEU.AND P2, PT, R114, -126, PT ;  /* 0xc2fc00007200780b */ /* 0x000fc60003f4e000 */
[----:B------:R-:W-:Y:S01]  /*7dd0*/  FADD R42, R42, R25 ;  /* 0x000000192a2a7221 */ /* 0x000fe20000000000 */
[----:B------:R-:W-:Y:S01]  /*7de0*/  F2FP.BF16.F32.PACK_AB R25, R107, R25 ;  /* 0x000000196b19723e */ /* 0x000fe200000010ff */
[----:B------:R-:W-:Y:S01]  /*7df0*/  @!P1 FMUL R120, R120, 0.5 ;  /* 0x3f00000078789820 */ /* 0x000fe20000400000 */
[----:B------:R-:W4:Y:S01]  /*7e00*/  MUFU.EX2 R116, R116 ;  /* 0x0000007400747308 */ /* 0x000f220000000800 */
[----:B-1----:R-:W-:Y:S01]  /*7e10*/  @!P6 FMUL R27, R27, R27 ;  /* 0x0000001b1b1be220 */ /* 0x002fe20000400000 */
[----:B------:R-:W-:-:S03]  /*7e20*/  FSETP.GEU.AND P6, PT, R118, -126, PT ;  /* 0xc2fc00007600780b */ /* 0x000fc60003fce000 */
[----:B------:R-:W-:Y:S01]  /*7e30*/  FADD R46, R46, R27 ;  /* 0x0000001b2e2e7221 */ /* 0x000fe20000000000 */
[----:B------:R-:W-:Y:S01]  /*7e40*/  F2FP.BF16.F32.PACK_AB R27, R111, R27 ;  /* 0x0000001b6f1b723e */ /* 0x000fe200000010ff */
[----:B------:R-:W-:Y:S01]  /*7e50*/  @!P2 FMUL R114, R114, 0.5 ;  /* 0x3f0000007272a820 */ /* 0x000fe20000400000 */
[----:B------:R-:W1:Y:S01]  /*7e60*/  MUFU.EX2 R120, R120 ;  /* 0x0000007800787308 */ /* 0x000e620000000800 */
[----:B---3--:R-:W-:Y:S01]  /*7e70*/  @!P5 FMUL R28, R28, R28 ;  /* 0x0000001c1c1cd220 */ /* 0x008fe20000400000 */
[----:B------:R-:W-:Y:S01]  /*7e80*/  WARPGROUP.ARRIVE ;  /* 0x00000000000079c5 */ /* 0x000fe20000000000 */
[----:B------:R-:W-:Y:S02]  /*7e90*/  FSETP.GEU.AND P5, PT, R135, -126, PT ;  /* 0xc2fc00008700780b */ /* 0x000fe40003fae000 */
[----:B------:R-:W-:Y:S02]  /*7ea0*/  FADD R30, R63, R28 ;  /* 0x0000001c3f1e7221 */ /* 0x000fe40000000000 */
[----:B------:R-:W-:Y:S01]  /*7eb0*/  @!P6 FMUL R118, R118, 0.5 ;  /* 0x3f0000007676e820 */ /* 0x000fe20000400000 */
[----:B------:R-:W-:Y:S01]  /*7ec0*/  HGMMA.64x32x16.F32.BF16 R88, R24, gdesc[UR16].tnspB, R88, gsb0 ;  /* 0x4060001018587df0 */ /* 0x000fe20008001858 */
[----:B------:R-:W-:Y:S01]  /*7ed0*/  UMOV UR18, UR8 ;  /* 0x0000000800127c82 */ /* 0x000fe20008000000 */
[----:B------:R-:W-:Y:S01]  /*7ee0*/  UMOV UR19, 0x80000020 ;  /* 0x8000002000137882 */ /* 0x000fe20000000000 */
[----:B------:R-:W-:Y:S01]  /*7ef0*/  UIADD3 UR8, UR5, 0x3680, URZ ;  /* 0x0000368005087890 */ /* 0x000fe2000fffe03f */
[----:B------:R-:W3:Y:S01]  /*7f00*/  MUFU.EX2 R114, R114 ;  /* 0x0000007200727308 */ /* 0x000ee20000000800 */
[----:B----4-:R-:W-:Y:S01]  /*7f10*/  @!P3 FMUL R116, R116, R116 ;  /* 0x000000747474b220 */ /* 0x010fe20000400000 */
[----:B------:R-:W-:Y:S01]  /*7f20*/  FSETP.GEU.AND P3, PT, R128, -126, PT ;  /* 0xc2fc00008000780b */ /* 0x000fe20003f6e000 */
[----:B------:R-:W-:Y:S01]  /*7f30*/  FADD R30, R81, R30 ;  /* 0x0000001e511e7221 */ /* 0x000fe20000000000 */
[----:B------:R-:W-:Y:S01]  /*7f40*/  @!P5 FMUL R135, R135, 0.5 ;  /* 0x3f0000008787d820 */ /* 0x000fe20000400000 */
[----:B-1----:R-:W-:Y:S01]  /*7f50*/  @!P1 FMUL R120, R120, R120 ;  /* 0x0000007878789220 */ /* 0x002fe20000400000 */
[----:B------:R-:W-:Y:S01]  /*7f60*/  FSETP.GEU.AND P1, PT, R132, -126, PT ;  /* 0xc2fc00008400780b */ /* 0x000fe20003f2e000 */
[----:B------:R-:W-:Y:S01]  /*7f70*/  FADD R13, R13, R116 ;  /* 0x000000740d0d7221 */ /* 0x000fe20000000000 */
[----:B------:R-:W1:Y:S01]  /*7f80*/  MUFU.EX2 R118, R118 ;  /* 0x0000007600767308 */ /* 0x000e620000000800 */
[----:B------:R-:W-:-:S04]  /*7f90*/  FADD R36, R36, R120 ;  /* 0x0000007824247221 */ /* 0x000fc80000000000 */
[----:B------:R-:W-:Y:S01]  /*7fa0*/  FADD R36, R60, R36 ;  /* 0x000000243c247221 */ /* 0x000fe20000000000 */
[----:B------:R-:W-:Y:S01]  /*7fb0*/  FADD R60, R33, R129 ;  /* 0x00000081213c7221 */ /* 0x000fe20000000000 */
[----:B------:R-:W-:Y:S01]  /*7fc0*/  @!P3 FMUL R128, R128, 0.5 ;  /* 0x3f0000008080b820 */ /* 0x000fe20000400000 */
[----:B---3--:R-:W-:Y:S01]  /*7fd0*/  @!P2 FMUL R114, R114, R114 ;  /* 0x000000727272a220 */ /* 0x008fe20000400000 */
[----:B------:R-:W-:Y:S02]  /*7fe0*/  FSETP.GEU.AND P2, PT, R122, -126, PT ;  /* 0xc2fc00007a00780b */ /* 0x000fe40003f4e000 */
[----:B------:R-:W-:Y:S01]  /*7ff0*/  @!P1 FMUL R132, R132, 0.5 ;  /* 0x3f00000084849820 */ /* 0x000fe20000400000 */
[----:B------:R-:W-:Y:S01]  /*8000*/  FADD R53, R53, R60 ;  /* 0x0000003c35357221 */ /* 0x000fe20000000000 */
[----:B------:R-:W3:Y:S01]  /*8010*/  MUFU.EX2 R128, R128 ;  /* 0x0000008000807308 */ /* 0x000ee20000000800 */
[----:B------:R-:W-:Y:S01]  /*8020*/  FADD R50, R50, R114 ;  /* 0x0000007232327221 */ /* 0x000fe20000000000 */
[----:B------:R-:W-:Y:S01]  /*8030*/  FADD R11, R36, R11 ;  /* 0x0000000b240b7221 */ /* 0x000fe20000000000 */
[----:B-1----:R-:W-:Y:S01]  /*8040*/  @!P6 FMUL R118, R118, R118 ;  /* 0x000000767676e220 */ /* 0x002fe20000400000 */
[----:B------:R-:W-:-:S04]  /*8050*/  FSETP.GEU.AND P6, PT, R126, -126, PT ;  /* 0xc2fc00007e00780b */ /* 0x000fc80003fce000 */
[----:B------:R-:W1:Y:S01]  /*8060*/  MUFU.EX2 R132, R132 ;  /* 0x0000008400847308 */ /* 0x000e620000000800 */
[----:B------:R-:W-:Y:S01]  /*8070*/  FADD R54, R54, R118 ;  /* 0x0000007636367221 */ /* 0x000fe20000000000 */
[----:B------:R-:W-:-:S06]  /*8080*/  @!P2 FMUL R122, R122, 0.5 ;  /* 0x3f0000007a7aa820 */ /* 0x000fcc0000400000 */
[----:B------:R-:W4:Y:S01]  /*8090*/  MUFU.EX2 R122, R122 ;  /* 0x0000007a007a7308 */ /* 0x000f220000000800 */
[----:B---3--:R-:W-:Y:S01]  /*80a0*/  @!P3 FMUL R128, R128, R128 ;  /* 0x000000808080b220 */ /* 0x008fe20000400000 */
[----:B------:R-:W-:Y:S01]  /*80b0*/  @!P6 FMUL R126, R126, 0.5 ;  /* 0x3f0000007e7ee820 */ /* 0x000fe20000400000 */
[----:B-----5:R-:W-:Y:S02]  /*80c0*/  FSETP.GEU.AND P3, PT, R140, -126, PT ;  /* 0xc2fc00008c00780b */ /* 0x020fe40003f6e000 */
[----:B------:R-:W-:-:S03]  /*80d0*/  FADD R63, R35, R128 ;  /* 0x00000080233f7221 */ /* 0x000fc60000000000 */
[----:B------:R-:W3:Y:S01]  /*80e0*/  MUFU.EX2 R29, R126 ;  /* 0x0000007e001d7308 */ /* 0x000ee20000000800 */
[----:B------:R-:W-:Y:S02]  /*80f0*/  WARPGROUP.DEPBAR.LE gsb0, 0x0 ;  /* 0x00008000000079c5 */ /* 0x000fe40000010000 */
[----:B------:R-:W-:Y:S01]  /*8100*/  WARPGROUP.ARRIVE ;  /* 0x00000000000079c5 */ /* 0x000fe20000000000 */
[----:B-1----:R-:W-:Y:S01]  /*8110*/  @!P1 FMUL R132, R132, R132 ;  /* 0x0000008484849220 */ /* 0x002fe20000400000 */
[----:B------:R-:W-:Y:S01]  /*8120*/  FADD R56, R56, R63 ;  /* 0x0000003f38387221 */ /* 0x000fe20000000000 */
[----:B------:R-:W-:Y:S02]  /*8130*/  ISETP.GE.AND P1, PT, R249, 0x101, PT ;  /* 0x00000101f900780c */ /* 0x000fe40003f26270 */
[----:B------:R-:W-:Y:S01]  /*8140*/  @!P3 FMUL R140, R140, 0.5 ;  /* 0x3f0000008c8cb820 */ /* 0x000fe20000400000 */
[----:B------:R-:W-:Y:S01]  /*8150*/  HGMMA.64x32x16.F32.BF16 R232, R24, gdesc[UR4].tnspB, R232, gsb0 ;  /* 0x4060000418e87df0 */ /* 0x000fe200080018e8 */
[----:B------:R-:W-:Y:S01]  /*8160*/  UIADD3 UR6, UR5, 0x3280, URZ ;  /* 0x0000328005067890 */ /* 0x000fe2000fffe03f */
[----:B----4-:R-:W-:Y:S01]  /*8170*/  @!P2 FMUL R122, R122, R122 ;  /* 0x0000007a7a7aa220 */ /* 0x010fe20000400000 */
[----:B------:R-:W-:Y:S01]  /*8180*/  UMOV UR7, 0x80000020 ;  /* 0x8000002000077882 */ /* 0x000fe20000000000 */
[----:B------:R-:W-:Y:S01]  /*8190*/  FSETP.GEU.AND P2, PT, R145, -126, PT ;  /* 0xc2fc00009100780b */ /* 0x000fe20003f4e000 */
[----:B------:R-:W1:Y:S01]  /*81a0*/  MUFU.EX2 R140, R140 ;  /* 0x0000008c008c7308 */ /* 0x000e620000000800 */
[----:B---3--:R-:W-:Y:S01]  /*81b0*/  @!P6 FMUL R29, R29, R29 ;  /* 0x0000001d1d1de220 */ /* 0x008fe20000400000 */
[----:B------:R-:W-:-:S10]  /*81c0*/  FSETP.GEU.AND P6, PT, R134, -126, PT ;  /* 0xc2fc00008600780b */ /* 0x000fd40003fce000 */
[----:B------:R-:W-:Y:S01]  /*81d0*/  @!P2 FMUL R145, R145, 0.5 ;  /* 0x3f0000009191a820 */ /* 0x000fe20000400000 */
[----:B-1----:R-:W-:Y:S01]  /*81e0*/  @!P3 FMUL R140, R140, R140 ;  /* 0x0000008c8c8cb220 */ /* 0x002fe20000400000 */
[----:B------:R-:W-:Y:S01]  /*81f0*/  FSETP.GEU.AND P3, PT, R141, -126, PT ;  /* 0xc2fc00008d00780b */ /* 0x000fe20003f6e000 */
[----:B------:R-:W-:-:S03]  /*8200*/  @!P6 FMUL R134, R134, 0.5 ;  /* 0x3f0000008686e820 */ /* 0x000fc60000400000 */
[----:B------:R-:W1:Y:S08]  /*8210*/  MUFU.EX2 R145, R145 ;  /* 0x0000009100917308 */ /* 0x000e700000000800 */
[----:B------:R-:W3:Y:S01]  /*8220*/  MUFU.EX2 R57, R134 ;  /* 0x0000008600397308 */ /* 0x000ee20000000800 */
[----:B------:R-:W-:-:S07]  /*8230*/  @!P3 FMUL R141, R141, 0.5 ;  /* 0x3f0000008d8db820 */ /* 0x000fce0000400000 */
[----:B------:R-:W4:Y:S01]  /*8240*/  MUFU.EX2 R141, R141 ;  /* 0x0000008d008d7308 */ /* 0x000f220000000800 */
[----:B-1----:R-:W-:Y:S01]  /*8250*/  @!P2 FMUL R145, R145, R145 ;  /* 0x000000919191a220 */ /* 0x002fe20000400000 */
[----:B------:R-:W-:Y:S01]  /*8260*/  FSETP.GEU.AND P2, PT, R148, -126, PT ;  /* 0xc2fc00009400780b */ /* 0x000fe20003f4e000 */
[----:B------:R-:W-:Y:S02]  /*8270*/  WARPGROUP.DEPBAR.LE gsb0, 0x0 ;  /* 0x00008000000079c5 */ /* 0x000fe40000010000 */
[----:B------:R-:W-:Y:S01]  /*8280*/  WARPGROUP.ARRIVE ;  /* 0x00000000000079c5 */ /* 0x000fe20000000000 */
[----:B---3--:R-:W-:Y:S01]  /*8290*/  @!P6 FMUL R57, R57, R57 ;  /* 0x000000393939e220 */ /* 0x008fe20000400000 */
[----:B--2---:R-:W-:-:S08]  /*82a0*/  FSETP.GEU.AND P6, PT, R142, -126, PT ;  /* 0xc2fc00008e00780b */ /* 0x004fd00003fce000 */
[----:B------:R-:W-:Y:S01]  /*82b0*/  @!P2 FMUL R148, R148, 0.5 ;  /* 0x3f0000009494a820 */ /* 0x000fe20000400000 */
[----:B------:R-:W-:Y:S01]  /*82c0*/  HGMMA.64x32x16.F32.BF16 R216, R24, gdesc[UR16].tnspB, R216, gsb0 ;  /* 0x4060001018d87df0 */ /* 0x000fe200080018d8 */
[----:B----4-:R-:W-:Y:S01]  /*82d0*/  @!P3 FMUL R141, R141, R141 ;  /* 0x0000008d8d8db220 */ /* 0x010fe20000400000 */
[----:B------:R-:W-:Y:S01]  /*82e0*/  FSETP.GEU.AND P3, PT, R144, -126, PT ;  /* 0xc2fc00009000780b */ /* 0x000fe20003f6e000 */
[----:B------:R-:W-:Y:S01]  /*82f0*/  UMOV UR19, 0x80000020 ;  /* 0x8000002000137882 */ /* 0x000fe20000000000 */
[----:B------:R-:W1:Y:S01]  /*8300*/  MUFU.EX2 R35, R148 ;  /* 0x0000009400237308 */ /* 0x000e620000000800 */
[----:B------:R-:W-:Y:S01]  /*8310*/  FADD R37, R37, R141 ;  /* 0x0000008d25257221 */ /* 0x000fe20000000000 */
[----:B------:R-:W-:-:S03]  /*8320*/  @!P6 FMUL R142, R142, 0.5 ;  /* 0x3f0000008e8ee820 */ /* 0x000fc60000400000 */
[----:B------:R-:W-:-:S06]  /*8330*/  FADD R10, R10, R37 ;  /* 0x000000250a0a7221 */ /* 0x000fcc0000000000 */
[----:B------:R-:W-:-:S06]  /*8340*/  @!P3 FMUL R144, R144, 0.5 ;  /* 0x3f0000009090b820 */ /* 0x000fcc0000400000 */
[----:B------:R-:W2:Y:S01]  /*8350*/  MUFU.EX2 R144, R144 ;  /* 0x0000009000907308 */ /* 0x000ea20000000800 */
[----:B-1----:R-:W-:Y:S01]  /*8360*/  @!P2 FMUL R35, R35, R35 ;  /* 0x000000232323a220 */ /* 0x002fe20000400000 */
[----:B------:R-:W-:-:S03]  /*8370*/  FSETP.GEU.AND P2, PT, R151, -126, PT ;  /* 0xc2fc00009700780b */ /* 0x000fc60003f4e000 */
[----:B------:R-:W-:-:S04]  /*8380*/  FADD R38, R38, R35 ;  /* 0x0000002326267221 */ /* 0x000fc80000000000 */
[----:B------:R-:W-:-:S06]  /*8390*/  FADD R38, R13, R38 ;  /* 0x000000260d267221 */ /* 0x000fcc0000000000 */
[----:B------:R-:W-:Y:S01]  /*83a0*/  @!P2 FMUL R151, R151, 0.5 ;  /* 0x3f0000009797a820 */ /* 0x000fe20000400000 */
[----:B--2---:R-:W-:Y:S01]  /*83b0*/  @!P3 FMUL R144, R144, R144 ;  /* 0x000000909090b220 */ /* 0x004fe20000400000 */
[----:B------:R-:W-:-:S03]  /*83c0*/  FSETP.GEU.AND P3, PT, R130, -126, PT ;  /* 0xc2fc00008200780b */ /* 0x000fc60003f6e000 */
[----:B------:R-:W-:-:S04]  /*83d0*/  FADD R33, R52, R144 ;  /* 0x0000009034217221 */ /* 0x000fc80000000000 */
[----:B------:R-:W-:Y:S01]  /*83e0*/  FADD R33, R16, R33 ;  /* 0x0000002110217221 */ /* 0x000fe20000000000 */
[----:B------:R-:W-:Y:S02]  /*83f0*/  WARPGROUP.DEPBAR.LE gsb0, 0x0 ;  /* 0x00008000000079c5 */ /* 0x000fe40000010000 */
[----:B------:R-:W-:-:S03]  /*8400*/  WARPGROUP.ARRIVE ;  /* 0x00000000000079c5 */ /* 0x000fc60000000000 */
[----:B------:R-:W-:Y:S01]  /*8410*/  @!P3 FMUL R130, R130, 0.5 ;  /* 0x3f0000008282b820 */ /* 0x000fe20000400000 */
[----:B------:R-:W-:-:S03]  /*8420*/  FADD R56, R56, R33 ;  /* 0x0000002138387221 */ /* 0x000fc60000000000 */
[----:B------:R-:W1:Y:S01]  /*8430*/  MUFU.EX2 R31, R130 ;  /* 0x00000082001f7308 */ /* 0x000e620000000800 */
[----:B------:R-:W-:Y:S01]  /*8440*/  HGMMA.64x32x16.F32.BF16 R200, R24, gdesc[UR8].tnspB, R200, gsb0 ;  /* 0x4060000818c87df0 */ /* 0x000fe200080018c8 */
[----:B------:R-:W-:Y:S01]  /*8450*/  UMOV UR10, UR4 ;  /* 0x00000004000a7c82 */ /* 0x000fe20008000000 */
[----:B------:R-:W-:Y:S01]  /*8460*/  UMOV UR11, 0x80000020 ;  /* 0x80000020000b7882 */ /* 0x000fe20000000000 */
[----:B------:R-:W-:Y:S01]  /*8470*/  UIADD3 UR4, UR5, 0x1ec0, URZ ;  /* 0x00001ec005047890 */ /* 0x000fe2000fffe03f */
[----:B------:R-:W-:Y:S01]  /*8480*/  FADD R11, R11, R56 ;  /* 0x000000380b0b7221 */ /* 0x000fe20000000000 */
[----:B-1----:R-:W-:Y:S01]  /*8490*/  @!P3 FMUL R31, R31, R31 ;  /* 0x0000001f1f1fb220 */ /* 0x002fe20000400000 */
[----:B------:R-:W-:-:S13]  /*84a0*/  FSETP.GEU.AND P3, PT, R138, -126, PT ;  /* 0xc2fc00008a00780b */ /* 0x000fda0003f6e000 */
[----:B------:R-:W-:Y:S01]  /*84b0*/  @!P3 FMUL R138, R138, 0.5 ;  /* 0x3f0000008a8ab820 */ /* 0x000fe20000400000 */
        /* <DEDUP_REMOVED lines=15> */
[----:B------:R-:W-:Y:S01]  /*85b0*/  UIADD3 UR6, UR5, 0x22c0, URZ ;  /* 0x000022c005067890 */ /* 0x000fe2000fffe03f */
[----:B------:R-:W-:Y:S01]  /*85c0*/  UMOV UR7, 0x80000020 ;  /* 0x8000002000077882 */ /* 0x000fe20000000000 */
[----:B------:R-:W-:Y:S02]  /*85d0*/  WARPGROUP.DEPBAR.LE gsb0, 0x0 ;  /* 0x00008000000079c5 */ /* 0x000fe40000010000 */
[----:B------:R-:W-:Y:S02]  /*85e0*/  F2FP.BF16.F32.PACK_AB R24, R113, R112 ;  /* 0x000000707118723e */ /* 0x000fe400000010ff */
[----:B------:R-:W-:Y:S02]  /*85f0*/  F2FP.BF16.F32.PACK_AB R26, R117, R116 ;  /* 0x00000074751a723e */ /* 0x000fe400000010ff */
[----:B------:R-:W-:Y:S02]  /*8600*/  F2FP.BF16.F32.PACK_AB R25, R115, R114 ;  /* 0x000000727319723e */ /* 0x000fe400000010ff */
        /* <DEDUP_REMOVED lines=20> */
[----:B------:R-:W-:Y:S02]  /*8750*/  UMOV UR11, 0x80000020 ;  /* 0x80000020000b7882 */ /* 0x000fe40000000000 */
        /* <DEDUP_REMOVED lines=13> */
[----:B------:R-:W-:Y:S01]  /*8830*/  UIADD3 UR4, UR5, 0x2b00, URZ ;  /* 0x00002b0005047890 */ /* 0x000fe2000fffe03f */
[----:B------:R-:W-:Y:S02]  /*8840*/  WARPGROUP.DEPBAR.LE gsb0, 0x0 ;  /* 0x00008000000079c5 */ /* 0x000fe40000010000 */
[----:B------:R-:W-:-:S06]  /*8850*/  WARPGROUP.ARRIVE ;  /* 0x00000000000079c5 */ /* 0x000fcc0000000000 */
[----:B------:R-:W-:Y:S01]  /*8860*/  HGMMA.64x32x16.F32.BF16 R152, R24, gdesc[UR4].tnspB, R152, gsb0 ;  /* 0x4060000418987df0 */ /* 0x000fe20008001898 */
[----:B------:R-:W-:Y:S01]  /*8870*/  UIADD3 UR6, UR5, 0x2300, URZ ;  /* 0x0000230005067890 */ /* 0x000fe2000fffe03f */
[----:B------:R-:W-:Y:S01]  /*8880*/  UMOV UR7, 0x80000020 ;  /* 0x8000002000077882 */ /* 0x000fe20000000000 */
[----:B------:R-:W-:Y:S02]  /*8890*/  WARPGROUP.DEPBAR.LE gsb0, 0x0 ;  /* 0x00008000000079c5 */ /* 0x000fe40000010000 */
[----:B------:R-:W-:Y:S01]  /*88a0*/  FADD R27, R48, R137 ;  /* 0x00000089301b7221 */ /* 0x000fe20000000000 */
[----:B------:R-:W-:Y:S01]  /*88b0*/  FADD R25, R20, R124 ;  /* 0x0000007c14197221 */ /* 0x000fe20000000000 */
[----:B------:R-:W-:Y:S01]  /*88c0*/  F2FP.BF16.F32.PACK_AB R24, R121, R120 ;  /* 0x000000787918723e */ /* 0x000fe200000010ff */
[----:B------:R-:W-:Y:S01]  /*88d0*/  FADD R48, R17, R125 ;  /* 0x0000007d11307221 */ /* 0x000fe20000000000 */
[----:B------:R-:W-:Y:S01]  /*88e0*/  FADD R12, R12, R27 ;  /* 0x0000001b0c0c7221 */ /* 0x000fe20000000000 */
[----:B------:R-:W-:Y:S01]  /*88f0*/  FADD R68, R68, R25 ;  /* 0x0000001944447221 */ /* 0x000fe20000000000 */
[----:B------:R-:W-:Y:S01]  /*8900*/  F2FP.BF16.F32.PACK_AB R26, R125, R124 ;  /* 0x0000007c7d1a723e */ /* 0x000fe200000010ff */
[----:B------:R-:W-:Y:S01]  /*8910*/  FADD R73, R73, R48 ;  /* 0x0000003049497221 */ /* 0x000fe20000000000 */
[----:B------:R-:W-:Y:S01]  /*8920*/  F2FP.BF16.F32.PACK_AB R25, R123, R122 ;  /* 0x0000007a7b19723e */ /* 0x000fe200000010ff */
[----:B------:R-:W1:Y:S01]  /*8930*/  MUFU.EX2 R48, R135 ;  /* 0x0000008700307308 */ /* 0x000e620000000800 */
[----:B------:R-:W-:Y:S01]  /*8940*/  F2FP.BF16.F32.PACK_AB R27, R28, R29 ;  /* 0x0000001d1c1b723e */ /* 0x000fe200000010ff */
[----:B------:R-:W-:Y:S01]  /*8950*/  FADD R20, R49, R140 ;  /* 0x0000008c31147221 */ /* 0x000fe20000000000 */
[----:B------:R-:W-:Y:S01]  /*8960*/  FADD R49, R62, R29 ;  /* 0x0000001d3e317221 */ /* 0x000fe20000000000 */
[----:B------:R-:W-:Y:S01]  /*8970*/  FADD R28, R21, R132 ;  /* 0x00000084151c7221 */ /* 0x000fe20000000000 */
[----:B------:R-:W-:Y:S01]  /*8980*/  WARPGROUP.ARRIVE ;  /* 0x00000000000079c5 */ /* 0x000fe20000000000 */
[----:B------:R-:W-:Y:S01]  /*8990*/  FADD R29, R32, R133 ;  /* 0x00000085201d7221 */ /* 0x000fe20000000000 */
[----:B------:R-:W-:Y:S01]  /*89a0*/  FADD R9, R9, R20 ;  /* 0x0000001409097221 */ /* 0x000fe20000000000 */
[----:B------:R-:W-:Y:S01]  /*89b0*/  FADD R21, R66, R31 ;  /* 0x0000001f42157221 */ /* 0x000fe20000000000 */
[----:B------:R-:W-:Y:S01]  /*89c0*/  FADD R32, R67, R34 ;  /* 0x0000002243207221 */ /* 0x000fe20000000000 */
[----:B------:R-:W-:Y:S01]  /*89d0*/  FADD R17, R58, R122 ;  /* 0x0000007a3a117221 */ /* 0x000fe20000000000 */
[----:B------:R-:W-:Y:S01]  /*89e0*/  HGMMA.64x32x16.F32.BF16 R88, R24, gdesc[UR8].tnspB, R88, gsb0 ;  /* 0x4060000818587df0 */ /* 0x000fe20008001858 */
[----:B------:R-:W-:Y:S01]  /*89f0*/  UMOV UR10, UR8 ;  /* 0x00000008000a7c82 */ /* 0x000fe20008000000 */
[----:B------:R-:W-:Y:S01]  /*8a00*/  UMOV UR11, 0x80000020 ;  /* 0x80000020000b7882 */ /* 0x000fe20000000000 */
[----:B------:R-:W-:Y:S01]  /*8a10*/  UIADD3 UR8, UR5, 0x3300, URZ ;  /* 0x0000330005087890 */ /* 0x000fe2000fffe03f */
[----:B------:R-:W-:Y:S01]  /*8a20*/  FADD R20, R59, R123 ;  /* 0x0000007b3b147221 */ /* 0x000fe20000000000 */
[----:B------:R-:W-:Y:S01]  /*8a30*/  FADD R3, R3, R28 ;  /* 0x0000001c03037221 */ /* 0x000fe20000000000 */
[----:B-1----:R-:W-:Y:S01]  /*8a40*/  @!P5 FMUL R48, R48, R48 ;  /* 0x000000303030d220 */ /* 0x002fe20000400000 */
[----:B------:R-:W-:Y:S01]  /*8a50*/  FSETP.GEU.AND P5, PT, R143, -126, PT ;  /* 0xc2fc00008f00780b */ /* 0x000fe20003fae000 */
[----:B------:R-:W1:Y:S01]  /*8a60*/  MUFU.EX2 R59, R138 ;  /* 0x0000008a003b7308 */ /* 0x000e620000000800 */
[----:B------:R-:W-:Y:S01]  /*8a70*/  IADD3 R28, R83, 0x77020, RZ ;  /* 0x00077020531c7810 */ /* 0x000fe20007ffe0ff */
[----:B------:R-:W-:Y:S01]  /*8a80*/  FADD R4, R4, R29 ;  /* 0x0000001d04047221 */ /* 0x000fe20000000000 */
        /* <DEDUP_REMOVED lines=9> */
[----:B------:R-:W-:Y:S01]  /*8b20*/  @!P5 FMUL R143, R143, 0.5 ;  /* 0x3f0000008f8fd820 */ /* 0x000fe20000400000 */
[----:B------:R-:W-:-:S02]  /*8b30*/  PRMT R3, RZ, 0x654, R28 ;  /* 0x00000654ff037816 */ /* 0x000fc4000000001c */
[----:B------:R-:W-:Y:S01]  /*8b40*/  FADD R38, R9, R38 ;  /* 0x0000002609267221 */ /* 0x000fe20000000000 */
[----:B------:R-:W2:Y:S01]  /*8b50*/  MUFU.EX2 R58, R143 ;  /* 0x0000008f003a7308 */ /* 0x000ea20000000800 */
[----:B-1----:R-:W-:Y:S01]  /*8b60*/  @!P3 FMUL R59, R59, R59 ;  /* 0x0000003b3b3bb220 */ /* 0x002fe20000400000 */
[----:B------:R-:W-:Y:S01]  /*8b70*/  FSETP.GEU.AND P3, PT, R149, -126, PT ;  /* 0xc2fc00009500780b */ /* 0x000fe20003f6e000 */
[----:B------:R-:W-:Y:S02]  /*8b80*/  FADD R11, R11, R38 ;  /* 0x000000260b0b7221 */ /* 0x000fe40000000000 */
[----:B------:R-:W-:-:S04]  /*8b90*/  FADD R63, R74, R59 ;  /* 0x0000003b4a3f7221 */ /* 0x000fc80000000000 */
[----:B------:R-:W-:-:S04]  /*8ba0*/  FADD R42, R42, R63 ;  /* 0x0000003f2a2a7221 */ /* 0x000fc80000000000 */
[----:B------:R-:W-:Y:S02]  /*8bb0*/  FADD R17, R17, R42 ;  /* 0x0000002a11117221 */ /* 0x000fe40000000000 */
[----:B------:R-:W-:Y:S01]  /*8bc0*/  @!P3 FMUL R149, R149, 0.5 ;  /* 0x3f0000009595b820 */ /* 0x000fe20000400000 */
[----:B--2---:R-:W-:Y:S01]  /*8bd0*/  @!P5 FMUL R58, R58, R58 ;  /* 0x0000003a3a3ad220 */ /* 0x004fe20000400000 */
[----:B------:R-:W-:-:S04]  /*8be0*/  FSETP.GEU.AND P5, PT, R150, -126, PT ;  /* 0xc2fc00009600780b */ /* 0x000fc80003fae000 */
[----:B------:R-:W1:Y:S01]  /*8bf0*/  MUFU.EX2 R149, R149 ;  /* 0x0000009500957308 */ /* 0x000e620000000800 */
[----:B------:R-:W-:Y:S01]  /*8c00*/  FADD R60, R79, R58 ;  /* 0x0000003a4f3c7221 */ /* 0x000fe20000000000 */
[----:B------:R-:W-:Y:S02]  /*8c10*/  WARPGROUP.DEPBAR.LE gsb0, 0x0 ;  /* 0x00008000000079c5 */ /* 0x000fe40000010000 */
[----:B------:R-:W-:Y:S01]  /*8c20*/  WARPGROUP.ARRIVE ;  /* 0x00000000000079c5 */ /* 0x000fe20000000000 */
[----:B------:R-:W-:-:S04]  /*8c30*/  FADD R47, R47, R60 ;  /* 0x0000003c2f2f7221 */ /* 0x000fc80000000000 */
[----:B------:R-:W-:Y:S01]  /*8c40*/  @!P5 FMUL R150, R150, 0.5 ;  /* 0x3f0000009696d820 */ /* 0x000fe20000400000 */
[----:B------:R-:W-:Y:S01]  /*8c50*/  FADD R30, R30, R47 ;  /* 0x0000002f1e1e7221 */ /* 0x000fe20000000000 */
[----:B------:R-:W-:Y:S01]  /*8c60*/  HGMMA.64x32x16.F32.BF16 R232, R24, gdesc[UR4].tnspB, R232, gsb0 ;  /* 0x4060000418e87df0 */ /* 0x000fe200080018e8 */
[----:B------:R-:W-:Y:S01]  /*8c70*/  UIADD3 UR6, UR5, 0x2f00, URZ ;  /* 0x00002f0005067890 */ /* 0x000fe2000fffe03f */
[----:B------:R-:W-:Y:S02]  /*8c80*/  UMOV UR7, 0x80000020 ;  /* 0x8000002000077882 */ /* 0x000fe40000000000 */
[----:B------:R-:W2:Y:S01]  /*8c90*/  MUFU.EX2 R150, R150 ;  /* 0x0000009600967308 */ /* 0x000ea20000000800 */
[----:B-1----:R-:W-:Y:S01]  /*8ca0*/  @!P3 FMUL R149, R149, R149 ;  /* 0x000000959595b220 */ /* 0x002fe20000400000 */
[----:B--2---:R-:W-:-:S04]  /*8cb0*/  @!P5 FMUL R150, R150, R150 ;  /* 0x000000969696d220 */ /* 0x004fc80000400000 */
[----:B------:R-:W-:-:S04]  /*8cc0*/  FADD R41, R41, R150 ;  /* 0x0000009629297221 */ /* 0x000fc80000000000 */
[----:B------:R-:W-:Y:S01]  /*8cd0*/  FADD R41, R54, R41 ;  /* 0x0000002936297221 */ /* 0x000fe20000000000 */
        /* <DEDUP_REMOVED lines=33> */
[----:B------:R-:W-:Y:S01]  /*8ef0*/  F2FP.BF16.F32.PACK_AB R25, R34, R31 ;  /* 0x0000001f2219723e */ /* 0x000fe200000010ff */
[----:B------:R-:W-:Y:S01]  /*8f00*/  FADD R31, R70, R57 ;  /* 0x00000039461f7221 */ /* 0x000fe20000000000 */
[----:B------:R-:W-:Y:S01]  /*8f10*/  F2FP.BF16.F32.PACK_AB R27, R48, R57 ;  /* 0x00000039301b723e */ /* 0x000fe200000010ff */
[----:B------:R-:W-:Y:S01]  /*8f20*/  FADD R34, R71, R48 ;  /* 0x0000003047227221 */ /* 0x000fe20000000000 */
[----:B------:R-:W1:Y:S01]  /*8f30*/  MUFU.EX2 R57, R142 ;  /* 0x0000008e00397308 */ /* 0x000e620000000800 */
[----:B------:R-:W-:Y:S01]  /*8f40*/  FADD R6, R6, R31 ;  /* 0x0000001f06067221 */ /* 0x000fe20000000000 */
[----:B------:R-:W-:Y:S01]  /*8f50*/  WARPGROUP.ARRIVE ;  /* 0x00000000000079c5 */ /* 0x000fe20000000000 */
[----:B------:R-:W-:-:S02]  /*8f60*/  FADD R5, R5, R34 ;  /* 0x0000002205057221 */ /* 0x000fc40000000000 */
[----:B------:R-:W-:-:S03]  /*8f70*/  FADD R41, R6, R41 ;  /* 0x0000002906297221 */ /* 0x000fc60000000000 */
[----:B------:R-:W-:Y:S01]  /*8f80*/  HGMMA.64x32x16.F32.BF16 R88, R24, gdesc[UR16].tnspB, R88, gsb0 ;  /* 0x4060001018587df0 */ /* 0x000fe20008001858 */
[----:B------:R-:W-:Y:S01]  /*8f90*/  UMOV UR18, UR8 ;  /* 0x0000000800127c82 */ /* 0x000fe20008000000 */
[----:B------:R-:W-:Y:S01]  /*8fa0*/  UMOV UR19, 0x80000020 ;  /* 0x8000002000137882 */ /* 0x000fe20000000000 */
[----:B------:R-:W-:Y:S01]  /*8fb0*/  UIADD3 UR8, UR5, 0x3740, URZ ;  /* 0x0000374005087890 */ /* 0x000fe2000fffe03f */
[----:B------:R-:W2:Y:S01]  /*8fc0*/  MUFU.EX2 R48, R139 ;  /* 0x0000008b00307308 */ /* 0x000ea20000000800 */
[----:B-1----:R-:W-:Y:S01]  /*8fd0*/  @!P6 FMUL R57, R57, R57 ;  /* 0x000000393939e220 */ /* 0x002fe20000400000 */
[----:B------:R-:W-:Y:S01]  /*8fe0*/  FSETP.GEU.AND P6, PT, R147, -126, PT ;  /* 0xc2fc00009300780b */ /* 0x000fe20003fce000 */
[----:B--2---:R-:W-:Y:S01]  /*8ff0*/  @!P4 FMUL R48, R48, R48 ;  /* 0x000000303030c220 */ /* 0x004fe20000400000 */
[----:B------:R-:W-:-:S11]  /*9000*/  FSETP.GEU.AND P4, PT, R146, -126, PT ;  /* 0xc2fc00009200780b */ /* 0x000fd60003f8e000 */
[----:B------:R-:W-:Y:S01]  /*9010*/  @!P6 FMUL R147, R147, 0.5 ;  /* 0x3f0000009393e820 */ /* 0x000fe20000400000 */
[----:B------:R-:W-:-:S03]  /*9020*/  FADD R52, R75, R48 ;  /* 0x000000304b347221 */ /* 0x000fc60000000000 */
[----:B------:R-:W1:Y:S01]  /*9030*/  MUFU.EX2 R16, R147 ;  /* 0x0000009300107308 */ /* 0x000e620000000800 */
[----:B------:R-:W-:-:S04]  /*9040*/  FADD R43, R43, R52 ;  /* 0x000000342b2b7221 */ /* 0x000fc80000000000 */
[----:B------:R-:W-:Y:S01]  /*9050*/  FADD R20, R20, R43 ;  /* 0x0000002b14147221 */ /* 0x000fe20000000000 */
[----:B------:R-:W-:-:S04]  /*9060*/  @!P4 FMUL R146, R146, 0.5 ;  /* 0x3f0000009292c820 */ /* 0x000fc80000400000 */
[----:B------:R-:W2:Y:S01]  /*9070*/  MUFU.EX2 R37, R146 ;  /* 0x0000009200257308 */ /* 0x000ea20000000800 */
[----:B-1----:R-:W-:Y:S01]  /*9080*/  @!P6 FMUL R16, R16, R16 ;  /* 0x000000101010e220 */ /* 0x002fe20000400000 */
[----:B------:R-:W-:Y:S02]  /*9090*/  WARPGROUP.DEPBAR.LE gsb0, 0x0 ;  /* 0x00008000000079c5 */ /* 0x000fe40000010000 */
[----:B------:R-:W-:Y:S01]  /*90a0*/  WARPGROUP.ARRIVE ;  /* 0x00000000000079c5 */ /* 0x000fe20000000000 */
[----:B--2---:R-:W-:-:S05]  /*90b0*/  @!P4 FMUL R37, R37, R37 ;  /* 0x000000252525c220 */ /* 0x004fca0000400000 */
[----:B------:R-:W-:Y:S01]  /*90c0*/  HGMMA.64x32x16.F32.BF16 R232, R24, gdesc[UR4].tnspB, R232, gsb0 ;  /* 0x4060000418e87df0 */ /* 0x000fe200080018e8 */
[----:B------:R-:W-:Y:S01]  /*90d0*/  UIADD3 UR6, UR5, 0x3340, URZ ;  /* 0x0000334005067890 */ /* 0x000fe2000fffe03f */
[----:B------:R-:W-:Y:S01]  /*90e0*/  FADD R13, R44, R37 ;  /* 0x000000252c0d7221 */ /* 0x000fe20000000000 */
[----:B------:R-:W-:-:S03]  /*90f0*/  UMOV UR7, 0x80000020 ;  /* 0x8000002000077882 */ /* 0x000fc60000000000 */
[----:B------:R-:W-:-:S04]  /*9100*/  FADD R13, R50, R13 ;  /* 0x0000000d320d7221 */ /* 0x000fc80000000000 */
[----:B------:R-:W-:-:S04]  /*9110*/  FADD R8, R8, R13 ;  /* 0x0000000d08087221 */ /* 0x000fc80000000000 */
[----:B------:R-:W-:Y:S01]  /*9120*/  FADD R8, R17, R8 ;  /* 0x0000000811087221 */ /* 0x000fe20000000000 */
[----:B------:R-:W-:Y:S02]  /*9130*/  WARPGROUP.DEPBAR.LE gsb0, 0x0 ;  /* 0x00008000000079c5 */ /* 0x000fe40000010000 */
[----:B------:R-:W-:-:S06]  /*9140*/  WARPGROUP.ARRIVE ;  /* 0x00000000000079c5 */ /* 0x000fcc0000000000 */
[----:B------:R-:W-:Y:S03]  /*9150*/  HGMMA.64x32x16.F32.BF16 R216, R24, gdesc[UR16].tnspB, R216, gsb0 ;  /* 0x4060001018d87df0 */ /* 0x000fe600080018d8 */
        /* <DEDUP_REMOVED lines=29> */
[----:B------:R-:W-:-:S02]  /*9330*/  FADD R59, R78, R57 ;  /* 0x000000394e3b7221 */ /* 0x000fc40000000000 */
[----:B------:R-:W-:Y:S01]  /*9340*/  FADD R48, R15, R48 ;  /* 0x000000300f307221 */ /* 0x000fe20000000000 */
[----:B------:R-:W-:Y:S01]  /*9350*/  WARPGROUP.ARRIVE ;  /* 0x00000000000079c5 */ /* 0x000fe20000000000 */
[----:B------:R-:W-:Y:S01]  /*9360*/  FADD R15, R40, R149 ;  /* 0x00000095280f7221 */ /* 0x000fe20000000000 */
[----:B------:R-:W-:Y:S01]  /*9370*/  FADD R46, R46, R59 ;  /* 0x0000003b2e2e7221 */ /* 0x000fe20000000000 */
[----:B------:R-:W-:Y:S02]  /*9380*/  FADD R53, R53, R48 ;  /* 0x0000003035357221 */ /* 0x000fe40000000000 */
[----:B------:R-:W-:Y:S01]  /*9390*/  FADD R15, R14, R15 ;  /* 0x0000000f0e0f7221 */ /* 0x000fe20000000000 */
[----:B------:R-:W-:Y:S01]  /*93a0*/  HGMMA.64x32x16.F32.BF16 R88, R24, gdesc[UR8].tnspB, R88, gsb0 ;  /* 0x4060000818587df0 */ /* 0x000fe20008001858 */
[----:B------:R-:W-:Y:S01]  /*93b0*/  UMOV UR10, UR8 ;  /* 0x00000008000a7c82 */ /* 0x000fe20008000000 */
[----:B------:R-:W-:Y:S01]  /*93c0*/  UMOV UR11, 0x80000020 ;  /* 0x80000020000b7882 */ /* 0x000fe20000000000 */
[----:B------:R-:W-:Y:S01]  /*93d0*/  UIADD3 UR8, UR5, 0x3380, URZ ;  /* 0x0000338005087890 */ /* 0x000fe2000fffe03f */
[----:B------:R-:W-:Y:S01]  /*93e0*/  FADD R14, R39, R16 ;  /* 0x00000010270e7221 */ /* 0x000fe20000000000 */
[----:B------:R-:W-:Y:S01]  /*93f0*/  FADD R15, R4, R15 ;  /* 0x0000000f040f7221 */ /* 0x000fe20000000000 */
[----:B------:R-:W-:Y:S01]  /*9400*/  FADD R46, R49, R46 ;  /* 0x0000002e312e7221 */ /* 0x000fe20000000000 */
[----:B------:R-:W-:Y:S01]  /*9410*/  FADD R12, R12, R53 ;  /* 0x000000350c0c7221 */ /* 0x000fe20000000000 */
[----:B------:R-:W-:Y:S01]  /*9420*/  FADD R14, R51, R14 ;  /* 0x0000000e330e7221 */ /* 0x000fe20000000000 */
[----:B------:R-:W-:Y:S01]  /*9430*/  FADD R15, R10, R15 ;  /* 0x0000000f0a0f7221 */ /* 0x000fe20000000000 */
[----:B------:R-:W-:-:S02]  /*9440*/  FADD R41, R46, R41 ;  /* 0x000000292e297221 */ /* 0x000fc40000000000 */
[----:B------:R-:W-:Y:S01]  /*9450*/  FADD R7, R7, R14 ;  /* 0x0000000e07077221 */ /* 0x000fe20000000000 */
[----:B------:R-:W-:Y:S01]  /*9460*/  FADD R12, R12, R15 ;  /* 0x0000000f0c0c7221 */ /* 0x000fe20000000000 */
[----:B------:R-:W-:Y:S02]  /*9470*/  FADD R8, R8, R41 ;  /* 0x0000002908087221 */ /* 0x000fe40000000000 */
[----:B------:R-:W-:Y:S01]  /*9480*/  FADD R7, R20, R7 ;  /* 0x0000000714077221 */ /* 0x000fe20000000000 */
        /* <DEDUP_REMOVED lines=35> */
[----:B------:R-:W1:Y:S01]  /*96c0*/  MUFU.EX2 R27, R151 ;  /* 0x00000097001b7308 */ /* 0x000e620000000800 */
[----:B------:R-:W-:Y:S02]  /*96d0*/  F2FP.BF16.F32.PACK_AB R25, R16, R37 ;  /* 0x000000251019723e */ /* 0x000fe400000010ff */
[----:B------:R-:W-:Y:S02]  /*96e0*/  F2FP.BF16.F32.PACK_AB R24, R145, R144 ;  /* 0x000000909118723e */ /* 0x000fe400000010ff */
[----:B------:R-:W-:Y:S01]  /*96f0*/  F2FP.BF16.F32.PACK_AB R26, R149, R35 ;  /* 0x00000023951a723e */ /* 0x000fe200000010ff */
[----:B-1----:R-:W-:-:S04]  /*9700*/  @!P2 FMUL R27, R27, R27 ;  /* 0x0000001b1b1ba220 */ /* 0x002fc80000400000 */
[----:B------:R-:W-:Y:S01]  /*9710*/  FADD R16, R87, R27 ;  /* 0x0000001b57107221 */ /* 0x000fe20000000000 */
[----:B------:R-:W-:-:S03]  /*9720*/  F2FP.BF16.F32.PACK_AB R27, R27, R150 ;  /* 0x000000961b1b723e */ /* 0x000fc600000010ff */
[----:B------:R-:W-:Y:S01]  /*9730*/  FADD R16, R55, R16 ;  /* 0x0000001037107221 */ /* 0x000fe20000000000 */
[----:B------:R-:W-:-:S03]  /*9740*/  WARPGROUP.ARRIVE ;  /* 0x00000000000079c5 */ /* 0x000fc60000000000 */
[----:B------:R-:W-:-:S03]  /*9750*/  FADD R5, R5, R16 ;  /* 0x0000001005057221 */ /* 0x000fc60000000000 */
[----:B------:R-:W-:Y:S01]  /*9760*/  HGMMA.64x32x16.F32.BF16 R88, R24, gdesc[UR8].tnspB, R88, gsb0 ;  /* 0x4060000818587df0 */ /* 0x000fe20008001858 */
[----:B------:R-:W-:Y:S01]  /*9770*/  UMOV UR10, UR8 ;  /* 0x00000008000a7c82 */ /* 0x000fe20008000000 */
[----:B------:R-:W-:Y:S01]  /*9780*/  UMOV UR11, 0x80000020 ;  /* 0x80000020000b7882 */ /* 0x000fe20000000000 */
[----:B------:R-:W-:Y:S01]  /*9790*/  UIADD3 UR8, UR5, 0x33c0, URZ ;  /* 0x000033c005087890 */ /* 0x000fe2000fffe03f */
[----:B------:R-:W-:-:S04]  /*97a0*/  FADD R30, R30, R5 ;  /* 0x000000051e1e7221 */ /* 0x000fc80000000000 */
[----:B------:R-:W-:-:S04]  /*97b0*/  FADD R7, R7, R30 ;  /* 0x0000001e07077221 */ /* 0x000fc80000000000 */
[----:B------:R-:W-:Y:S01]  /*97c0*/  FADD R5, R8, R7 ;  /* 0x0000000708057221 */ /* 0x000fe20000000000 */
[----:B------:R-:W-:Y:S02]  /*97d0*/  WARPGROUP.DEPBAR.LE gsb0, 0x0 ;  /* 0x00008000000079c5 */ /* 0x000fe40000010000 */
[----:B------:R-:W-:Y:S01]  /*97e0*/  WARPGROUP.ARRIVE ;  /* 0x00000000000079c5 */ /* 0x000fe20000000000 */
[----:B------:R1:W-:Y:S04]  /*97f0*/  STL.64 [R1], R88 ;  /* 0x0000005801007387 */ /* 0x0003e80000100a00 */
[----:B------:R1:W-:Y:S01]  /*9800*/  STL.64 [R1+0x8], R90 ;  /* 0x0000085a01007387 */ /* 0x0003e20000100a00 */
[----:B------:R-:W-:Y:S01]  /*9810*/  HGMMA.64x32x16.F32.BF16 R232, R24, gdesc[UR4].tnspB, R232, gsb0 ;  /* 0x4060000418e87df0 */ /* 0x000fe200080018e8 */
[----:B------:R-:W-:Y:S01]  /*9820*/  UIADD3 UR6, UR5, 0x2fc0, URZ ;  /* 0x00002fc005067890 */ /* 0x000fe2000fffe03f */
[----:B------:R-:W-:Y:S01]  /*9830*/  UMOV UR7, 0x80000020 ;  /* 0x8000002000077882 */ /* 0x000fe20000000000 */
[----:B------:R1:W-:Y:S04]  /*9840*/  STL.64 [R1+0x10], R92 ;  /* 0x0000105c01007387 */ /* 0x0003e80000100a00 */
[----:B------:R1:W-:Y:S04]  /*9850*/  STL.64 [R1+0x18], R94 ;  /* 0x0000185e01007387 */ /* 0x0003e80000100a00 */
[----:B------:R1:W-:Y:S04]  /*9860*/  STL.64 [R1+0x20], R96 ;  /* 0x0000206001007387 */ /* 0x0003e80000100a00 */
[----:B------:R1:W-:Y:S04]  /*9870*/  STL.64 [R1+0x28], R98 ;  /* 0x0000286201007387 */ /* 0x0003e80000100a00 */
[----:B------:R1:W-:Y:S04]  /*9880*/  STL.64 [R1+0x30], R100 ;  /* 0x0000306401007387 */ /* 0x0003e80000100a00 */
[----:B------:R1:W-:Y:S04]  /*9890*/  STL.64 [R1+0x38], R102 ;  /* 0x0000386601007387 */ /* 0x0003e80000100a00 */
[----:B------:R1:W-:Y:S01]  /*98a0*/  STL [R1+0x9c], R28 ;  /* 0x00009c1c01007387 */ /* 0x0003e20000100800 */
        /* <DEDUP_REMOVED lines=14> */
[----:B------:R-:W-:Y:S02]  /*9990*/  WARPGROUP.DEPBAR.LE gsb0, 0x0 ;  /* 0x00008000000079c5 */ /* 0x000fe40000010000 */
[----:B------:R-:W-:-:S06]  /*99a0*/  WARPGROUP.ARRIVE ;  /* 0x00000000000079c5 */ /* 0x000fcc0000000000 */
[----:B------:R-:W-:Y:S01]  /*99b0*/  HGMMA.64x32x16.F32.BF16 R168, R24, gdesc[UR4].tnspB, R168, gsb0 ;  /* 0x4060000418a87df0 */ /* 0x000fe200080018a8 */
[----:B------:R-:W-:Y:S01]  /*99c0*/  UMOV UR6, UR4 ;  /* 0x0000000400067c82 */ /* 0x000fe20008000000 */
[----:B------:R-:W-:Y:S01]  /*99d0*/  UMOV UR7, 0x80000020 ;  /* 0x8000002000077882 */ /* 0x000fe20000000000 */
[----:B------:R-:W-:Y:S02]  /*99e0*/  WARPGROUP.DEPBAR.LE gsb0, 0x0 ;  /* 0x00008000000079c5 */ /* 0x000fe40000010000 */
[----:B------:R-:W-:-:S06]  /*99f0*/  WARPGROUP.ARRIVE ;  /* 0x00000000000079c5 */ /* 0x000fcc0000000000 */
[----:B------:R-:W-:Y:S03]  /*9a00*/  HGMMA.64x32x16.F32.BF16 R152, R24, gdesc[UR4].tnspB, R152, gsb0 ;  /* 0x4060000418987df0 */ /* 0x000fe60008001898 */
[----:B------:R-:W-:Y:S02]  /*9a10*/  WARPGROUP.DEPBAR.LE gsb0, 0x0 ;  /* 0x00008000000079c5 */ /* 0x000fe40000010000 */
[----:B------:R2:W-:Y:S02]  /*9a20*/  SYNCS.ARRIVE.TRANS64.RED.A1T0 RZ, [R3+URZ], RZ ;  /* 0x000000ff03ff79a7 */ /* 0x0005e4000810043f */
[----:B--2---:R-:W-:Y:S01]  /*9a30*/  FADD R3, R11, R12 ;  /* 0x0000000c0b037221 */ /* 0x004fe20000000000 */
[----:B-1----:R-:W-:Y:S06]  /*9a40*/  @!P1 BRA `(.L_x_24) ;  /* 0x0000008c00f49947 */ /* 0x002fec0003800000 */
[----:B------:R-:W-:Y:S01]  /*9a50*/  IMAD.MOV.U32 R6, RZ, RZ, R248 ;  /* 0x000000ffff067224 */ /* 0x000fe200078e00f8 */
[----:B------:R-:W-:Y:S01]  /*9a60*/  MOV R4, R23 ;  /* 0x0000001700047202 */ /* 0x000fe20000000f00 */
[----:B------:R-:W-:Y:S01]  /*9a70*/  IMAD.MOV.U32 R7, RZ, RZ, 0x2 ;  /* 0x00000002ff077424 */ /* 0x000fe200078e00ff */
[----:B------:R-:W-:Y:S01]  /*9a80*/  MOV R249, 0x1 ;  /* 0x0000000100f97802 */ /* 0x000fe20000000f00 */
[----:B------:R-:W-:Y:S01]  /*9a90*/  ULDC.64 UR60, c[0x0][0x198] ;  /* 0x00006600003c7ab9 */ /* 0x000fe20000000a00 */
[----:B------:R-:W-:-:S05]  /*9aa0*/  ULDC UR4, c[0x0][0x604] ;  /* 0x0001810000047ab9 */ /* 0x000fca0000000800 */
.L_x_37:
[----:B------:R-:W1:Y:S01]  /*9ab0*/  S2R R9, SR_CgaCtaId ;  /* 0x0000000000097919 */ /* 0x000e620000008800 */
[----:B------:R-:W-:Y:S01]  /*9ac0*/  MOV R8, 0x400 ;  /* 0x0000040000087802 */ /* 0x000fe20000000f00 */
[----:B------:R-:W-:Y:S05]  /*9ad0*/  YIELD ;  /* 0x0000000000007946 */ /* 0x000fea0003800000 */
[----:B-1----:R-:W-:-:S04]  /*9ae0*/  LEA R8, R9, R8, 0x18 ;  /* 0x0000000809087211 */ /* 0x002fc800078ec0ff */
[----:B------:R-:W-:Y:S02]  /*9af0*/  LEA R9, R7, R8, 0x3 ;  /* 0x0000000807097211 */ /* 0x000fe400078e18ff */
[----:B------:R-:W-:-:S04]  /*9b00*/  SHF.L.U32 R8, R2, 0x1f, RZ ;  /* 0x0000001f02087819 */ /* 0x000fc800000006ff */
[----:B------:R-:W1:Y:S02]  /*9b10*/  SYNCS.PHASECHK.TRANS64.TRYWAIT P1, [R9+URZ+0x77000], R8 ;  /* 0x07700008090075a7 */ /* 0x000e64000802017f */
[----:B-1---5:R-:W-:Y:S05]  /*9b20*/  @!P1 BRA `(.L_x_25) ;  /* 0x000000b800b49947 */ /* 0x022fea0003800000 */
.L_x_77:
[----:B------:R-:W-:Y:S05]  /*9b30*/  WARPSYNC.ALL ;  /* 0x0000000000007948 */ /* 0x000fea0003800000 */
[----:B------:R-:W2:Y:S04]  /*9b40*/  LDL.64 R12, [R1+0x40] ;  /* 0x00004000010c7983 */ /* 0x000ea80000100a00 */
[----:B------:R-:W3:Y:S04]  /*9b50*/  LDL.64 R26, [R1+0x90] ;  /* 0x00009000011a7983 */ /* 0x000ee80000100a00 */
[----:B------:R-:W4:Y:S04]  /*9b60*/  LDL.64 R44, [R1+0x88] ;  /* 0x00008800012c7983 */ /* 0x000f280000100a00 */
[----:B------:R-:W5:Y:S04]  /*9b70*/  LDL.64 R42, [R1+0x80] ;  /* 0x00008000012a7983 */ /* 0x000f680000100a00 */
[----:B------:R-:W5:Y:S04]  /*9b80*/  LDL.64 R40, [R1+0x78] ;  /* 0x0000780001287983 */ /* 0x000f680000100a00 */
[----:B------:R-:W5:Y:S04]  /*9b90*/  LDL.64 R38, [R1+0x70] ;  /* 0x0000700001267983 */ /* 0x000f680000100a00 */
[----:B------:R-:W5:Y:S04]  /*9ba0*/  LDL.64 R36, [R1+0x68] ;  /* 0x0000680001247983 */ /* 0x000f680000100a00 */
[----:B------:R-:W5:Y:S04]  /*9bb0*/  LDL.64 R34, [R1+0x60] ;  /* 0x0000600001227983 */ /* 0x000f680000100a00 */
[----:B------:R-:W5:Y:S04]  /*9bc0*/  LDL.64 R32, [R1+0x58] ;  /* 0x0000580001207983 */ /* 0x000f680000100a00 */
[----:B------:R-:W5:Y:S04]  /*9bd0*/  LDL.64 R30, [R1+0x50] ;  /* 0x00005000011e7983 */ /* 0x000f680000100a00 */
[----:B------:R-:W5:Y:S01]  /*9be0*/  LDL.64 R28, [R1+0x48] ;  /* 0x00004800011c7983 */ /* 0x000f620000100a00 */
[----:B------:R-:W-:-:S05]  /*9bf0*/  MOV R14, UR15 ;  /* 0x0000000f000e7c02 */ /* 0x000fca0008000f00 */
[----:B------:R-:W-:-:S05]  /*9c00*/  IMAD R14, R7, 0x1c00, R14 ;  /* 0x00001c00070e7824 */ /* 0x000fca00078e020e */
[----:B------:R-:W-:Y:S02]  /*9c10*/  IADD3 R24, R14, 0x800, RZ ;  /* 0x000008000e187810 */ /* 0x000fe40007ffe0ff */
[----:B------:R-:W-:Y:S02]  /*9c20*/  MOV R15, 0x80000020 ;  /* 0x80000020000f7802 */ /* 0x000fe40000000f00 */
[----:B------:R-:W-:Y:S02]  /*9c30*/  R2UR UR38, R24 ;  /* 0x00000000182672ca */ /* 0x000fe400000e0000 */
[C---:B------:R-:W-:Y:S02]  /*9c40*/  IADD3 R24, R14.reuse, 0x1000, RZ ;  /* 0x000010000e187810 */ /* 0x040fe40007ffe0ff */
[----:B------:R-:W-:Y:S02]  /*9c50*/  R2UR UR14, R14 ;  /* 0x000000000e0e72ca */ /* 0x000fe400000e0000 */
[----:B------:R-:W-:Y:S01]  /*9c60*/  R2UR UR22, R24 ;  /* 0x00000000181672ca */ /* 0x000fe200000e0000 */
[----:B------:R-:W-:Y:S01]  /*9c70*/  VIADD R24, R14, 0x1800 ;  /* 0x000018000e187836 */ /* 0x000fe20000000000 */
[----:B------:R-:W-:-:S02]  /*9c80*/  MOV R25, 0x80000020 ;  /* 0x8000002000197802 */ /* 0x000fc40000000f00 */
[----:B------:R-:W-:Y:S02]  /*9c90*/  MOV R11, UR45 ;  /* 0x0000002d000b7c02 */ /* 0x000fe40008000f00 */
[----:B-1----:R-:W-:Y:S02]  /*9ca0*/  MOV R8, UR44 ;  /* 0x0000002c00087c02 */ /* 0x002fe40008000f00 */
[----:B------:R-:W-:Y:S02]  /*9cb0*/  MOV R9, UR5 ;  /* 0x0000000500097c02 */ /* 0x000fe40008000f00 */
[----:B------:R-:W-:Y:S02]  /*9cc0*/  MOV R10, UR4 ;  /* 0x00000004000a7c02 */ /* 0x000fe40008000f00 */
[C---:B------:R-:W-:Y:S02]  /*9cd0*/  R2UR UR39, R25.reuse ;  /* 0x00000000192772ca */ /* 0x040fe400000e0000 */
[----:B------:R-:W-:-:S02]  /*9ce0*/  R2UR UR23, R25 ;  /* 0x00000000191772ca */ /* 0x000fc400000e0000 */
[----:B------:R-:W-:Y:S02]  /*9cf0*/  R2UR UR54, R24 ;  /* 0x00000000183672ca */ /* 0x000fe400000e0000 */
[----:B------:R-:W-:Y:S01]  /*9d00*/  R2UR UR55, R25 ;  /* 0x00000000193772ca */ /* 0x000fe200000e0000 */
[----:B------:R-:W-:Y:S02]  /*9d10*/  VIADD R16, R14, 0x2 ;  /* 0x000000020e107836 */ /* 0x000fe40000000000 */
[----:B------:R-:W-:-:S03]  /*9d20*/  IMAD.MOV.U32 R17, RZ, RZ, -0x7fffffe0 ;  /* 0x80000020ff117424 */ /* 0x000fc600078e00ff */
[----:B------:R-:W-:Y:S02]  /*9d30*/  R2UR UR46, R16 ;  /* 0x00000000102e72ca */ /* 0x000fe400000e0000 */
[----:B------:R-:W-:Y:S02]  /*9d40*/  R2UR UR47, R17 ;  /* 0x00000000112f72ca */ /* 0x000fe400000e0000 */
[----:B--2---:R-:W-:Y:S02]  /*9d50*/  R2UR UR8, R12 ;  /* 0x000000000c0872ca */ /* 0x004fe400000e0000 */
[----:B------:R-:W-:Y:S02]  /*9d60*/  MOV R12, UR15 ;  /* 0x0000000f000c7c02 */ /* 0x000fe40008000f00 */
[----:B---3--:R-:W-:Y:S02]  /*9d70*/  R2UR UR12, R26 ;  /* 0x000000001a0c72ca */ /* 0x008fe400000e0000 */
[----:B------:R-:W-:-:S02]  /*9d80*/  R2UR UR13, R27 ;  /* 0x000000001b0d72ca */ /* 0x000fc400000e0000 */
[----:B------:R-:W-:Y:S02]  /*9d90*/  R2UR UR15, R15 ;  /* 0x000000000f0f72ca */ /* 0x000fe400000e0000 */
[----:B----4-:R-:W-:Y:S02]  /*9da0*/  R2UR UR44, R44 ;  /* 0x000000002c2c72ca */ /* 0x010fe400000e0000 */
[----:B------:R-:W-:Y:S02]  /*9db0*/  R2UR UR45, R45 ;  /* 0x000000002d2d72ca */ /* 0x000fe400000e0000 */
[----:B-----5:R-:W-:Y:S02]  /*9dc0*/  R2UR UR4, R42 ;  /* 0x000000002a0472ca */ /* 0x020fe400000e0000 */
[----:B------:R-:W-:Y:S02]  /*9dd0*/  R2UR UR5, R43 ;  /* 0x000000002b0572ca */ /* 0x000fe400000e0000 */
[----:B------:R-:W-:-:S02]  /*9de0*/  R2UR UR40, R40 ;  /* 0x00000000282872ca */ /* 0x000fc400000e0000 */
[----:B------:R-:W-:Y:S02]  /*9df0*/  R2UR UR41, R41 ;  /* 0x00000000292972ca */ /* 0x000fe400000e0000 */
[----:B------:R-:W-:Y:S02]  /*9e00*/  R2UR UR36, R38 ;  /* 0x00000000262472ca */ /* 0x000fe400000e0000 */
[----:B------:R-:W-:Y:S02]  /*9e10*/  R2UR UR37, R39 ;  /* 0x00000000272572ca */ /* 0x000fe400000e0000 */
[----:B------:R-:W-:Y:S02]  /*9e20*/  R2UR UR32, R36 ;  /* 0x00000000242072ca */ /* 0x000fe400000e0000 */
        /* <DEDUP_REMOVED lines=9> */
[----:B------:R-:W-:-:S06]  /*9ec0*/  WARPGROUP.ARRIVE ;  /* 0x00000000000079c5 */ /* 0x000fcc0000000000 */
[----:B------:R-:W-:Y:S01]  /*9ed0*/  HGMMA.64x256x16.F32.BF16 R24, gdesc[UR12], RZ, !UPT, gsb0 ;  /* 0x03e000000c1879f0 */ /* 0x000fe2000c0018ff */
[----:B------:R-:W-:Y:S01]  /*9ee0*/  IMAD.MOV.U32 R21, RZ, RZ, -0x7fffffe0 ;  /* 0x80000020ff157424 */ /* 0x000fe200078e00ff */
[----:B------:R-:W-:-:S04]  /*9ef0*/  IADD3 R20, R14, 0x400, RZ ;  /* 0x000004000e147810 */ /* 0x000fc80007ffe0ff */
[----:B------:R-:W-:Y:S02]  /*9f00*/  R2UR UR6, R20 ;  /* 0x00000000140672ca */ /* 0x000fe400000e0000 */
[----:B------:R-:W-:Y:S01]  /*9f10*/  R2UR UR7, R21 ;  /* 0x00000000150772ca */ /* 0x000fe200000e0000 */
[----:B------:R-:W-:Y:S02]  /*9f20*/  WARPGROUP.DEPBAR.LE gsb0, 0x0 ;  /* 0x00008000000079c5 */ /* 0x000fe40000010000 */
[----:B------:R-:W-:-:S15]  /*9f30*/  WARPGROUP.ARRIVE ;  /* 0x00000000000079c5 */ /* 0x000fde0000000000 */
[----:B------:R-:W-:-:S02]  /*9f40*/  NOP ;  /* 0x0000000000007918 */ /* 0x000fc40000000000 */
[----:B------:R-:W-:Y:S01]  /*9f50*/  HGMMA.64x256x16.F32.BF16 R24, gdesc[UR44], R24, gsb0 ;  /* 0x03e000002c1879f0 */ /* 0x000fe20008001818 */
[----:B------:R-:W-:Y:S02]  /*9f60*/  IADD3 R16, R14, 0x402, RZ ;  /* 0x000004020e107810 */ /* 0x000fe40007ffe0ff */
[----:B------:R-:W-:Y:S02]  /*9f70*/  R2UR UR43, R17 ;  /* 0x00000000112b72ca */ /* 0x000fe400000e0000 */
[----:B------:R-:W-:Y:S01]  /*9f80*/  R2UR UR42, R16 ;  /* 0x00000000102a72ca */ /* 0x000fe200000e0000 */
[----:B------:R-:W-:Y:S02]  /*9f90*/  WARPGROUP.DEPBAR.LE gsb0, 0x0 ;  /* 0x00008000000079c5 */ /* 0x000fe40000010000 */
[----:B------:R-:W-:-:S15]  /*9fa0*/  WARPGROUP.ARRIVE ;  /* 0x00000000000079c5 */ /* 0x000fde0000000000 */
[----:B------:R-:W-:-:S05]  /*9fb0*/  NOP ;  /* 0x0000000000007918 */ /* 0x000fca0000000000 */
[----:B------:R-:W-:Y:S03]  /*9fc0*/  HGMMA.64x256x16.F32.BF16 R24, gdesc[UR4], R24, gsb0 ;  /* 0x03e00000041879f0 */ /* 0x000fe60008001818 */
[----:B------:R-:W-:Y:S02]  /*9fd0*/  WARPGROUP.DEPBAR.LE gsb0, 0x0 ;  /* 0x00008000000079c5 */ /* 0x000fe40000010000 */
[----:B------:R-:W-:-:S15]  /*9fe0*/  WARPGROUP.ARRIVE ;  /* 0x00000000000079c5 */ /* 0x000fde0000000000 */
[----:B------:R-:W-:-:S08]  /*9ff0*/  NOP ;  /* 0x0000000000007918 */ /* 0x000fd00000000000 */
[----:B------:R-:W-:Y:S01]  /*a000*/  HGMMA.64x256x16.F32.BF16 R24, gdesc[UR40], R24, gsb0 ;  /* 0x03e00000281879f0 */ /* 0x000fe20008001818 */
[----:B------:R-:W-:Y:S02]  /*a010*/  IADD3 R20, R14, 0x802, RZ ;  /* 0x000008020e147810 */ /* 0x000fe40007ffe0ff */
[----:B------:R-:W-:Y:S02]  /*a020*/  R2UR UR35, R21 ;  /* 0x00000000152372ca */ /* 0x000fe400000e0000 */
[----:B------:R-:W-:Y:S01]  /*a030*/  R2UR UR34, R20 ;  /* 0x00000000142272ca */ /* 0x000fe200000e0000 */
[----:B------:R-:W-:Y:S02]  /*a040*/  WARPGROUP.DEPBAR.LE gsb0, 0x0 ;  /* 0x00008000000079c5 */ /* 0x000fe40000010000 */
[----:B------:R-:W-:-:S15]  /*a050*/  WARPGROUP.ARRIVE ;  /* 0x00000000000079c5 */ /* 0x000fde0000000000 */
[----:B------:R-:W-:-:S05]  /*a060*/  NOP ;  /* 0x0000000000007918 */ /* 0x000fca0000000000 */
[----:B------:R-:W-:Y:S01]  /*a070*/  HGMMA.64x256x16.F32.BF16 R24, gdesc[UR36], R24, gsb0 ;  /* 0x03e00000241879f0 */ /* 0x000fe20008001818 */
[----:B------:R-:W-:Y:S01]  /*a080*/  VIADD R16, R14, 0xc00 ;  /* 0x00000c000e107836 */ /* 0x000fe20000000000 */
[----:B------:R-:W-:-:S04]  /*a090*/  R2UR UR31, R17 ;  /* 0x00000000111f72ca */ /* 0x000fc800000e0000 */
[----:B------:R-:W-:Y:S01]  /*a0a0*/  R2UR UR30, R16 ;  /* 0x00000000101e72ca */ /* 0x000fe200000e0000 */
[----:B------:R-:W-:Y:S02]  /*a0b0*/  WARPGROUP.DEPBAR.LE gsb0, 0x0 ;  /* 0x00008000000079c5 */ /* 0x000fe40000010000 */
[----:B------:R-:W-:-:S15]  /*a0c0*/  WARPGROUP.ARRIVE ;  /* 0x00000000000079c5 */ /* 0x000fde0000000000 */
[----:B------:R-:W-:-:S04]  /*a0d0*/  NOP ;  /* 0x0000000000007918 */ /* 0x000fc80000000000 */
        /* <DEDUP_REMOVED lines=21> */
[----:B------:R-:W-:Y:S02]  /*a230*/  R2UR UR10, R20 ;  /* 0x00000000140a72ca */ /* 0x000fe400000e0000 */
[----:B------:R-:W-:Y:S01]  /*a240*/  R2UR UR11, R21 ;  /* 0x00000000150b72ca */ /* 0x000fe200000e0000 */
[----:B------:R-:W-:Y:S02]  /*a250*/  WARPGROUP.DEPBAR.LE gsb0, 0x0 ;  /* 0x00008000000079c5 */ /* 0x000fe40000010000 */
[----:B------:R-:W-:-:S15]  /*a260*/  WARPGROUP.ARRIVE ;  /* 0x00000000000079c5 */ /* 0x000fde0000000000 */
[----:B------:R-:W-:-:S03]  /*a270*/  NOP ;  /* 0x0000000000007918 */ /* 0x000fc60000000000 */
        /* <DEDUP_REMOVED lines=19> */
[----:B------:R-:W-:Y:S02]  /*a3b0*/  ISETP.NE.AND P1, PT, R252, RZ, PT ;  /* 0x000000fffc00720c */ /* 0x000fe40003f25270 */
[----:B------:R-:W-:Y:S02]  /*a3c0*/  R2UR UR15, R12 ;  /* 0x000000000c0f72ca */ /* 0x000fe400000e0000 */
[----:B------:R-:W-:Y:S02]  /*a3d0*/  R2UR UR45, R11 ;  /* 0x000000000b2d72ca */ /* 0x000fe400000e0000 */
[----:B------:R-:W-:Y:S02]  /*a3e0*/  R2UR UR44, R8 ;  /* 0x00000000082c72ca */ /* 0x000fe400000e0000 */
[----:B------:R-:W-:Y:S02]  /*a3f0*/  R2UR UR5, R9 ;  /* 0x00000000090572ca */ /* 0x000fe400000e0000 */
[----:B------:R-:W-:Y:S01]  /*a400*/  R2UR UR4, R10 ;  /* 0x000000000a0472ca */ /* 0x000fe200000e0000 */
[----:B------:R-:W-:-:S02]  /*a410*/  WARPGROUP.DEPBAR.LE gsb0, 0x0 ;  /* 0x00008000000079c5 */ /* 0x000fc40000010000 */
[----:B------:R-:W-:-:S14]  /*a420*/  WARPGROUP.ARRIVE ;  /* 0x00000000000079c5 */ /* 0x000fdc0000000000 */
[----:B------:R-:W-:Y:S03]  /*a430*/  HGMMA.64x256x16.F32.BF16 R24, gdesc[UR48], R24, gsb0 ;  /* 0x03e00000301879f0 */ /* 0x000fe60008001818 */
[----:B------:R-:W-:Y:S02]  /*a440*/  WARPGROUP.DEPBAR.LE gsb0, 0x0 ;  /* 0x00008000000079c5 */ /* 0x000fe40000010000 */
[----:B------:R-:W-:Y:S05]  /*a450*/  @P1 BRA `(.L_x_26) ;  /* 0x0000000400301947 */ /* 0x000fea0003800000 */
[----:B------:R-:W-:-:S13]  /*a460*/  ISETP.LT.OR P2, PT, R19, 0x1, !P0 ;  /* 0x000000011300780c */ /* 0x000fda0004741670 */
[----:B------:R-:W-:Y:S05]  /*a470*/  @P2 BRA `(.L_x_27) ;  /* 0x0000000400242947 */ /* 0x000fea0003800000 */
[----:B------:R-:W1:Y:S01]  /*a480*/  S2R R248, SR_CgaCtaId ;  /* 0x0000000000f87919 */ /* 0x000e620000008800 */
[----:B------:R-:W-:Y:S02]  /*a490*/  MOV R23, 0x400 ;  /* 0x0000040000177802 */ /* 0x000fe40000000f00 */
[----:B------:R-:W-:Y:S01]  /*a4a0*/  SHF.L.U32 R9, R18, 0x1f, RZ ;  /* 0x0000001f12097819 */ /* 0x000fe200000006ff */
[----:B------:R-:W2:Y:S01]  /*a4b0*/  S2R R13, SR_TID.X ;  /* 0x00000000000d7919 */ /* 0x000ea20000002100 */
[----:B-1----:R-:W-:-:S04]  /*a4c0*/  LEA R23, R248, R23, 0x18 ;  /* 0x00000017f8177211 */ /* 0x002fc800078ec0ff */
[----:B------:R-:W-:Y:S02]  /*a4d0*/  LEA R8, R0, R23, 0x3 ;  /* 0x0000001700087211 */ /* 0x000fe400078e18ff */
[----:B--2---:R-:W-:Y:S02]  /*a4e0*/  LOP3.LUT R13, R13, 0x7f, RZ, 0xc0, !PT ;  /* 0x0000007f0d0d7812 */ /* 0x004fe400078ec0ff */
[----:B------:R-:W1:Y:S02]  /*a4f0*/  SYNCS.PHASECHK.TRANS64.TRYWAIT P2, [R8+URZ+0x77020], R9 ;  /* 0x07702009080075a7 */ /* 0x000e64000804017f */
[----:B------:R-:W-:Y:S01]  /*a500*/  ISETP.NE.AND P3, PT, R13, RZ, PT ;  /* 0x000000ff0d00720c */ /* 0x000fe20003f65270 */
[----:B-1----:R-:W-:-:S12]  /*a510*/  @!P2 BRA `(.L_x_28) ;  /* 0x000000b0004ca947 */ /* 0x002fd80003800000 */
.L_x_78:
[----:B------:R-:W-:Y:S05]  /*a520*/  @P3 BRA `(.L_x_29) ;  /* 0x0000000000183947 */ /* 0x000fea0003800000 */
[----:B------:R-:W2:Y:S01]  /*a530*/  S2R R10, SR_TID.X ;  /* 0x00000000000a7919 */ /* 0x000ea20000002100 */
[----:B-1----:R-:W-:-:S04]  /*a540*/  IMAD.MOV.U32 R9, RZ, RZ, 0x1c000 ;  /* 0x0001c000ff097424 */ /* 0x002fc800078e00ff */
[----:B------:R3:W-:Y:S01]  /*a550*/  SYNCS.ARRIVE.TRANS64 RZ, [R8+URZ+0x77000], R9 ;  /* 0x0770000908ff79a7 */ /* 0x0007e2000800003f */
[----:B--2---:R-:W-:-:S13]  /*a560*/  LOP3.LUT P2, RZ, R10, 0x1f, RZ, 0xc0, !PT ;  /* 0x0000001f0aff7812 */ /* 0x004fda000784c0ff */
[----:B---3--:R-:W-:Y:S05]  /*a570*/  @!P2 BRA `(.L_x_29) ;  /* 0x000000000004a947 */ /* 0x008fea0003800000 */
[----:B------:R-:W-:Y:S01]  /*a580*/  BPT.TRAP 0x1 ;  /* 0x000000040000795c */ /* 0x000fe20000300000 */
.L_x_29:
[----:B------:R-:W2:Y:S01]  /*a590*/  S2R R10, SR_CgaCtaId ;  /* 0x00000000000a7919 */ /* 0x000ea20000008800 */
[----:B-1----:R-:W-:Y:S01]  /*a5a0*/  MOV R9, 0x400 ;  /* 0x0000040000097802 */ /* 0x002fe20000000f00 */
[----:B------:R-:W-:Y:S01]  /*a5b0*/  UIADD3 UR6, UP0, UR60, 0x1f0, URZ ;  /* 0x000001f03c067890 */ /* 0x000fe2000ff1e03f */
[----:B------:R-:W-:Y:S01]  /*a5c0*/  R2UR UR41, R8 ;  /* 0x00000000082972ca */ /* 0x000fe200000e0000 */
[----:B------:R-:W-:Y:S01]  /*a5d0*/  UMOV UR22, 0x0 ;  /* 0x0000000000167882 */ /* 0x000fe20000000000 */
[----:B------:R-:W-:Y:S01]  /*a5e0*/  R2UR UR43, R22 ;  /* 0x00000000162b72ca */ /* 0x000fe200000e0000 */
[----:B------:R-:W-:Y:S01]  /*a5f0*/  UIADD3.X UR7, URZ, UR61, URZ, UP0, !UPT ;  /* 0x0000003d3f077290 */ /* 0x000fe200087fe43f */
[----:B------:R-:W-:Y:S01]  /*a600*/  UMOV UR23, 0x10000000 ;  /* 0x1000000000177882 */ /* 0x000fe20000000000 */
[----:B------:R-:W-:Y:S01]  /*a610*/  UMOV UR42, URZ ;  /* 0x0000003f002a7c82 */ /* 0x000fe20008000000 */
[----:B------:R-:W-:Y:S01]  /*a620*/  UMOV UR18, 0x20 ;  /* 0x0000002000127882 */ /* 0x000fe20000000000 */
[----:B------:R-:W-:Y:S01]  /*a630*/  UMOV UR20, UR44 ;  /* 0x0000002c00147c82 */ /* 0x000fe20008000000 */
[----:B------:R-:W-:Y:S01]  /*a640*/  UMOV UR21, UR45 ;  /* 0x0000002d00157c82 */ /* 0x000fe20008000000 */
[----:B------:R-:W-:Y:S01]  /*a650*/  UMOV UR10, 0x40 ;  /* 0x00000040000a7882 */ /* 0x000fe20000000000 */
[----:B------:R-:W-:Y:S01]  /*a660*/  UMOV UR12, UR44 ;  /* 0x0000002c000c7c82 */ /* 0x000fe20008000000 */
[----:B------:R-:W-:-:S02]  /*a670*/  UMOV UR13, UR45 ;  /* 0x0000002d000d7c82 */ /* 0x000fc40008000000 */
[----:B------:R-:W-:Y:S02]  /*a680*/  UIADD3 UR41, UR41, 0x77000, URZ ;  /* 0x0007700029297890 */ /* 0x000fe4000fffe03f */
[----:B------:R-:W-:Y:S01]  /*a690*/  USHF.L.U32 UR43, UR43, 0x8, URZ ;  /* 0x000000082b2b7899 */ /* 0x000fe2000800063f */
[----:B------:R-:W-:Y:S01]  /*a6a0*/  UMOV UR34, 0x60 ;  /* 0x0000006000227882 */ /* 0x000fe20000000000 */
[----:B------:R-:W-:Y:S01]  /*a6b0*/  UMOV UR36, UR44 ;  /* 0x0000002c00247c82 */ /* 0x000fe20008000000 */
[----:B------:R-:W-:Y:S02]  /*a6c0*/  UMOV UR37, UR45 ;  /* 0x0000002d00257c82 */ /* 0x000fe40008000000 */
[----:B------:R-:W-:Y:S01]  /*a6d0*/  UMOV UR17, UR41 ;  /* 0x0000002900117c82 */ /* 0x000fe20008000000 */
[----:B------:R-:W-:Y:S01]  /*a6e0*/  UMOV UR9, UR41 ;  /* 0x0000002900097c82 */ /* 0x000fe20008000000 */
[----:B------:R-:W-:Y:S01]  /*a6f0*/  UMOV UR19, UR43 ;  /* 0x0000002b00137c82 */ /* 0x000fe20008000000 */
[----:B------:R-:W-:Y:S01]  /*a700*/  UMOV UR11, UR43 ;  /* 0x0000002b000b7c82 */ /* 0x000fe20008000000 */
[----:B------:R-:W-:Y:S01]  /*a710*/  UMOV UR33, UR41 ;  /* 0x0000002900217c82 */ /* 0x000fe20008000000 */
[----:B------:R-:W-:Y:S01]  /*a720*/  UMOV UR35, UR43 ;  /* 0x0000002b00237c82 */ /* 0x000fe20008000000 */
[----:B------:R-:W-:Y:S01]  /*a730*/  UMOV UR26, 0x80 ;  /* 0x00000080001a7882 */ /* 0x000fe20000000000 */
[----:B------:R-:W-:Y:S01]  /*a740*/  UMOV UR28, UR44 ;  /* 0x0000002c001c7c82 */ /* 0x000fe20008000000 */
[----:B------:R-:W-:Y:S01]  /*a750*/  UMOV UR29, UR45 ;  /* 0x0000002d001d7c82 */ /* 0x000fe20008000000 */
[----:B--2---:R-:W-:Y:S01]  /*a760*/  LEA R9, R10, R9, 0x18 ;  /* 0x000000090a097211 */ /* 0x004fe200078ec0ff */
[----:B------:R-:W-:Y:S01]  /*a770*/  UMOV UR25, UR41 ;  /* 0x0000002900197c82 */ /* 0x000fe20008000000 */
[----:B------:R-:W-:-:S03]  /*a780*/  UMOV UR27, UR43 ;  /* 0x0000002b001b7c82 */ /* 0x000fc60008000000 */
[C---:B------:R-:W-:Y:S01]  /*a790*/  IMAD R8, R0.reuse, 0x1c000, R9 ;  /* 0x0001c00000087824 */ /* 0x040fe200078e0209 */
[----:B------:R-:W-:-:S04]  /*a7a0*/  IADD3 R0, R0, 0x1, RZ ;  /* 0x0000000100007810 */ /* 0x000fc80007ffe0ff */
[----:B------:R-:W-:Y:S02]  /*a7b0*/  R2UR UR14, R8 ;  /* 0x00000000080e72ca */ /* 0x000fe400000e0000 */
[----:B------:R-:W-:-:S04]  /*a7c0*/  ISETP.NE.AND P2, PT, R0, 0x4, PT ;  /* 0x000000040000780c */ /* 0x000fc80003f45270 */
[----:B------:R-:W-:Y:S02]  /*a7d0*/  SEL R8, RZ, 0x1, P2 ;  /* 0x00000001ff087807 */ /* 0x000fe40001000000 */
[----:B------:R-:W-:Y:S02]  /*a7e0*/  SEL R0, R0, RZ, P2 ;  /* 0x000000ff00007207 */ /* 0x000fe40001000000 */
[----:B------:R-:W-:-:S03]  /*a7f0*/  LOP3.LUT R18, R18, R8, RZ, 0x3c, !PT ;  /* 0x0000000812127212 */ /* 0x000fc600078e3cff */
[----:B------:R-:W-:Y:S02]  /*a800*/  UIADD3 UR40, UR14, 0x7000, URZ ;  /* 0x000070000e287890 */ /* 0x000fe4000fffe03f */
[----:B------:R-:W-:Y:S02]  /*a810*/  UIADD3 UR16, UR14, 0xb000, URZ ;  /* 0x0000b0000e107890 */ /* 0x000fe4000fffe03f */
[----:B------:R-:W-:Y:S02]  /*a820*/  UIADD3 UR8, UR14, 0xf000, URZ ;  /* 0x0000f0000e087890 */ /* 0x000fe4000fffe03f */
[----:B------:R-:W-:Y:S02]  /*a830*/  UIADD3 UR32, UR14, 0x13000, URZ ;  /* 0x000130000e207890 */ /* 0x000fe4000fffe03f */
[----:B------:R-:W-:Y:S01]  /*a840*/  UIADD3 UR24, UR14, 0x17000, URZ ;  /* 0x000170000e187890 */ /* 0x000fe2000fffe03f */
[----:B------:R-:W-:Y:S02]  /*a850*/  UTMALDG.4D [UR40], [UR6], desc[UR22] ;  /* 0x00001628060075b4 */ /* 0x000fe40008019000 */
[----:B------:R1:W-:Y:S02]  /*a860*/  UTMALDG.4D [UR16], [UR6], desc[UR22] ;  /* 0x00001610060075b4 */ /* 0x0003e40008019000 */
[----:B------:R2:W-:Y:S02]  /*a870*/  UTMALDG.4D [UR8], [UR6], desc[UR22] ;  /* 0x00001608060075b4 */ /* 0x0005e40008019000 */
[----:B------:R3:W-:Y:S02]  /*a880*/  UTMALDG.4D [UR32], [UR6], desc[UR22] ;  /* 0x00001620060075b4 */ /* 0x0007e40008019000 */
[----:B------:R3:W-:Y:S01]  /*a890*/  UTMALDG.4D [UR24], [UR6], desc[UR22] ;  /* 0x00001618060075b4 */ /* 0x0007e20008019000 */
[----:B-1----:R-:W-:Y:S01]  /*a8a0*/  UIADD3 UR16, UR14, 0x1b000, URZ ;  /* 0x0001b0000e107890 */ /* 0x002fe2000fffe03f */
[----:B------:R-:W-:Y:S01]  /*a8b0*/  UMOV UR18, 0xa0 ;  /* 0x000000a000127882 */ /* 0x000fe20000000000 */
[----:B--2---:R-:W-:-:S07]  /*a8c0*/  UIADD3 UR8, UR14, 0x1f000, URZ ;  /* 0x0001f0000e087890 */ /* 0x004fce000fffe03f */
[----:B------:R3:W-:Y:S01]  /*a8d0*/  UTMALDG.4D [UR16], [UR6], desc[UR22] ;  /* 0x00001610060075b4 */ /* 0x0007e20008019000 */
[----:B------:R-:W-:Y:S02]  /*a8e0*/  UMOV UR10, 0xc0 ;  /* 0x000000c0000a7882 */ /* 0x000fe40000000000 */
[----:B------:R3:W-:Y:S02]  /*a8f0*/  UTMALDG.4D [UR8], [UR6], desc[UR22] ;  /* 0x00001608060075b4 */ /* 0x0007e40008019000 */
[----:B---3--:R-:W-:Y:S01]  /*a900*/  NOP ;  /* 0x0000000000007918 */ /* 0x008fe20000000000 */
.L_x_27:
[----:B------:R-:W-:-:S07]  /*a910*/  IADD3 R19, R19, -0x1, RZ ;  /* 0xffffffff13137810 */ /* 0x000fce0007ffe0ff */
.L_x_26:
[----:B------:R-:W-:Y:S01]  /*a920*/  VIADD R7, R7, 0x1 ;  /* 0x0000000107077836 */ /* 0x000fe20000000000 */
[----:B------:R-:W-:Y:S05]  /*a930*/  WARPSYNC.ALL ;  /* 0x0000000000007948 */ /* 0x000fea0003800000 */
[----:B------:R-:W-:-:S04]  /*a940*/  ISETP.NE.AND P2, PT, R7, 0x4, PT ;  /* 0x000000040700780c */ /* 0x000fc80003f45270 */
[----:B------:R-:W-:Y:S02]  /*a950*/  SEL R8, RZ, 0x1, P2 ;  /* 0x00000001ff087807 */ /* 0x000fe40001000000 */
[----:B------:R-:W-:Y:S02]  /*a960*/  SEL R21, R7, RZ, P2 ;  /* 0x000000ff07157207 */ /* 0x000fe40001000000 */
[----:B------:R-:W-:Y:S02]  /*a970*/  LOP3.LUT R251, R2, R8, RZ, 0x3c, !PT ;  /* 0x0000000802fb7212 */ /* 0x000fe400078e3cff */
[----:B------:R-:W-:Y:S01]  /*a980*/  FMNMX R2, R24, R6, !PT ;  /* 0x0000000618027209 */ /* 0x000fe20007800000 */
[----:B------:R-:W1:Y:S01]  /*a990*/  S2R R12, SR_CgaCtaId ;  /* 0x00000000000c7919 */ /* 0x000e620000008800 */
[----:B------:R-:W-:Y:S01]  /*a9a0*/  MOV R11, 0x400 ;  /* 0x00000400000b7802 */ /* 0x000fe20000000f00 */
[----:B------:R-:W-:Y:S01]  /*a9b0*/  BSSY B0, `(.L_x_30) ;  /* 0x0000094000007945 */ /* 0x000fe20003800000 */
[----:B------:R-:W-:Y:S01]  /*a9c0*/  FMNMX R2, R25, R2, !PT ;  /* 0x0000000219027209 */ /* 0x000fe20007800000 */
[----:B------:R-:W2:Y:S01]  /*a9d0*/  S2R R10, SR_CgaCtaId ;  /* 0x00000000000a7919 */ /* 0x000ea20000008800 */
[----:B------:R-:W-:-:S02]  /*a9e0*/  MOV R9, 0x400 ;  /* 0x0000040000097802 */ /* 0x000fc40000000f00 */
[----:B------:R-:W-:-:S04]  /*a9f0*/  FMNMX R2, R28, R2, !PT ;  /* 0x000000021c027209 */ /* 0x000fc80007800000 */
[----:B------:R-:W-:-:S04]  /*aa00*/  FMNMX R2, R29, R2, !PT ;  /* 0x000000021d027209 */ /* 0x000fc80007800000 */
[----:B------:R-:W-:-:S04]  /*aa10*/  FMNMX R2, R32, R2, !PT ;  /* 0x0000000220027209 */ /* 0x000fc80007800000 */
[----:B------:R-:W-:-:S04]  /*aa20*/  FMNMX R2, R33, R2, !PT ;  /* 0x0000000221027209 */ /* 0x000fc80007800000 */
        /* <DEDUP_REMOVED lines=116> */
[----:B-1----:R-:W-:Y:S01]  /*b170*/  LEA R11, R12, R11, 0x18 ;  /* 0x0000000b0c0b7211 */ /* 0x002fe200078ec0ff */
[----:B------:R-:W1:Y:S01]  /*b180*/  SHFL.BFLY PT, R8, R7, 0x1, 0x1f ;  /* 0x0c201f0007087f89 */ /* 0x000e6200000e0000 */
[----:B------:R-:W-:Y:S02]  /*b190*/  FMNMX R2, R142, R2, !PT ;  /* 0x000000028e027209 */ /* 0x000fe40007800000 */
[----:B------:R-:W-:Y:S02]  /*b1a0*/  IADD3 R11, R11, 0x77020, RZ ;  /* 0x000770200b0b7810 */ /* 0x000fe40007ffe0ff */
[----:B------:R-:W-:-:S02]  /*b1b0*/  FMNMX R2, R143, R2, !PT ;  /* 0x000000028f027209 */ /* 0x000fc40007800000 */
[----:B--2---:R-:W-:Y:S02]  /*b1c0*/  LEA R9, R10, R9, 0x18 ;  /* 0x000000090a097211 */ /* 0x004fe400078ec0ff */
[----:B------:R-:W-:-:S04]  /*b1d0*/  FMNMX R2, R146, R2, !PT ;  /* 0x0000000292027209 */ /* 0x000fc80007800000 */
[----:B------:R-:W-:-:S04]  /*b1e0*/  FMNMX R2, R147, R2, !PT ;  /* 0x0000000293027209 */ /* 0x000fc80007800000 */
[----:B------:R-:W-:-:S04]  /*b1f0*/  FMNMX R2, R150, R2, !PT ;  /* 0x0000000296027209 */ /* 0x000fc80007800000 */
[----:B------:R-:W-:Y:S02]  /*b200*/  FMNMX R2, R151, R2, !PT ;  /* 0x0000000297027209 */ /* 0x000fe40007800000 */
[----:B-1----:R-:W-:-:S03]  /*b210*/  FMNMX R8, R7, R8, !PT ;  /* 0x0000000807087209 */ /* 0x002fc60007800000 */
[----:B------:R-:W1:Y:S04]  /*b220*/  SHFL.BFLY PT, R7, R2, 0x1, 0x1f ;  /* 0x0c201f0002077f89 */ /* 0x000e6800000e0000 */
[----:B------:R-:W2:Y:S01]  /*b230*/  SHFL.BFLY PT, R248, R8, 0x2, 0x1f ;  /* 0x0c401f0008f87f89 */ /* 0x000ea200000e0000 */
[----:B-1----:R-:W-:Y:S02]  /*b240*/  FMNMX R2, R2, R7, !PT ;  /* 0x0000000702027209 */ /* 0x002fe40007800000 */
[----:B------:R-:W-:Y:S02]  /*b250*/  SHF.L.U32 R7, R251, 0x1f, RZ ;  /* 0x0000001ffb077819 */ /* 0x000fe400000006ff */
[----:B--2---:R-:W-:Y:S01]  /*b260*/  FMNMX R248, R8, R248, !PT ;  /* 0x000000f808f87209 */ /* 0x004fe20007800000 */
[----:B------:R-:W1:Y:S02]  /*b270*/  SHFL.BFLY PT, R23, R2, 0x2, 0x1f ;  /* 0x0c401f0002177f89 */ /* 0x000e6400000e0000 */
[----:B-1----:R-:W-:-:S02]  /*b280*/  FMNMX R23, R2, R23, !PT ;  /* 0x0000001702177209 */ /* 0x002fc40007800000 */
[----:B------:R-:W-:-:S04]  /*b290*/  LEA R2, R249, R11, 0x3 ;  /* 0x0000000bf9027211 */ /* 0x000fc800078e18ff */
[----:B------:R-:W-:-:S04]  /*b2a0*/  PRMT R2, RZ, 0x654, R2 ;  /* 0x00000654ff027816 */ /* 0x000fc80000000002 */
[----:B------:R1:W-:Y:S02]  /*b2b0*/  SYNCS.ARRIVE.TRANS64.RED.A1T0 RZ, [R2+URZ], RZ ;  /* 0x000000ff02ff79a7 */ /* 0x0003e4000810043f */
[----:B-1----:R-:W-:-:S04]  /*b2c0*/  LEA R2, R21, R9, 0x3 ;  /* 0x0000000915027211 */ /* 0x002fc800078e18ff */
[----:B------:R-:W1:Y:S02]  /*b2d0*/  SYNCS.PHASECHK.TRANS64.TRYWAIT P2, [R2+URZ+0x77000], R7 ;  /* 0x07700007020075a7 */ /* 0x000e64000804017f */
[----:B-1----:R-:W-:Y:S05]  /*b2e0*/  @!P2 BRA `(.L_x_31) ;  /* 0x000000a000eca947 */ /* 0x002fea0003800000 */
.L_x_79:
[----:B------:R-:W-:Y:S05]  /*b2f0*/  BSYNC B0 ;  /* 0x0000000000007941 */ /* 0x000fea0003800000 */
.L_x_30:
[----:B------:R-:W-:Y:S04]  /*b300*/  STL.64 [R1+0xe8], R150 ;  /* 0x0000e89601007387 */ /* 0x000fe80000100a00 */
[----:B------:R-:W-:Y:S04]  /*b310*/  STL.64 [R1+0xe0], R148 ;  /* 0x0000e09401007387 */ /* 0x000fe80000100a00 */
[----:B------:R-:W-:Y:S04]  /*b320*/  STL.64 [R1+0xd8], R146 ;  /* 0x0000d89201007387 */ /* 0x000fe80000100a00 */
[----:B------:R-:W-:Y:S04]  /*b330*/  STL.64 [R1+0xd0], R144 ;  /* 0x0000d09001007387 */ /* 0x000fe80000100a00 */
[----:B------:R-:W-:Y:S04]  /*b340*/  STL.64 [R1+0xc8], R142 ;  /* 0x0000c88e01007387 */ /* 0x000fe80000100a00 */
[----:B------:R-:W-:Y:S04]  /*b350*/  STL.64 [R1+0xc0], R140 ;  /* 0x0000c08c01007387 */ /* 0x000fe80000100a00 */
[----:B------:R-:W-:Y:S04]  /*b360*/  STL.64 [R1+0xb8], R138 ;  /* 0x0000b88a01007387 */ /* 0x000fe80000100a00 */
[----:B------:R2:W-:Y:S04]  /*b370*/  STL.64 [R1+0xb0], R136 ;  /* 0x0000b08801007387 */ /* 0x0005e80000100a00 */
[----:B--2---:R-:W2:Y:S04]  /*b380*/  LDL.LU.64 R136, [R1] ;  /* 0x0000000001887983 */ /* 0x004ea80000300a00 */
[----:B------:R-:W3:Y:S04]  /*b390*/  LDL.LU.64 R138, [R1+0x8] ;  /* 0x00000800018a7983 */ /* 0x000ee80000300a00 */
[----:B------:R-:W4:Y:S04]  /*b3a0*/  LDL.LU.64 R140, [R1+0x10] ;  /* 0x00001000018c7983 */ /* 0x000f280000300a00 */
[----:B------:R-:W4:Y:S04]  /*b3b0*/  LDL.LU.64 R142, [R1+0x18] ;  /* 0x00001800018e7983 */ /* 0x000f280000300a00 */
[----:B------:R-:W4:Y:S04]  /*b3c0*/  LDL.LU.64 R144, [R1+0x20] ;  /* 0x0000200001907983 */ /* 0x000f280000300a00 */
[----:B------:R-:W4:Y:S04]  /*b3d0*/  LDL.LU.64 R146, [R1+0x28] ;  /* 0x0000280001927983 */ /* 0x000f280000300a00 */
[----:B------:R-:W4:Y:S04]  /*b3e0*/  LDL.LU.64 R148, [R1+0x30] ;  /* 0x0000300001947983 */ /* 0x000f280000300a00 */
[----:B------:R-:W4:Y:S01]  /*b3f0*/  LDL.LU.64 R150, [R1+0x38] ;  /* 0x0000380001967983 */ /* 0x000f220000300a00 */
[C---:B------:R-:W-:Y:S01]  /*b400*/  FSETP.NEU.AND P2, PT, R23.reuse, -INF , PT ;  /* 0xff8000001700780b */ /* 0x040fe20003f4d000 */
[----:B------:R-:W-:Y:S05]  /*b410*/  WARPSYNC.ALL ;  /* 0x0000000000007948 */ /* 0x000fea0003800000 */
[----:B-1----:R-:W-:Y:S01]  /*b420*/  FSEL R2, R23, RZ, P2 ;  /* 0x000000ff17027208 */ /* 0x002fe20001000000 */
[----:B------:R1:W-:Y:S04]  /*b430*/  STL [R1+0xa8], R19 ;  /* 0x0000a81301007387 */ /* 0x0003e80000100800 */
[C---:B------:R-:W-:Y:S01]  /*b440*/  FADD R7, -R2.reuse, R4 ;  /* 0x0000000402077221 */ /* 0x040fe20000000100 */
[----:B------:R-:W-:Y:S01]  /*b450*/  FMUL R4, R2, UR4 ;  /* 0x0000000402047c20 */ /* 0x000fe20008400000 */
[----:B------:R-:W-:Y:S01]  /*b460*/  MOV R11, 0x80000020 ;  /* 0x80000020000b7802 */ /* 0x000fe20000000f00 */
[----:B------:R1:W-:Y:S01]  /*b470*/  STL [R1+0xa4], R18 ;  /* 0x0000a41201007387 */ /* 0x0003e20000100800 */
[----:B------:R-:W-:Y:S01]  /*b480*/  FMUL R7, R7, UR4 ;  /* 0x0000000407077c20 */ /* 0x000fe20008400000 */
[--C-:B------:R-:W-:Y:S01]  /*b490*/  FFMA R8, R26, UR4, -R4.reuse ;  /* 0x000000041a087c23 */ /* 0x100fe20008000804 */
[--C-:B------:R-:W-:Y:S01]  /*b4a0*/  FFMA R13, R27, UR4, -R4.reuse ;  /* 0x000000041b0d7c23 */ /* 0x100fe20008000804 */
[--C-:B------:R-:W-:Y:S01]  /*b4b0*/  FFMA R9, R31, UR4, -R4.reuse ;  /* 0x000000041f097c23 */ /* 0x100fe20008000804 */
[--C-:B------:R-:W-:Y:S01]  /*b4c0*/  FFMA R17, R34, UR4, -R4.reuse ;  /* 0x0000000422117c23 */ /* 0x100fe20008000804 */
[----:B------:R-:W-:Y:S01]  /*b4d0*/  FSETP.GEU.AND P2, PT, R7, -126, PT ;  /* 0xc2fc00000700780b */ /* 0x000fe20003f4e000 */
[--C-:B------:R-:W-:Y:S01]  /*b4e0*/  FFMA R16, R35, UR4, -R4.reuse ;  /* 0x0000000423107c23 */ /* 0x100fe20008000804 */
[----:B------:R-:W-:Y:S01]  /*b4f0*/  FSETP.GEU.AND P3, PT, R8, -126, PT ;  /* 0xc2fc00000800780b */ /* 0x000fe20003f6e000 */
[--C-:B------:R-:W-:Y:S01]  /*b500*/  FFMA R42, R42, UR4, -R4.reuse ;  /* 0x000000042a2a7c23 */ /* 0x100fe20008000804 */
[----:B------:R-:W-:Y:S01]  /*b510*/  FSETP.GEU.AND P6, PT, R13, -126, PT ;  /* 0xc2fc00000d00780b */ /* 0x000fe20003fce000 */
[--C-:B------:R-:W-:Y:S01]  /*b520*/  FFMA R43, R43, UR4, -R4.reuse ;  /* 0x000000042b2b7c23 */ /* 0x100fe20008000804 */
[----:B------:R-:W-:Y:S01]  /*b530*/  R2UR UR35, R11 ;  /* 0x000000000b2372ca */ /* 0x000fe200000e0000 */
[--C-:B------:R-:W-:Y:S01]  /*b540*/  FFMA R46, R46, UR4, -R4.reuse ;  /* 0x000000042e2e7c23 */ /* 0x100fe20008000804 */
[----:B------:R-:W-:Y:S01]  /*b550*/  FFMA R47, R47, UR4, -R4 ;  /* 0x000000042f2f7c23 */ /* 0x000fe20008000804 */
[----:B------:R1:W-:Y:S04]  /*b560*/  STL [R1+0xa0], R0 ;  /* 0x0000a00001007387 */ /* 0x0003e80000100800 */
[----:B------:R-:W-:-:S02]  /*b570*/  @!P2 FMUL R7, R7, 0.5 ;  /* 0x3f0000000707a820 */ /* 0x000fc40000400000 */
[----:B------:R-:W-:-:S04]  /*b580*/  @!P3 FMUL R8, R8, 0.5 ;  /* 0x3f0000000808b820 */ /* 0x000fc80000400000 */
[----:B------:R-:W1:Y:S08]  /*b590*/  MUFU.EX2 R7, R7 ;  /* 0x0000000700077308 */ /* 0x000e700000000800 */
[----:B------:R-:W1:Y:S02]  /*b5a0*/  MUFU.EX2 R8, R8 ;  /* 0x0000000800087308 */ /* 0x000e640000000800 */
[----:B-1----:R-:W-:Y:S01]  /*b5b0*/  @!P2 FMUL R7, R7, R7 ;  /* 0x000000070707a220 */ /* 0x002fe20000400000 */
[----:B------:R-:W-:Y:S01]  /*b5c0*/  FSETP.NEU.AND P2, PT, R248, -INF , PT ;  /* 0xff800000f800780b */ /* 0x000fe20003f4d000 */
[----:B------:R-:W-:-:S02]  /*b5d0*/  @!P6 FMUL R13, R13, 0.5 ;  /* 0x3f0000000d0de820 */ /* 0x000fc40000400000 */
[-C--:B------:R-:W-:Y:S01]  /*b5e0*/  FMUL R234, R234, R7.reuse ;  /* 0x00000007eaea7220 */ /* 0x080fe20000400000 */
[-C--:B------:R-:W-:Y:S01]  /*b5f0*/  FMUL R235, R235, R7.reuse ;  /* 0x00000007ebeb7220 */ /* 0x080fe20000400000 */
[-C--:B------:R-:W-:Y:S01]  /*b600*/  FMUL R238, R238, R7.reuse ;  /* 0x00000007eeee7220 */ /* 0x080fe20000400000 */
[-C--:B------:R-:W-:Y:S01]  /*b610*/  FMUL R239, R239, R7.reuse ;  /* 0x00000007efef7220 */ /* 0x080fe20000400000 */
[----:B------:R-:W-:Y:S01]  /*b620*/  @!P3 FMUL R8, R8, R8 ;  /* 0x000000080808b220 */ /* 0x000fe20000400000 */
[-C--:B------:R-:W-:Y:S01]  /*b630*/  FMUL R242, R242, R7.reuse ;  /* 0x00000007f2f27220 */ /* 0x080fe20000400000 */
[-C--:B------:R-:W-:Y:S01]  /*b640*/  FMUL R243, R243, R7.reuse ;  /* 0x00000007f3f37220 */ /* 0x080fe20000400000 */
[----:B------:R-:W-:Y:S01]  /*b650*/  FMUL R246, R246, R7 ;  /* 0x00000007f6f67220 */ /* 0x000fe20000400000 */
[----:B------:R-:W-:Y:S01]  /*b660*/  FFMA R14, R7, R5, R8 ;  /* 0x00000005070e7223 */ /* 0x000fe20000000008 */
[----:B------:R-:W-:Y:S01]  /*b670*/  FSEL R5, R248, RZ, P2 ;  /* 0x000000fff8057208 */ /* 0x000fe20001000000 */
[-C--:B------:R-:W-:Y:S01]  /*b680*/  FMUL R247, R247, R7.reuse ;  /* 0x00000007f7f77220 */ /* 0x080fe20000400000 */
[-C--:B------:R-:W-:Y:S01]  /*b690*/  FMUL R218, R218, R7.reuse ;  /* 0x00000007dada7220 */ /* 0x080fe20000400000 */
[-C--:B------:R-:W-:Y:S01]  /*b6a0*/  FMUL R219, R219, R7.reuse ;  /* 0x00000007dbdb7220 */ /* 0x080fe20000400000 */
[-C--:B------:R-:W-:Y:S01]  /*b6b0*/  FMUL R222, R222, R7.reuse ;  /* 0x00000007dede7220 */ /* 0x080fe20000400000 */
[C---:B------:R-:W-:Y:S01]  /*b6c0*/  FADD R2, -R5.reuse, R6 ;  /* 0x0000000605027221 */ /* 0x040fe20000000100 */
[----:B------:R-:W-:Y:S01]  /*b6d0*/  FMUL R5, R5, UR4 ;  /* 0x0000000405057c20 */ /* 0x000fe20008400000 */
[-C--:B------:R-:W-:Y:S01]  /*b6e0*/  FMUL R223, R223, R7.reuse ;  /* 0x00000007dfdf7220 */ /* 0x080fe20000400000 */
[-C--:B------:R-:W-:Y:S01]  /*b6f0*/  FMUL R226, R226, R7.reuse ;  /* 0x00000007e2e27220 */ /* 0x080fe20000400000 */
[----:B------:R-:W-:Y:S01]  /*b700*/  FMUL R2, R2, UR4 ;  /* 0x0000000402027c20 */ /* 0x000fe20008400000 */
[----:B------:R-:W-:Y:S01]  /*b710*/  FFMA R24, R24, UR4, -R5 ;  /* 0x0000000418187c23 */ /* 0x000fe20008000805 */
[-C--:B------:R-:W-:Y:S01]  /*b720*/  FMUL R227, R227, R7.reuse ;  /* 0x00000007e3e37220 */ /* 0x080fe20000400000 */
[-C--:B------:R-:W-:Y:S01]  /*b730*/  FMUL R230, R230, R7.reuse ;  /* 0x00000007e6e67220 */ /* 0x080fe20000400000 */
[-C--:B------:R-:W-:Y:S01]  /*b740*/  FMUL R231, R231, R7.reuse ;  /* 0x00000007e7e77220 */ /* 0x080fe20000400000 */
[----:B------:R-:W-:Y:S01]  /*b750*/  FSETP.GEU.AND P2, PT, R2, -126, PT ;  /* 0xc2fc00000200780b */ /* 0x000fe20003f4e000 */
[-C--:B------:R-:W-:Y:S01]  /*b760*/  FMUL R202, R202, R7.reuse ;  /* 0x00000007caca7220 */ /* 0x080fe20000400000 */
[----:B------:R-:W-:Y:S01]  /*b770*/  FSETP.GEU.AND P3, PT, R24, -126, PT ;  /* 0xc2fc00001800780b */ /* 0x000fe20003f6e000 */
[-C--:B------:R-:W-:Y:S01]  /*b780*/  FMUL R203, R203, R7.reuse ;  /* 0x00000007cbcb7220 */ /* 0x080fe20000400000 */
        /* <DEDUP_REMOVED lines=9> */
[----:B------:R-:W-:Y:S01]  /*b820*/  @!P2 FMUL R2, R2, 0.5 ;  /* 0x3f0000000202a820 */ /* 0x000fe20000400000 */
[-C--:B------:R-:W-:Y:S01]  /*b830*/  FMUL R191, R191, R7.reuse ;  /* 0x00000007bfbf7220 */ /* 0x080fe20000400000 */
[----:B------:R-:W-:Y:S01]  /*b840*/  @!P3 FMUL R24, R24, 0.5 ;  /* 0x3f0000001818b820 */ /* 0x000fe20000400000 */
[-C--:B------:R-:W-:Y:S01]  /*b850*/  FMUL R194, R194, R7.reuse ;  /* 0x00000007c2c27220 */ /* 0x080fe20000400000 */
[-C--:B------:R-:W-:Y:S01]  /*b860*/  FMUL R195, R195, R7.reuse ;  /* 0x00000007c3c37220 */ /* 0x080fe20000400000 */
[-C--:B------:R-:W-:Y:S01]  /*b870*/  FMUL R198, R198, R7.reuse ;  /* 0x00000007c6c67220 */ /* 0x080fe20000400000 */
[----:B------:R-:W1:Y:S01]  /*b880*/  MUFU.EX2 R2, R2 ;  /* 0x0000000200027308 */ /* 0x000e620000000800 */
[-C--:B------:R-:W-:Y:S01]  /*b890*/  FMUL R199, R199, R7.reuse ;  /* 0x00000007c7c77220 */ /* 0x080fe20000400000 */
[-C--:B------:R-:W-:Y:S01]  /*b8a0*/  FMUL R170, R170, R7.reuse ;  /* 0x00000007aaaa7220 */ /* 0x080fe20000400000 */
[-C--:B------:R-:W-:Y:S01]  /*b8b0*/  FMUL R171, R171, R7.reuse ;  /* 0x00000007abab7220 */ /* 0x080fe20000400000 */
[-C--:B------:R-:W-:Y:S01]  /*b8c0*/  FMUL R174, R174, R7.reuse ;  /* 0x00000007aeae7220 */ /* 0x080fe20000400000 */
        /* <DEDUP_REMOVED lines=12> */
[----:B-1----:R-:W-:Y:S01]  /*b990*/  @!P2 FMUL R2, R2, R2 ;  /* 0x000000020202a220 */ /* 0x002fe20000400000 */
[-C--:B------:R-:W-:Y:S01]  /*b9a0*/  FMUL R166, R166, R7.reuse ;  /* 0x00000007a6a67220 */ /* 0x080fe20000400000 */
[----:B------:R-:W-:-:S02]  /*b9b0*/  FMUL R167, R167, R7 ;  /* 0x00000007a7a77220 */ /* 0x000fc40000400000 */
[-C--:B------:R-:W-:Y:S01]  /*b9c0*/  FMUL R232, R232, R2.reuse ;  /* 0x00000002e8e87220 */ /* 0x080fe20000400000 */
[-C--:B------:R-:W-:Y:S01]  /*b9d0*/  FMUL R233, R233, R2.reuse ;  /* 0x00000002e9e97220 */ /* 0x080fe20000400000 */
[-C--:B------:R-:W-:Y:S01]  /*b9e0*/  FMUL R236, R236, R2.reuse ;  /* 0x00000002ecec7220 */ /* 0x080fe20000400000 */
[----:B------:R-:W-:Y:S01]  /*b9f0*/  FMUL R237, R237, R2 ;  /* 0x00000002eded7220 */ /* 0x000fe20000400000 */
[----:B------:R-:W-:Y:S01]  /*ba00*/  @!P3 FMUL R24, R24, R24 ;  /* 0x000000181818b220 */ /* 0x000fe20000400000 */
        /* <DEDUP_REMOVED lines=43> */
[----:B------:R-:W-:Y:S01]  /*bcc0*/  FMUL R165, R165, R2 ;  /* 0x00000002a5a57220 */ /* 0x000fe20000400000 */
[----:B------:R-:W-:Y:S01]  /*bcd0*/  FFMA R12, R2, R3, R24 ;  /* 0x00000003020c7223 */ /* 0x000fe20000000018 */
[----:B------:R-:W1:Y:S01]  /*bce0*/  MUFU.EX2 R13, R13 ;  /* 0x0000000d000d7308 */ /* 0x000e620000000800 */
[----:B------:R-:W-:Y:S01]  /*bcf0*/  MOV R3, 0x80000020 ;  /* 0x8000002000037802 */ /* 0x000fe20000000f00 */
[----:B------:R-:W-:-:S03]  /*bd00*/  FFMA R15, R25, UR4, -R5 ;  /* 0x00000004190f7c23 */ /* 0x000fc60008000805 */
[----:B------:R-:W-:Y:S01]  /*bd10*/  R2UR UR7, R3 ;  /* 0x00000000030772ca */ /* 0x000fe200000e0000 */
[----:B------:R-:W-:Y:S01]  /*bd20*/  FFMA R3, R30, UR4, -R4 ;  /* 0x000000041e037c23 */ /* 0x000fe20008000804 */
[----:B------:R-:W-:Y:S01]  /*bd30*/  FSETP.GEU.AND P3, PT, R9, -126, PT ;  /* 0xc2fc00000900780b */ /* 0x000fe20003f6e000 */
[-C--:B---3--:R-:W-:Y:S01]  /*bd40*/  FMUL R138, R138, R7.reuse ;  /* 0x000000078a8a7220 */ /* 0x088fe20000400000 */
[-C--:B--2---:R-:W-:Y:S01]  /*bd50*/  FMUL R136, R136, R2.reuse ;  /* 0x0000000288887220 */ /* 0x084fe20000400000 */
[-C--:B------:R-:W-:Y:S01]  /*bd60*/  FMUL R137, R137, R2.reuse ;  /* 0x0000000289897220 */ /* 0x080fe20000400000 */
[-C--:B------:R-:W-:Y:S01]  /*bd70*/  FMUL R139, R139, R7.reuse ;  /* 0x000000078b8b7220 */ /* 0x080fe20000400000 */
[-C--:B----4-:R-:W-:Y:S01]  /*bd80*/  FMUL R140, R140, R2.reuse ;  /* 0x000000028c8c7220 */ /* 0x090fe20000400000 */
[-C--:B------:R-:W-:Y:S01]  /*bd90*/  FMUL R141, R141, R2.reuse ;  /* 0x000000028d8d7220 */ /* 0x080fe20000400000 */
[-C--:B------:R-:W-:Y:S01]  /*bda0*/  FMUL R142, R142, R7.reuse ;  /* 0x000000078e8e7220 */ /* 0x080fe20000400000 */
[-C--:B------:R-:W-:Y:S01]  /*bdb0*/  FMUL R143, R143, R7.reuse ;  /* 0x000000078f8f7220 */ /* 0x080fe20000400000 */
[-C--:B------:R-:W-:Y:S01]  /*bdc0*/  FMUL R144, R144, R2.reuse ;  /* 0x0000000290907220 */ /* 0x080fe20000400000 */
[-C--:B------:R-:W-:Y:S01]  /*bdd0*/  FMUL R145, R145, R2.reuse ;  /* 0x0000000291917220 */ /* 0x080fe20000400000 */
[-C--:B------:R-:W-:Y:S01]  /*bde0*/  FMUL R146, R146, R7.reuse ;  /* 0x0000000792927220 */ /* 0x080fe20000400000 */
[----:B------:R-:W-:Y:S01]  /*bdf0*/  FMUL R147, R147, R7 ;  /* 0x0000000793937220 */ /* 0x000fe20000400000 */
[-C--:B------:R-:W-:Y:S01]  /*be00*/  FMUL R148, R148, R2.reuse ;  /* 0x0000000294947220 */ /* 0x080fe20000400000 */
[----:B------:R-:W-:Y:S01]  /*be10*/  FMUL R149, R149, R2 ;  /* 0x0000000295957220 */ /* 0x000fe20000400000 */
[----:B------:R-:W-:-:S02]  /*be20*/  IMAD.U32 R2, RZ, RZ, UR5 ;  /* 0x00000005ff027e24 */ /* 0x000fc4000f8e00ff */
[-C--:B------:R-:W-:Y:S01]  /*be30*/  FMUL R150, R150, R7.reuse ;  /* 0x0000000796967220 */ /* 0x080fe20000400000 */
[----:B------:R-:W-:Y:S01]  /*be40*/  FMUL R151, R151, R7 ;  /* 0x0000000797977220 */ /* 0x000fe20000400000 */
[----:B------:R-:W-:Y:S01]  /*be50*/  IMAD R2, R21, 0x1c00, R2 ;  /* 0x00001c0015027824 */ /* 0x000fe200078e0202 */
[----:B------:R-:W-:Y:S01]  /*be60*/  MOV R7, 0x80000020 ;  /* 0x8000002000077802 */ /* 0x000fe20000000f00 */
[----:B-1----:R-:W-:Y:S01]  /*be70*/  @!P6 FMUL R13, R13, R13 ;  /* 0x0000000d0d0de220 */ /* 0x002fe20000400000 */
[----:B------:R-:W-:Y:S02]  /*be80*/  FSETP.GEU.AND P4, PT, R15, -126, PT ;  /* 0xc2fc00000f00780b */ /* 0x000fe40003f8e000 */
[----:B------:R-:W-:Y:S01]  /*be90*/  MOV R11, 0x80000020 ;  /* 0x80000020000b7802 */ /* 0x000fe20000000f00 */
[--C-:B------:R-:W-:Y:S01]  /*bea0*/  FFMA R37, R37, UR4, -R5.reuse ;  /* 0x0000000425257c23 */ /* 0x100fe20008000805 */
[----:B------:R-:W-:Y:S01]  /*beb0*/  IADD3 R6, R2, 0x400, RZ ;  /* 0x0000040002067810 */ /* 0x000fe20007ffe0ff */
[--C-:B------:R-:W-:Y:S01]  /*bec0*/  FFMA R40, R40, UR4, -R5.reuse ;  /* 0x0000000428287c23 */ /* 0x100fe20008000805 */
[----:B------:R-:W-:Y:S01]  /*bed0*/  R2UR UR11, R7 ;  /* 0x00000000070b72ca */ /* 0x000fe200000e0000 */
[--C-:B------:R-:W-:Y:S01]  /*bee0*/  FFMA R41, R41, UR4, -R5.reuse ;  /* 0x0000000429297c23 */ /* 0x100fe20008000805 */
[----:B------:R-:W-:Y:S01]  /*bef0*/  R2UR UR10, R6 ;  /* 0x00000000060a72ca */ /* 0x000fe200000e0000 */
[----:B------:R-:W-:Y:S01]  /*bf00*/  VIADD R6, R2, 0x800 ;  /* 0x0000080002067836 */ /* 0x000fe20000000000 */
[C---:B------:R-:W-:Y:S01]  /*bf10*/  R2UR UR19, R7.reuse ;  /* 0x00000000071372ca */ /* 0x040fe200000e0000 */
[--C-:B------:R-:W-:Y:S01]  /*bf20*/  FFMA R44, R44, UR4, -R5.reuse ;  /* 0x000000042c2c7c23 */ /* 0x100fe20008000805 */
[----:B------:R-:W-:Y:S01]  /*bf30*/  R2UR UR23, R7 ;  /* 0x00000000071772ca */ /* 0x000fe200000e0000 */
[--C-:B------:R-:W-:Y:S01]  /*bf40*/  FFMA R45, R45, UR4, -R5.reuse ;  /* 0x000000042d2d7c23 */ /* 0x100fe20008000805 */
[----:B------:R-:W-:Y:S01]  /*bf50*/  R2UR UR18, R6 ;  /* 0x00000000061272ca */ /* 0x000fe200000e0000 */
[--C-:B------:R-:W-:Y:S01]  /*bf60*/  FFMA R50, R50, UR4, -R4.reuse ;  /* 0x0000000432327c23 */ /* 0x100fe20008000804 */
[----:B------:R-:W-:Y:S01]  /*bf70*/  IADD3 R6, R2, 0xc00, RZ ;  /* 0x00000c0002067810 */ /* 0x000fe20007ffe0ff */
        /* <DEDUP_REMOVED lines=13> */
[----:B------:R-:W-:Y:S01]  /*c050*/  FSETP.GEU.AND P2, PT, R3, -126, PT ;  /* 0xc2fc00000300780b */ /* 0x000fe20003f4e000 */
[--C-:B------:R-:W-:Y:S01]  /*c060*/  FFMA R53, R53, UR4, -R5.reuse ;  /* 0x0000000435357c23 */ /* 0x100fe20008000805 */
[----:B------:R-:W-:Y:S01]  /*c070*/  R2UR UR30, R6 ;  /* 0x00000000061e72ca */ /* 0x000fe200000e0000 */
[--C-:B------:R-:W-:Y:S01]  /*c080*/  FFMA R6, R29, UR4, -R5.reuse ;  /* 0x000000041d067c23 */ /* 0x100fe20008000805 */
[----:B------:R-:W-:Y:S01]  /*c090*/  FSETP.GEU.AND P5, PT, R7, -126, PT ;  /* 0xc2fc00000700780b */ /* 0x000fe20003fae000 */
[----:B------:R-:W-:Y:S01]  /*c0a0*/  @!P3 FMUL R9, R9, 0.5 ;  /* 0x3f0000000909b820 */ /* 0x000fe20000400000 */
[----:B------:R-:W-:Y:S01]  /*c0b0*/  R2UR UR6, R2 ;  /* 0x00000000020672ca */ /* 0x000fe200000e0000 */
[--C-:B------:R-:W-:Y:S01]  /*c0c0*/  FFMA R58, R58, UR4, -R4.reuse ;  /* 0x000000043a3a7c23 */ /* 0x100fe20008000804 */
[----:B------:R-:W-:Y:S01]  /*c0d0*/  FSETP.GEU.AND P6, PT, R6, -126, PT ;  /* 0xc2fc00000600780b */ /* 0x000fe20003fce000 */
[----:B------:R-:W-:Y:S01]  /*c0e0*/  @!P4 FMUL R15, R15, 0.5 ;  /* 0x3f0000000f0fc820 */ /* 0x000fe20000400000 */
[--C-:B------:R-:W-:Y:S01]  /*c0f0*/  FFMA R59, R59, UR4, -R4.reuse ;  /* 0x000000043b3b7c23 */ /* 0x100fe20008000804 */
[--C-:B------:R-:W-:Y:S01]  /*c100*/  FFMA R62, R62, UR4, -R4.reuse ;  /* 0x000000043e3e7c23 */ /* 0x100fe20008000804 */
[--C-:B------:R-:W-:Y:S01]  /*c110*/  FFMA R56, R56, UR4, -R5.reuse ;  /* 0x0000000438387c23 */ /* 0x100fe20008000805 */
        /* <DEDUP_REMOVED lines=9> */
[----:B------:R-:W1:Y:S01]  /*c1b0*/  MUFU.EX2 R3, R3 ;  /* 0x0000000300037308 */ /* 0x000e620000000800 */
[--C-:B------:R-:W-:Y:S01]  /*c1c0*/  FFMA R70, R70, UR4, -R4.reuse ;  /* 0x0000000446467c23 */ /* 0x100fe20008000804 */
[--C-:B------:R-:W-:Y:S01]  /*c1d0*/  FFMA R64, R64, UR4, -R5.reuse ;  /* 0x0000000440407c23 */ /* 0x100fe20008000805 */
[--C-:B------:R-:W-:Y:S01]  /*c1e0*/  FFMA R65, R65, UR4, -R5.reuse ;  /* 0x0000000441417c23 */ /* 0x100fe20008000805 */
[--C-:B------:R-:W-:Y:S01]  /*c1f0*/  FFMA R68, R68, UR4, -R5.reuse ;  /* 0x0000000444447c23 */ /* 0x100fe20008000805 */
[--C-:B------:R-:W-:Y:S01]  /*c200*/  FFMA R69, R69, UR4, -R5.reuse ;  /* 0x0000000445457c23 */ /* 0x100fe20008000805 */
[--C-:B------:R-:W-:Y:S01]  /*c210*/  FFMA R71, R71, UR4, -R4.reuse ;  /* 0x0000000447477c23 */ /* 0x100fe20008000804 */
[--C-:B------:R-:W-:Y:S01]  /*c220*/  FFMA R74, R74, UR4, -R4.reuse ;  /* 0x000000044a4a7c23 */ /* 0x100fe20008000804 */
[----:B------:R-:W2:Y:S01]  /*c230*/  MUFU.EX2 R9, R9 ;  /* 0x0000000900097308 */ /* 0x000ea20000000800 */
[--C-:B------:R-:W-:Y:S01]  /*c240*/  FFMA R75, R75, UR4, -R4.reuse ;  /* 0x000000044b4b7c23 */ /* 0x100fe20008000804 */
[--C-:B------:R-:W-:Y:S01]  /*c250*/  FFMA R78, R78, UR4, -R4.reuse ;  /* 0x000000044e4e7c23 */ /* 0x100fe20008000804 */
[--C-:B------:R-:W-:Y:S01]  /*c260*/  FFMA R72, R72, UR4, -R5.reuse ;  /* 0x0000000448487c23 */ /* 0x100fe20008000805 */
[--C-:B------:R-:W-:Y:S01]  /*c270*/  FFMA R73, R73, UR4, -R5.reuse ;  /* 0x0000000449497c23 */ /* 0x100fe20008000805 */
[--C-:B------:R-:W-:Y:S01]  /*c280*/  FFMA R76, R76, UR4, -R5.reuse ;  /* 0x000000044c4c7c23 */ /* 0x100fe20008000805 */
[--C-:B------:R-:W-:Y:S01]  /*c290*/  FFMA R79, R79, UR4, -R4.reuse ;  /* 0x000000044f4f7c23 */ /* 0x100fe20008000804 */
[--C-:B------:R-:W-:Y:S01]  /*c2a0*/  FFMA R77, R77, UR4, -R5.reuse ;  /* 0x000000044d4d7c23 */ /* 0x100fe20008000805 */
[----:B------:R-:W3:Y:S01]  /*c2b0*/  MUFU.EX2 R15, R15 ;  /* 0x0000000f000f7308 */ /* 0x000ee20000000800 */
[--C-:B------:R-:W-:Y:S01]  /*c2c0*/  FFMA R82, R82, UR4, -R4.reuse ;  /* 0x0000000452527c23 */ /* 0x100fe20008000804 */
[--C-:B------:R-:W-:Y:S01]  /*c2d0*/  FFMA R83, R83, UR4, -R4.reuse ;  /* 0x0000000453537c23 */ /* 0x100fe20008000804 */
[--C-:B------:R-:W-:Y:S01]  /*c2e0*/  FFMA R86, R86, UR4, -R4.reuse ;  /* 0x0000000456567c23 */ /* 0x100fe20008000804 */
[--C-:B------:R-:W-:Y:S01]  /*c2f0*/  FFMA R81, R81, UR4, -R5.reuse ;  /* 0x0000000451517c23 */ /* 0x100fe20008000805 */
[--C-:B------:R-:W-:Y:S01]  /*c300*/  FFMA R84, R84, UR4, -R5.reuse ;  /* 0x0000000454547c23 */ /* 0x100fe20008000805 */
[--C-:B------:R-:W-:Y:S01]  /*c310*/  FFMA R85, R85, UR4, -R5.reuse ;  /* 0x0000000455557c23 */ /* 0x100fe20008000805 */
[--C-:B------:R-:W-:Y:S01]  /*c320*/  FFMA R87, R87, UR4, -R4.reuse ;  /* 0x0000000457577c23 */ /* 0x100fe20008000804 */
[----:B------:R-:W4:Y:S01]  /*c330*/  MUFU.EX2 R7, R7 ;  /* 0x0000000700077308 */ /* 0x000f220000000800 */
        /* <DEDUP_REMOVED lines=8> */
[----:B-1----:R-:W-:Y:S01]  /*c3c0*/  @!P2 FMUL R3, R3, R3 ;  /* 0x000000030303a220 */ /* 0x002fe20000400000 */
[----:B--2---:R-:W-:Y:S01]  /*c3d0*/  @!P3 FMUL R9, R9, R9 ;  /* 0x000000090909b220 */ /* 0x004fe20000400000 */
[----:B---3--:R-:W-:Y:S01]  /*c3e0*/  @!P4 FMUL R15, R15, R15 ;  /* 0x0000000f0f0fc220 */ /* 0x008fe20000400000 */
[----:B------:R-:W-:Y:S01]  /*c3f0*/  F2FP.BF16.F32.PACK_AB R25, R13, R8 ;  /* 0x000000080d19723e */ /* 0x000fe200000010ff */
[--C-:B------:R-:W-:Y:S01]  /*c400*/  FFMA R88, R88, UR4, -R5.reuse ;  /* 0x0000000458587c23 */ /* 0x100fe20008000805 */
[--C-:B------:R-:W-:Y:S01]  /*c410*/  FFMA R92, R92, UR4, -R5.reuse ;  /* 0x000000045c5c7c23 */ /* 0x100fe20008000805 */
[--C-:B------:R-:W-:Y:S01]  /*c420*/  FFMA R98, R98, UR4, -R4.reuse ;  /* 0x0000000462627c23 */ /* 0x100fe20008000804 */
[--C-:B------:R-:W-:Y:S01]  /*c430*/  FFMA R102, R102, UR4, -R4.reuse ;  /* 0x0000000466667c23 */ /* 0x100fe20008000804 */
[----:B----4-:R-:W-:Y:S01]  /*c440*/  @!P5 FMUL R7, R7, R7 ;  /* 0x000000070707d220 */ /* 0x010fe20000400000 */
[----:B------:R-:W-:Y:S01]  /*c450*/  F2FP.BF16.F32.PACK_AB R24, R15, R24 ;  /* 0x000000180f18723e */ /* 0x000fe200000010ff */
[--C-:B------:R-:W-:Y:S01]  /*c460*/  FFMA R99, R99, UR4, -R4.reuse ;  /* 0x0000000463637c23 */ /* 0x100fe20008000804 */
[----:B------:R-:W-:Y:S01]  /*c470*/  F2FP.BF16.F32.PACK_AB R27, R9, R3 ;  /* 0x00000003091b723e */ /* 0x000fe200000010ff */
[--C-:B------:R-:W-:Y:S01]  /*c480*/  FFMA R97, R97, UR4, -R5.reuse ;  /* 0x0000000461617c23 */ /* 0x100fe20008000805 */
[--C-:B------:R-:W-:Y:S01]  /*c490*/  FFMA R101, R101, UR4, -R5.reuse ;  /* 0x0000000465657c23 */ /* 0x100fe20008000805 */
[--C-:B------:R-:W-:Y:S01]  /*c4a0*/  FFMA R103, R103, UR4, -R4.reuse ;  /* 0x0000000467677c23 */ /* 0x100fe20008000804 */
[--C-:B------:R-:W-:Y:S01]  /*c4b0*/  FFMA R96, R96, UR4, -R5.reuse ;  /* 0x0000000460607c23 */ /* 0x100fe20008000805 */
[----:B------:R-:W-:Y:S01]  /*c4c0*/  @!P6 FMUL R6, R6, R6 ;  /* 0x000000060606e220 */ /* 0x000fe20000400000 */
[--C-:B------:R-:W-:Y:S01]  /*c4d0*/  FFMA R100, R100, UR4, -R5.reuse ;  /* 0x0000000464647c23 */ /* 0x100fe20008000805 */
[--C-:B------:R-:W-:Y:S01]  /*c4e0*/  FFMA R106, R106, UR4, -R4.reuse ;  /* 0x000000046a6a7c23 */ /* 0x100fe20008000804 */
[--C-:B------:R-:W-:Y:S01]  /*c4f0*/  FFMA R107, R107, UR4, -R4.reuse ;  /* 0x000000046b6b7c23 */ /* 0x100fe20008000804 */
[--C-:B------:R-:W-:Y:S01]  /*c500*/  FFMA R110, R110, UR4, -R4.reuse ;  /* 0x000000046e6e7c23 */ /* 0x100fe20008000804 */
[----:B------:R-:W-:Y:S01]  /*c510*/  F2FP.BF16.F32.PACK_AB R26, R6, R7 ;  /* 0x00000007061a723e */ /* 0x000fe200000010ff */
[--C-:B------:R-:W-:Y:S01]  /*c520*/  FFMA R104, R104, UR4, -R5.reuse ;  /* 0x0000000468687c23 */ /* 0x100fe20008000805 */
[--C-:B------:R-:W-:Y:S01]  /*c530*/  FFMA R105, R105, UR4, -R5.reuse ;  /* 0x0000000469697c23 */ /* 0x100fe20008000805 */
[--C-:B------:R-:W-:Y:S01]  /*c540*/  FFMA R108, R108, UR4, -R5.reuse ;  /* 0x000000046c6c7c23 */ /* 0x100fe20008000805 */
[----:B------:R-:W-:Y:S01]  /*c550*/  WARPGROUP.ARRIVE ;  /* 0x00000000000079c5 */ /* 0x000fe20000000000 */
[--C-:B------:R-:W-:Y:S01]  /*c560*/  FFMA R109, R109, UR4, -R5.reuse ;  /* 0x000000046d6d7c23 */ /* 0x100fe20008000805 */
[--C-:B------:R-:W-:Y:S01]  /*c570*/  FFMA R111, R111, UR4, -R4.reuse ;  /* 0x000000046f6f7c23 */ /* 0x100fe20008000804 */
[--C-:B------:R-:W-:Y:S01]  /*c580*/  FFMA R114, R114, UR4, -R4.reuse ;  /* 0x0000000472727c23 */ /* 0x100fe20008000804 */
[--C-:B------:R-:W-:Y:S01]  /*c590*/  FFMA R115, R115, UR4, -R4.reuse ;  /* 0x0000000473737c23 */ /* 0x100fe20008000804 */
[--C-:B------:R-:W-:Y:S01]  /*c5a0*/  FFMA R118, R118, UR4, -R4.reuse ;  /* 0x0000000476767c23 */ /* 0x100fe20008000804 */
[----:B------:R-:W-:Y:S01]  /*c5b0*/  HGMMA.64x32x16.F32.BF16 R136, R24, gdesc[UR4].tnspB, R136, gsb0 ;  /* 0x4060000418887df0 */ /* 0x000fe20008001888 */
        /* <DEDUP_REMOVED lines=20> */
[----:B------:R-:W-:Y:S01]  /*c700*/  FFMA R135, R135, UR4, -R4 ;  /* 0x0000000487877c23 */ /* 0x000fe20008000804 */
[----:B------:R-:W2:Y:S01]  /*c710*/  LDL R30, [R1+0x9c] ;  /* 0x00009c00011e7983 */ /* 0x000ea20000100800 */
[----:B------:R-:W-:-:S02]  /*c720*/  VIADD R10, R2, 0x1800 ;  /* 0x00001800020a7836 */ /* 0x000fc40000000000 */
[----:B------:R-:W-:Y:S01]  /*c730*/  FADD R20, R14, R13 ;  /* 0x0000000d0e147221 */ /* 0x000fe20000000000 */
[--C-:B------:R-:W-:Y:S01]  /*c740*/  FFMA R13, R38, UR4, -R4.reuse ;  /* 0x00000004260d7c23 */ /* 0x100fe20008000804 */
[----:B------:R-:W-:Y:S01]  /*c750*/  FSETP.GEU.AND P5, PT, R17, -126, PT ;  /* 0xc2fc00001100780b */ /* 0x000fe20003fae000 */
[----:B------:R-:W-:Y:S01]  /*c760*/  FADD R14, R12, R15 ;  /* 0x0000000f0c0e7221 */ /* 0x000fe20000000000 */
[----:B------:R-:W-:Y:S01]  /*c770*/  R2UR UR34, R10 ;  /* 0x000000000a2272ca */ /* 0x000fe200000e0000 */
[----:B------:R-:W-:Y:S01]  /*c780*/  FFMA R8, R39, UR4, -R4 ;  /* 0x0000000427087c23 */ /* 0x000fe20008000804 */
[----:B------:R-:W-:Y:S01]  /*c790*/  IADD3 R10, R2, 0x40, RZ ;  /* 0x00000040020a7810 */ /* 0x000fe20007ffe0ff */
[----:B------:R-:W-:Y:S01]  /*c7a0*/  FFMA R12, R32, UR4, -R5 ;  /* 0x00000004200c7c23 */ /* 0x000fe20008000805 */
[----:B------:R-:W-:Y:S01]  /*c7b0*/  FSETP.GEU.AND P6, PT, R16, -126, PT ;  /* 0xc2fc00001000780b */ /* 0x000fe20003fce000 */
[----:B------:R-:W-:Y:S01]  /*c7c0*/  FADD R20, R20, R3 ;  /* 0x0000000314147221 */ /* 0x000fe20000000000 */
[----:B------:R-:W-:Y:S01]  /*c7d0*/  FSETP.GEU.AND P2, PT, R13, -126, PT ;  /* 0xc2fc00000d00780b */ /* 0x000fe20003f4e000 */
[----:B------:R-:W-:Y:S01]  /*c7e0*/  FADD R7, R14, R7 ;  /* 0x000000070e077221 */ /* 0x000fe20000000000 */
[----:B------:R-:W-:Y:S01]  /*c7f0*/  R2UR UR6, R10 ;  /* 0x000000000a0672ca */ /* 0x000fe200000e0000 */
[----:B------:R-:W-:Y:S01]  /*c800*/  VIADD R10, R2, 0x440 ;  /* 0x00000440020a7836 */ /* 0x000fe20000000000 */
[----:B------:R-:W-:Y:S01]  /*c810*/  R2UR UR7, R11 ;  /* 0x000000000b0772ca */ /* 0x000fe200000e0000 */
[----:B------:R-:W-:Y:S01]  /*c820*/  @!P5 FMUL R17, R17, 0.5 ;  /* 0x3f0000001111d820 */ /* 0x000fe20000400000 */
[----:B------:R-:W-:-:S02]  /*c830*/  MOV R11, 0x80000020 ;  /* 0x80000020000b7802 */ /* 0x000fc40000000f00 */
[----:B------:R-:W-:Y:S02]  /*c840*/  FSETP.GEU.AND P3, PT, R8, -126, PT ;  /* 0xc2fc00000800780b */ /* 0x000fe40003f6e000 */
[----:B------:R-:W-:Y:S01]  /*c850*/  FSETP.GEU.AND P4, PT, R12, -126, PT ;  /* 0xc2fc00000c00780b */ /* 0x000fe20003f8e000 */
[----:B------:R-:W-:Y:S01]  /*c860*/  @!P6 FMUL R16, R16, 0.5 ;  /* 0x3f0000001010e820 */ /* 0x000fe20000400000 */
[----:B------:R-:W1:Y:S01]  /*c870*/  MUFU.EX2 R17, R17 ;  /* 0x0000001100117308 */ /* 0x000e620000000800 */
[----:B------:R-:W-:Y:S01]  /*c880*/  @!P2 FMUL R13, R13, 0.5 ;  /* 0x3f0000000d0da820 */ /* 0x000fe20000400000 */
[----:B------:R-:W-:Y:S01]  /*c890*/  IADD3 R14, R2, 0x1840, RZ ;  /* 0x00001840020e7810 */ /* 0x000fe20007ffe0ff */
[----:B------:R-:W-:Y:S02]  /*c8a0*/  WARPGROUP.DEPBAR.LE gsb0, 0x0 ;  /* 0x00008000000079c5 */ /* 0x000fe40000010000 */
[----:B------:R-:W-:Y:S01]  /*c8b0*/  WARPGROUP.ARRIVE ;  /* 0x00000000000079c5 */ /* 0x000fe20000000000 */
[----:B------:R-:W-:-:S02]  /*c8c0*/  MOV R15, 0x80000020 ;  /* 0x80000020000f7802 */ /* 0x000fc40000000f00 */
[----:B------:R-:W3:Y:S01]  /*c8d0*/  MUFU.EX2 R16, R16 ;  /* 0x0000001000107308 */ /* 0x000ee20000000800 */
[----:B------:R-:W-:Y:S02]  /*c8e0*/  @!P3 FMUL R8, R8, 0.5 ;  /* 0x3f0000000808b820 */ /* 0x000fe40000400000 */
[----:B------:R-:W-:Y:S01]  /*c8f0*/  @!P4 FMUL R12, R12, 0.5 ;  /* 0x3f0000000c0cc820 */ /* 0x000fe20000400000 */
[----:B------:R-:W-:Y:S01]  /*c900*/  HGMMA.64x32x16.F32.BF16 R232, R24, gdesc[UR8].tnspB, R232, gsb0 ;  /* 0x4060000818e87df0 */ /* 0x000fe200080018e8 */
[----:B------:R-:W-:Y:S02]  /*c910*/  R2UR UR10, R10 ;  /* 0x000000000a0a72ca */ /* 0x000fe400000e0000 */
[----:B------:R-:W-:Y:S01]  /*c920*/  IADD3 R10, R2, 0x840, RZ ;  /* 0x00000840020a7810 */ /* 0x000fe20007ffe0ff */
[----:B------:R-:W4:Y:S01]  /*c930*/  MUFU.EX2 R13, R13 ;  /* 0x0000000d000d7308 */ /* 0x000f220000000800 */
[----:B------:R-:W-:Y:S01]  /*c940*/  R2UR UR11, R11 ;  /* 0x000000000b0b72ca */ /* 0x000fe200000e0000 */
[----:B-1----:R-:W-:Y:S01]  /*c950*/  @!P5 FMUL R17, R17, R17 ;  /* 0x000000111111d220 */ /* 0x002fe20000400000 */
[----:B------:R-:W-:-:S05]  /*c960*/  MOV R11, 0x80000020 ;  /* 0x80000020000b7802 */ /* 0x000fca0000000f00 */
[----:B------:R-:W1:Y:S01]  /*c970*/  MUFU.EX2 R8, R8 ;  /* 0x0000000800087308 */ /* 0x000e620000000800 */
[----:B---3--:R-:W-:-:S07]  /*c980*/  @!P6 FMUL R16, R16, R16 ;  /* 0x000000101010e220 */ /* 0x008fce0000400000 */
[----:B------:R-:W3:Y:S01]  /*c990*/  MUFU.EX2 R12, R12 ;  /* 0x0000000c000c7308 */ /* 0x000ee20000000800 */
[----:B----4-:R-:W-:Y:S01]  /*c9a0*/  @!P2 FMUL R13, R13, R13 ;  /* 0x0000000d0d0da220 */ /* 0x010fe20000400000 */
[----:B------:R-:W-:Y:S01]  /*c9b0*/  FSETP.GEU.AND P2, PT, R37, -126, PT ;  /* 0xc2fc00002500780b */ /* 0x000fe20003f4e000 */
[----:B-1----:R-:W-:-:S12]  /*c9c0*/  @!P3 FMUL R8, R8, R8 ;  /* 0x000000080808b220 */ /* 0x002fd80000400000 */
[----:B------:R-:W-:Y:S01]  /*c9d0*/  @!P2 FMUL R37, R37, 0.5 ;  /* 0x3f0000002525a820 */ /* 0x000fe20000400000 */
[----:B---3--:R-:W-:-:S03]  /*c9e0*/  @!P4 FMUL R12, R12, R12 ;  /* 0x0000000c0c0cc220 */ /* 0x008fc60000400000 */
[----:B------:R-:W1:Y:S01]  /*c9f0*/  MUFU.EX2 R3, R37 ;  /* 0x0000002500037308 */ /* 0x000e620000000800 */
[----:B------:R-:W-:Y:S02]  /*ca00*/  WARPGROUP.DEPBAR.LE gsb0, 0x0 ;  /* 0x00008000000079c5 */ /* 0x000fe40000010000 */
[----:B------:R-:W-:Y:S01]  /*ca10*/  WARPGROUP.ARRIVE ;  /* 0x00000000000079c5 */ /* 0x000fe20000000000 */
[----:B-1----:R-:W-:-:S05]  /*ca20*/  @!P2 FMUL R3, R3, R3 ;  /* 0x000000030303a220 */ /* 0x002fca0000400000 */
[----:B------:R-:W-:Y:S01]  /*ca30*/  HGMMA.64x32x16.F32.BF16 R216, R24, gdesc[UR16].tnspB, R216, gsb0 ;  /* 0x4060001018d87df0 */ /* 0x000fe200080018d8 */
[----:B------:R-:W-:Y:S01]  /*ca40*/  R2UR UR18, R10 ;  /* 0x000000000a1272ca */ /* 0x000fe200000e0000 */
[----:B------:R-:W-:Y:S01]  /*ca50*/  VIADD R10, R2, 0xc40 ;  /* 0x00000c40020a7836 */ /* 0x000fe20000000000 */
[----:B------:R-:W-:Y:S02]  /*ca60*/  R2UR UR19, R11 ;  /* 0x000000000b1372ca */ /* 0x000fe400000e0000 */
[----:B------:R-:W-:Y:S01]  /*ca70*/  MOV R11, 0x80000020 ;  /* 0x80000020000b7802 */ /* 0x000fe20000000f00 */
[----:B------:R-:W-:Y:S02]  /*ca80*/  WARPGROUP.DEPBAR.LE gsb0, 0x0 ;  /* 0x00008000000079c5 */ /* 0x000fe40000010000 */
[----:B------:R-:W-:-:S06]  /*ca90*/  WARPGROUP.ARRIVE ;  /* 0x00000000000079c5 */ /* 0x000fcc0000000000 */
[----:B------:R-:W-:Y:S01]  /*caa0*/  HGMMA.64x32x16.F32.BF16 R200, R24, gdesc[UR20].tnspB, R200, gsb0 ;  /* 0x4060001418c87df0 */ /* 0x000fe200080018c8 */
[----:B------:R-:W-:Y:S02]  /*cab0*/  R2UR UR22, R10 ;  /* 0x000000000a1672ca */ /* 0x000fe400000e0000 */
[----:B------:R-:W-:Y:S02]  /*cac0*/  R2UR UR23, R11 ;  /* 0x000000000b1772ca */ /* 0x000fe400000e0000 */
[----:B------:R-:W-:Y:S02]  /*cad0*/  IADD3 R10, R2, 0x1040, RZ ;  /* 0x00001040020a7810 */ /* 0x000fe40007ffe0ff */
[----:B------:R-:W-:Y:S01]  /*cae0*/  MOV R11, 0x80000020 ;  /* 0x80000020000b7802 */ /* 0x000fe20000000f00 */
[----:B------:R-:W-:Y:S02]  /*caf0*/  WARPGROUP.DEPBAR.LE gsb0, 0x0 ;  /* 0x00008000000079c5 */ /* 0x000fe40000010000 */
[----:B------:R-:W-:-:S06]  /*cb00*/  WARPGROUP.ARRIVE ;  /* 0x00000000000079c5 */ /* 0x000fcc0000000000 */
        /* <DEDUP_REMOVED lines=8> */
[----:B------:R-:W-:Y:S01]  /*cb90*/  R2UR UR30, R10 ;  /* 0x000000000a1e72ca */ /* 0x000fe200000e0000 */
[--C-:B------:R-:W-:Y:S01]  /*cba0*/  FFMA R10, R36, UR4, -R5.reuse ;  /* 0x00000004240a7c23 */ /* 0x100fe20008000805 */
[----:B------:R-:W-:Y:S01]  /*cbb0*/  R2UR UR31, R11 ;  /* 0x000000000b1f72ca */ /* 0x000fe200000e0000 */
[----:B------:R-:W-:-:S03]  /*cbc0*/  FFMA R11, R33, UR4, -R5 ;  /* 0x00000004210b7c23 */ /* 0x000fc60008000805 */
[----:B------:R-:W-:Y:S02]  /*cbd0*/  FSETP.GEU.AND P6, PT, R10, -126, PT ;  /* 0xc2fc00000a00780b */ /* 0x000fe40003fce000 */
[----:B------:R-:W-:-:S11]  /*cbe0*/  FSETP.GEU.AND P5, PT, R11, -126, PT ;  /* 0xc2fc00000b00780b */ /* 0x000fd60003fae000 */
[----:B------:R-:W-:Y:S02]  /*cbf0*/  @!P6 FMUL R10, R10, 0.5 ;  /* 0x3f0000000a0ae820 */ /* 0x000fe40000400000 */
[----:B------:R-:W-:-:S04]  /*cc00*/  @!P5 FMUL R11, R11, 0.5 ;  /* 0x3f0000000b0bd820 */ /* 0x000fc80000400000 */
[----:B------:R-:W1:Y:S08]  /*cc10*/  MUFU.EX2 R10, R10 ;  /* 0x0000000a000a7308 */ /* 0x000e700000000800 */
[----:B------:R-:W3:Y:S01]  /*cc20*/  MUFU.EX2 R11, R11 ;  /* 0x0000000b000b7308 */ /* 0x000ee20000000800 */
[----:B-1----:R-:W-:Y:S01]  /*cc30*/  @!P6 FMUL R10, R10, R10 ;  /* 0x0000000a0a0ae220 */ /* 0x002fe20000400000 */
[----:B------:R-:W-:-:S02]  /*cc40*/  WARPGROUP.DEPBAR.LE gsb0, 0x0 ;  /* 0x00008000000079c5 */ /* 0x000fc40000010000 */
[----:B------:R-:W-:Y:S01]  /*cc50*/  WARPGROUP.ARRIVE ;  /* 0x00000000000079c5 */ /* 0x000fe20000000000 */
[----:B---3--:R-:W-:-:S05]  /*cc60*/  @!P5 FMUL R11, R11, R11 ;  /* 0x0000000b0b0bd220 */ /* 0x008fca0000400000 */
[----:B------:R-:W-:Y:S01]  /*cc70*/  HGMMA.64x32x16.F32.BF16 R152, R24, gdesc[UR32].tnspB, R152, gsb0 ;  /* 0x4060002018987df0 */ /* 0x000fe20008001898 */
[----:B------:R-:W-:Y:S01]  /*cc80*/  R2UR UR34, R14 ;  /* 0x000000000e2272ca */ /* 0x000fe200000e0000 */
[----:B------:R-:W-:Y:S01]  /*cc90*/  FADD R14, R20, R9 ;  /* 0x00000009140e7221 */ /* 0x000fe20000000000 */
[----:B------:R-:W-:Y:S01]  /*cca0*/  R2UR UR35, R15 ;  /* 0x000000000f2372ca */ /* 0x000fe200000e0000 */
[----:B------:R-:W-:Y:S01]  /*ccb0*/  FADD R9, R7, R6 ;  /* 0x0000000607097221 */ /* 0x000fe20000000000 */
[----:B------:R-:W-:Y:S02]  /*ccc0*/  WARPGROUP.DEPBAR.LE gsb0, 0x0 ;  /* 0x00008000000079c5 */ /* 0x000fe40000010000 */
[----:B------:R-:W-:Y:S02]  /*ccd0*/  F2FP.BF16.F32.PACK_AB R25, R16, R17 ;  /* 0x000000111019723e */ /* 0x000fe400000010ff */
[----:B------:R-:W-:Y:S02]  /*cce0*/  F2FP.BF16.F32.PACK_AB R27, R8, R13 ;  /* 0x0000000d081b723e */ /* 0x000fe400000010ff */
[----:B------:R-:W-:-:S02]  /*ccf0*/  F2FP.BF16.F32.PACK_AB R24, R11, R12 ;  /* 0x0000000c0b18723e */ /* 0x000fc400000010ff */
[----:B------:R-:W-:-:S04]  /*cd00*/  F2FP.BF16.F32.PACK_AB R26, R3, R10 ;  /* 0x0000000a031a723e */ /* 0x000fc800000010ff */
[----:B------:R-:W-:-:S06]  /*cd10*/  WARPGROUP.ARRIVE ;  /* 0x00000000000079c5 */ /* 0x000fcc0000000000 */
[----:B------:R-:W-:Y:S03]  /*cd20*/  HGMMA.64x32x16.F32.BF16 R136, R24, gdesc[UR4].tnspB, R136, gsb0 ;  /* 0x4060000418887df0 */ /* 0x000fe60008001888 */
[----:B------:R-:W-:Y:S02]  /*cd30*/  WARPGROUP.DEPBAR.LE gsb0, 0x0 ;  /* 0x00008000000079c5 */ /* 0x000fe40000010000 */
[----:B------:R-:W-:Y:S01]  /*cd40*/  WARPGROUP.ARRIVE ;  /* 0x00000000000079c5 */ /* 0x000fe20000000000 */
[----:B------:R-:W-:Y:S02]  /*cd50*/  FSETP.GEU.AND P5, PT, R42, -126, PT ;  /* 0xc2fc00002a00780b */ /* 0x000fe40003fae000 */
[----:B------:R-:W-:Y:S02]  /*cd60*/  FSETP.GEU.AND P2, PT, R43, -126, PT ;  /* 0xc2fc00002b00780b */ /* 0x000fe40003f4e000 */
[----:B------:R-:W-:Y:S01]  /*cd70*/  FSETP.GEU.AND P3, PT, R46, -126, PT ;  /* 0xc2fc00002e00780b */ /* 0x000fe20003f6e000 */
[----:B------:R-:W-:Y:S01]  /*cd80*/  HGMMA.64x32x16.F32.BF16 R232, R24, gdesc[UR8].tnspB, R232, gsb0 ;  /* 0x4060000818e87df0 */ /* 0x000fe200080018e8 */
[----:B------:R-:W-:Y:S01]  /*cd90*/  VIADD R6, R2, 0x80 ;  /* 0x0000008002067836 */ /* 0x000fe20000000000 */
[----:B------:R-:W-:-:S02]  /*cda0*/  FSETP.GEU.AND P6, PT, R40, -126, PT ;  /* 0xc2fc00002800780b */ /* 0x000fc40003fce000 */
[----:B------:R-:W-:Y:S01]  /*cdb0*/  FSETP.GEU.AND P4, PT, R47, -126, PT ;  /* 0xc2fc00002f00780b */ /* 0x000fe20003f8e000 */
[----:B------:R-:W-:Y:S01]  /*cdc0*/  FADD R14, R14, R17 ;  /* 0x000000110e0e7221 */ /* 0x000fe20000000000 */
[----:B------:R-:W-:Y:S01]  /*cdd0*/  FADD R9, R9, R12 ;  /* 0x0000000c09097221 */ /* 0x000fe20000000000 */
[----:B------:R-:W-:Y:S01]  /*cde0*/  IMAD.MOV.U32 R19, RZ, RZ, R144 ;  /* 0x000000ffff137224 */ /* 0x000fe200078e0090 */
[----:B------:R-:W-:Y:S01]  /*cdf0*/  MOV R18, R145 ;  /* 0x0000009100127202 */ /* 0x000fe20000000f00 */
[----:B------:R-:W-:Y:S01]  /*ce00*/  IMAD.MOV.U32 R29, RZ, RZ, R148 ;  /* 0x000000ffff1d7224 */ /* 0x000fe200078e0094 */
[----:B------:R-:W-:Y:S01]  /*ce10*/  MOV R28, R149 ;  /* 0x00000095001c7202 */ /* 0x000fe20000000f00 */
[----:B------:R-:W-:Y:S01]  /*ce20*/  IMAD.MOV.U32 R32, RZ, RZ, R136 ;  /* 0x000000ffff207224 */ /* 0x000fe200078e0088 */
[----:B------:R-:W-:Y:S01]  /*ce30*/  MOV R7, 0x80000020 ;  /* 0x8000002000077802 */ /* 0x000fe20000000f00 */
        /* <DEDUP_REMOVED lines=10> */
[----:B------:R-:W-:Y:S01]  /*cee0*/  MOV R39, R143 ;  /* 0x0000008f00277202 */ /* 0x000fe20000000f00 */
[----:B------:R-:W-:Y:S02]  /*cef0*/  WARPGROUP.DEPBAR.LE gsb0, 0x0 ;  /* 0x00008000000079c5 */ /* 0x000fe40000010000 */
[----:B------:R-:W-:Y:S01]  /*cf00*/  WARPGROUP.ARRIVE ;  /* 0x00000000000079c5 */ /* 0x000fe20000000000 */
[----:B------:R-:W-:Y:S01]  /*cf10*/  @!P5 FMUL R42, R42, 0.5 ;  /* 0x3f0000002a2ad820 */ /* 0x000fe20000400000 */
[----:B------:R-:W-:Y:S01]  /*cf20*/  R2UR UR6, R6 ;  /* 0x00000000060672ca */ /* 0x000fe200000e0000 */
[----:B------:R-:W-:Y:S01]  /*cf30*/  @!P2 FMUL R43, R43, 0.5 ;  /* 0x3f0000002b2ba820 */ /* 0x000fe20000400000 */
[----:B------:R-:W-:Y:S01]  /*cf40*/  @!P3 FMUL R46, R46, 0.5 ;  /* 0x3f0000002e2eb820 */ /* 0x000fe20000400000 */
[----:B------:R-:W-:Y:S01]  /*cf50*/  @!P6 FMUL R40, R40, 0.5 ;  /* 0x3f0000002828e820 */ /* 0x000fe20000400000 */
[----:B------:R-:W-:Y:S01]  /*cf60*/  HGMMA.64x32x16.F32.BF16 R216, R24, gdesc[UR16].tnspB, R216, gsb0 ;  /* 0x4060001018d87df0 */ /* 0x000fe200080018d8 */
[----:B------:R-:W-:Y:S01]  /*cf70*/  @!P4 FMUL R47, R47, 0.5 ;  /* 0x3f0000002f2fc820 */ /* 0x000fe20000400000 */
[----:B------:R-:W-:Y:S01]  /*cf80*/  FADD R14, R14, R16 ;  /* 0x000000100e0e7221 */ /* 0x000fe20000000000 */
[----:B------:R-:W-:Y:S01]  /*cf90*/  FADD R9, R9, R11 ;  /* 0x0000000b09097221 */ /* 0x000fe20000000000 */
[----:B------:R-:W-:Y:S01]  /*cfa0*/  R2UR UR7, R7 ;  /* 0x00000000070772ca */ /* 0x000fe200000e0000 */
[----:B------:R-:W3:Y:S01]  /*cfb0*/  LDL.LU.64 R150, [R1+0xe8] ;  /* 0x0000e80001967983 */ /* 0x000ee20000300a00 */
[----:B------:R-:W-:-:S02]  /*cfc0*/  WARPGROUP.DEPBAR.LE gsb0, 0x0 ;  /* 0x00008000000079c5 */ /* 0x000fc40000010000 */
[----:B------:R-:W-:Y:S01]  /*cfd0*/  WARPGROUP.ARRIVE ;  /* 0x00000000000079c5 */ /* 0x000fe20000000000 */
[----:B------:R-:W-:Y:S01]  /*cfe0*/  IADD3 R6, R2, 0x480, RZ ;  /* 0x0000048002067810 */ /* 0x000fe20007ffe0ff */
[----:B------:R-:W1:Y:S01]  /*cff0*/  MUFU.EX2 R43, R43 ;  /* 0x0000002b002b7308 */ /* 0x000e620000000800 */
[----:B------:R-:W-:Y:S01]  /*d000*/  FADD R14, R14, R13 ;  /* 0x0000000d0e0e7221 */ /* 0x000fe20000000000 */
[----:B------:R-:W-:-:S06]  /*d010*/  FADD R9, R9, R10 ;  /* 0x0000000a09097221 */ /* 0x000fcc0000000000 */
[----:B------:R-:W4:Y:S01]  /*d020*/  MUFU.EX2 R47, R47 ;  /* 0x0000002f002f7308 */ /* 0x000f220000000800 */
[----:B------:R-:W-:Y:S01]  /*d030*/  HGMMA.64x32x16.F32.BF16 R200, R24, gdesc[UR20].tnspB, R200, gsb0 ;  /* 0x4060001418c87df0 */ /* 0x000fe200080018c8 */
[----:B------:R-:W-:Y:S01]  /*d040*/  MOV R7, 0x80000020 ;  /* 0x8000002000077802 */ /* 0x000fe20000000f00 */
[----:B------:R-:W2:Y:S01]  /*d050*/  LDL.LU.64 R148, [R1+0xe0] ;  /* 0x0000e00001947983 */ /* 0x000ea20000300a00 */
[----:B------:R-:W-:Y:S02]  /*d060*/  WARPGROUP.DEPBAR.LE gsb0, 0x0 ;  /* 0x00008000000079c5 */ /* 0x000fe40000010000 */
[----:B------:R-:W-:Y:S01]  /*d070*/  WARPGROUP.ARRIVE ;  /* 0x00000000000079c5 */ /* 0x000fe20000000000 */
[----:B------:R-:W-:Y:S01]  /*d080*/  R2UR UR10, R6 ;  /* 0x00000000060a72ca */ /* 0x000fe200000e0000 */
[----:B-1----:R-:W-:Y:S01]  /*d090*/  @!P2 FMUL R43, R43, R43 ;  /* 0x0000002b2b2ba220 */ /* 0x002fe20000400000 */
[----:B------:R-:W-:Y:S01]  /*d0a0*/  FADD R14, R14, R8 ;  /* 0x000000080e0e7221 */ /* 0x000fe20000000000 */
[----:B------:R-:W-:Y:S01]  /*d0b0*/  FADD R9, R9, R3 ;  /* 0x0000000309097221 */ /* 0x000fe20000000000 */
[----:B----4-:R-:W-:Y:S01]  /*d0c0*/  @!P4 FMUL R47, R47, R47 ;  /* 0x0000002f2f2fc220 */ /* 0x010fe20000400000 */
[----:B------:R-:W-:Y:S01]  /*d0d0*/  HGMMA.64x32x16.F32.BF16 R184, R24, gdesc[UR24].tnspB, R184, gsb0 ;  /* 0x4060001818b87df0 */ /* 0x000fe200080018b8 */
[----:B------:R-:W-:Y:S01]  /*d0e0*/  R2UR UR11, R7 ;  /* 0x00000000070b72ca */ /* 0x000fe200000e0000 */
[----:B------:R-:W4:Y:S01]  /*d0f0*/  LDL.LU.64 R146, [R1+0xd8] ;  /* 0x0000d80001927983 */ /* 0x000f220000300a00 */
[----:B------:R-:W-:-:S02]  /*d100*/  WARPGROUP.DEPBAR.LE gsb0, 0x0 ;  /* 0x00008000000079c5 */ /* 0x000fc40000010000 */
[----:B------:R-:W-:Y:S01]  /*d110*/  WARPGROUP.ARRIVE ;  /* 0x00000000000079c5 */ /* 0x000fe20000000000 */
[----:B------:R-:W-:Y:S01]  /*d120*/  VIADD R6, R2, 0x880 ;  /* 0x0000088002067836 */ /* 0x000fe20000000000 */
[----:B------:R-:W-:Y:S01]  /*d130*/  FSETP.GEU.AND P2, PT, R44, -126, PT ;  /* 0xc2fc00002c00780b */ /* 0x000fe20003f4e000 */
[----:B------:R-:W4:Y:S03]  /*d140*/  LDL.LU.64 R144, [R1+0xd0] ;  /* 0x0000d00001907983 */ /* 0x000f260000300a00 */
[----:B------:R-:W-:Y:S01]  /*d150*/  HGMMA.64x32x16.F32.BF16 R168, R24, gdesc[UR28].tnspB, R168, gsb0 ;  /* 0x4060001c18a87df0 */ /* 0x000fe200080018a8 */
[----:B------:R-:W-:Y:S01]  /*d160*/  R2UR UR38, R6 ;  /* 0x00000000062672ca */ /* 0x000fe200000e0000 */
[----:B------:R-:W4:Y:S01]  /*d170*/  LDL.LU.64 R142, [R1+0xc8] ;  /* 0x0000c800018e7983 */ /* 0x000f220000300a00 */
[----:B------:R-:W-:Y:S02]  /*d180*/  WARPGROUP.DEPBAR.LE gsb0, 0x0 ;  /* 0x00008000000079c5 */ /* 0x000fe40000010000 */
[----:B------:R-:W-:Y:S01]  /*d190*/  WARPGROUP.ARRIVE ;  /* 0x00000000000079c5 */ /* 0x000fe20000000000 */
[----:B------:R-:W-:-:S03]  /*d1a0*/  IADD3 R6, R2, 0xc80, RZ ;  /* 0x00000c8002067810 */ /* 0x000fc60007ffe0ff */
[----:B------:R-:W-:Y:S01]  /*d1b0*/  @!P2 FMUL R44, R44, 0.5 ;  /* 0x3f0000002c2ca820 */ /* 0x000fe20000400000 */
[----:B------:R-:W-:Y:S01]  /*d1c0*/  MOV R7, 0x80000020 ;  /* 0x8000002000077802 */ /* 0x000fe20000000f00 */
[----:B------:R-:W4:Y:S01]  /*d1d0*/  LDL.LU.64 R140, [R1+0xc0] ;  /* 0x0000c000018c7983 */ /* 0x000f220000300a00 */
[----:B------:R-:W-:Y:S01]  /*d1e0*/  HGMMA.64x32x16.F32.BF16 R152, R24, gdesc[UR32].tnspB, R152, gsb0 ;  /* 0x4060002018987df0 */ /* 0x000fe20008001898 */
[----:B------:R-:W-:Y:S01]  /*d1f0*/  R2UR UR34, R6 ;  /* 0x00000000062272ca */ /* 0x000fe200000e0000 */
[----:B------:R-:W-:Y:S01]  /*d200*/  VIADD R6, R2, 0x1080 ;  /* 0x0000108002067836 */ /* 0x000fe20000000000 */
[----:B------:R-:W-:Y:S01]  /*d210*/  R2UR UR39, R7 ;  /* 0x00000000072772ca */ /* 0x000fe200000e0000 */
[----:B------:R-:W4:Y:S03]  /*d220*/  LDL.LU.64 R138, [R1+0xb8] ;  /* 0x0000b800018a7983 */ /* 0x000f260000300a00 */
[----:B------:R-:W-:Y:S01]  /*d230*/  R2UR UR30, R6 ;  /* 0x00000000061e72ca */ /* 0x000fe200000e0000 */
[----:B------:R-:W4:Y:S01]  /*d240*/  LDL.LU.64 R136, [R1+0xb0] ;  /* 0x0000b00001887983 */ /* 0x000f220000300a00 */
[----:B------:R-:W-:-:S02]  /*d250*/  IADD3 R6, R2, 0x1480, RZ ;  /* 0x0000148002067810 */ /* 0x000fc40007ffe0ff */
[----:B------:R-:W-:Y:S02]  /*d260*/  MOV R7, 0x80000020 ;  /* 0x8000002000077802 */ /* 0x000fe40000000f00 */
[----:B------:R-:W-:Y:S01]  /*d270*/  R2UR UR26, R6 ;  /* 0x00000000061a72ca */ /* 0x000fe200000e0000 */
[----:B------:R-:W-:Y:S01]  /*d280*/  VIADD R6, R2, 0x1880 ;  /* 0x0000188002067836 */ /* 0x000fe20000000000 */
[----:B------:R-:W-:Y:S02]  /*d290*/  R2UR UR35, R7 ;  /* 0x00000000072372ca */ /* 0x000fe400000e0000 */
[----:B------:R-:W-:Y:S02]  /*d2a0*/  MOV R7, 0x80000020 ;  /* 0x8000002000077802 */ /* 0x000fe40000000f00 */
[----:B------:R-:W-:Y:S02]  /*d2b0*/  R2UR UR22, R6 ;  /* 0x00000000061672ca */ /* 0x000fe400000e0000 */
[----:B------:R-:W-:-:S02]  /*d2c0*/  IADD3 R6, R2, 0xc0, RZ ;  /* 0x000000c002067810 */ /* 0x000fc40007ffe0ff */
[----:B------:R-:W-:Y:S02]  /*d2d0*/  R2UR UR31, R7 ;  /* 0x00000000071f72ca */ /* 0x000fe400000e0000 */
[----:B------:R-:W-:Y:S01]  /*d2e0*/  R2UR UR50, R6 ;  /* 0x00000000063272ca */ /* 0x000fe200000e0000 */
[----:B------:R-:W-:Y:S01]  /*d2f0*/  VIADD R6, R2, 0x4c0 ;  /* 0x000004c002067836 */ /* 0x000fe20000000000 */
[----:B------:R-:W-:Y:S02]  /*d300*/  MOV R7, 0x80000020 ;  /* 0x8000002000077802 */ /* 0x000fe40000000f00 */
[----:B------:R-:W-:Y:S02]  /*d310*/  FSETP.GEU.AND P4, PT, R50, -126, PT ;  /* 0xc2fc00003200780b */ /* 0x000fe40003f8e000 */
[----:B------:R-:W-:Y:S02]  /*d320*/  R2UR UR46, R6 ;  /* 0x00000000062e72ca */ /* 0x000fe400000e0000 */
[----:B------:R-:W-:-:S02]  /*d330*/  IADD3 R6, R2, 0x8c0, RZ ;  /* 0x000008c002067810 */ /* 0x000fc40007ffe0ff */
[----:B------:R-:W-:Y:S02]  /*d340*/  R2UR UR27, R7 ;  /* 0x00000000071b72ca */ /* 0x000fe400000e0000 */
[----:B------:R-:W-:Y:S01]  /*d350*/  R2UR UR42, R6 ;  /* 0x00000000062a72ca */ /* 0x000fe200000e0000 */
[----:B------:R-:W-:Y:S01]  /*d360*/  VIADD R6, R2, 0xcc0 ;  /* 0x00000cc002067836 */ /* 0x000fe20000000000 */
[----:B------:R-:W-:-:S03]  /*d370*/  MOV R7, 0x80000020 ;  /* 0x8000002000077802 */ /* 0x000fc60000000f00 */
[----:B------:R-:W-:Y:S01]  /*d380*/  @!P4 FMUL R50, R50, 0.5 ;  /* 0x3f0000003232c820 */ /* 0x000fe20000400000 */
[----:B------:R-:W-:Y:S02]  /*d390*/  R2UR UR18, R6 ;  /* 0x00000000061272ca */ /* 0x000fe400000e0000 */
[----:B------:R-:W-:Y:S02]  /*d3a0*/  R2UR UR23, R7 ;  /* 0x00000000071772ca */ /* 0x000fe400000e0000 */
[----:B------:R-:W-:Y:S01]  /*d3b0*/  MOV R7, 0x80000020 ;  /* 0x8000002000077802 */ /* 0x000fe20000000f00 */
[----:B------:R-:W-:Y:S01]  /*d3c0*/  MUFU.EX2 R50, R50 ;  /* 0x0000003200327308 */ /* 0x000fe20000000800 */
[----:B------:R-:W-:Y:S02]  /*d3d0*/  WARPGROUP.DEPBAR.LE gsb0, 0x0 ;  /* 0x00008000000079c5 */ /* 0x000fe40000010000 */
[----:B------:R-:W-:Y:S02]  /*d3e0*/  R2UR UR51, R7 ;  /* 0x00000000073372ca */ /* 0x000fe400000e0000 */
[----:B------:R-:W-:-:S03]  /*d3f0*/  MOV R7, 0x80000020 ;  /* 0x8000002000077802 */ /* 0x000fc60000000f00 */
[----:B------:R-:W1:Y:S01]  /*d400*/  MUFU.EX2 R25, R42 ;  /* 0x0000002a00197308 */ /* 0x000e620000000800 */
[----:B------:R-:W-:Y:S02]  /*d410*/  R2UR UR47, R7 ;  /* 0x00000000072f72ca */ /* 0x000fe400000e0000 */
[----:B------:R-:W-:-:S05]  /*d420*/  MOV R7, 0x80000020 ;  /* 0x8000002000077802 */ /* 0x000fca0000000f00 */
[----:B------:R-:W1:Y:S01]  /*d430*/  MUFU.EX2 R27, R46 ;  /* 0x0000002e001b7308 */ /* 0x000e620000000800 */
[----:B---3--:R-:W-:-:S07]  /*d440*/  FFMA R150, R150, UR4, -R4 ;  /* 0x0000000496967c23 */ /* 0x008fce0008000804 */
[----:B------:R3:W2:Y:S01]  /*d450*/  MUFU.EX2 R24, R40 ;  /* 0x0000002800187308 */ /* 0x0006a20000000800 */
[----:B-1----:R-:W-:Y:S01]  /*d460*/  @!P5 FMUL R25, R25, R25 ;  /* 0x000000191919d220 */ /* 0x002fe20000400000 */
[----:B------:R-:W-:-:S06]  /*d470*/  FSETP.GEU.AND P5, PT, R41, -126, PT ;  /* 0xc2fc00002900780b */ /* 0x000fcc0003fae000 */
[----:B------:R-:W1:Y:S01]  /*d480*/  MUFU.EX2 R26, R44 ;  /* 0x0000002c001a7308 */ /* 0x000e620000000800 */
[----:B------:R-:W-:Y:S01]  /*d490*/  @!P3 FMUL R27, R27, R27 ;  /* 0x0000001b1b1bb220 */ /* 0x000fe20000400000 */
[----:B------:R-:W-:Y:S01]  /*d4a0*/  FSETP.GEU.AND P3, PT, R45, -126, PT ;  /* 0xc2fc00002d00780b */ /* 0x000fe20003f6e000 */
[----:B------:R-:W-:Y:S01]  /*d4b0*/  FADD R6, R14, R25 ;  /* 0x000000190e067221 */ /* 0x000fe20000000000 */
[----:B------:R-:W-:Y:S02]  /*d4c0*/  F2FP.BF16.F32.PACK_AB R25, R43, R25 ;  /* 0x000000192b19723e */ /* 0x000fe400000010ff */
[----:B---3--:R-:W-:Y:S01]  /*d4d0*/  MOV R40, R19 ;  /* 0x0000001300287202 */ /* 0x008fe20000000f00 */
[----:B------:R-:W-:Y:S01]  /*d4e0*/  @!P5 FMUL R41, R41, 0.5 ;  /* 0x3f0000002929d820 */ /* 0x000fe20000400000 */
[----:B------:R-:W-:Y:S01]  /*d4f0*/  FADD R6, R6, R43 ;  /* 0x0000002b06067221 */ /* 0x000fe20000000000 */
[----:B--2---:R-:W-:Y:S01]  /*d500*/  @!P6 FMUL R24, R24, R24 ;  /* 0x000000181818e220 */ /* 0x004fe20000400000 */
[----:B------:R-:W-:Y:S01]  /*d510*/  MOV R42, R0 ;  /* 0x00000000002a7202 */ /* 0x000fe20000000f00 */
[----:B------:R-:W-:Y:S01]  /*d520*/  @!P4 FMUL R50, R50, R50 ;  /* 0x000000323232c220 */ /* 0x000fe20000400000 */
[----:B------:R-:W-:Y:S01]  /*d530*/  FADD R6, R6, R27 ;  /* 0x0000001b06067221 */ /* 0x000fe20000000000 */
[----:B------:R-:W2:Y:S01]  /*d540*/  MUFU.EX2 R41, R41 ;  /* 0x0000002900297308 */ /* 0x000ea20000000800 */
[----:B------:R-:W-:Y:S01]  /*d550*/  FADD R9, R9, R24 ;  /* 0x0000001809097221 */ /* 0x000fe20000000000 */
[----:B------:R-:W-:Y:S01]  /*d560*/  @!P3 FMUL R45, R45, 0.5 ;  /* 0x3f0000002d2db820 */ /* 0x000fe20000400000 */
[----:B------:R-:W-:Y:S01]  /*d570*/  FADD R3, R6, R47 ;  /* 0x0000002f06037221 */ /* 0x000fe20000000000 */
[----:B-1----:R-:W-:Y:S01]  /*d580*/  @!P2 FMUL R26, R26, R26 ;  /* 0x0000001a1a1aa220 */ /* 0x002fe20000400000 */
[----:B------:R-:W-:Y:S01]  /*d590*/  F2FP.BF16.F32.PACK_AB R27, R47, R27 ;  /* 0x0000001b2f1b723e */ /* 0x000fe200000010ff */
[----:B------:R1:W5:Y:S01]  /*d5a0*/  LDL.LU R19, [R1+0xa8] ;  /* 0x0000a80001137983 */ /* 0x0003620000300800 */
[----:B------:R-:W-:Y:S01]  /*d5b0*/  MOV R43, R31 ;  /* 0x0000001f002b7202 */ /* 0x000fe20000000f00 */
[----:B------:R-:W3:Y:S01]  /*d5c0*/  MUFU.EX2 R45, R45 ;  /* 0x0000002d002d7308 */ /* 0x000ee20000000800 */
[----:B------:R-:W-:-:S02]  /*d5d0*/  MOV R44, R29 ;  /* 0x0000001d002c7202 */ /* 0x000fc40000000f00 */
[----:B------:R-:W-:Y:S02]  /*d5e0*/  MOV R46, R20 ;  /* 0x00000014002e7202 */ /* 0x000fe40000000f00 */
[----:B------:R-:W-:Y:S02]  /*d5f0*/  FSETP.GEU.AND P6, PT, R51, -126, PT ;  /* 0xc2fc00003300780b */ /* 0x000fe40003fce000 */
[----:B------:R-:W-:Y:S01]  /*d600*/  R2UR UR43, R7 ;  /* 0x00000000072b72ca */ /* 0x000fe200000e0000 */
[----:B--2---:R-:W-:Y:S01]  /*d610*/  @!P5 FMUL R41, R41, R41 ;  /* 0x000000292929d220 */ /* 0x004fe20000400000 */
[----:B------:R-:W-:Y:S02]  /*d620*/  MOV R47, R15 ;  /* 0x0000000f002f7202 */ /* 0x000fe40000000f00 */
[----:B------:R-:W-:Y:S01]  /*d630*/  FSETP.GEU.AND P5, PT, R54, -126, PT ;  /* 0xc2fc00003600780b */ /* 0x000fe20003fae000 */
[----:B------:R-:W-:Y:S01]  /*d640*/  FADD R9, R9, R41 ;  /* 0x0000002909097221 */ /* 0x000fe20000000000 */
[----:B------:R-:W-:-:S02]  /*d650*/  F2FP.BF16.F32.PACK_AB R24, R41, R24 ;  /* 0x000000182918723e */ /* 0x000fc400000010ff */
[----:B------:R-:W-:Y:S01]  /*d660*/  FSETP.GEU.AND P4, PT, R49, -126, PT ;  /* 0xc2fc00003100780b */ /* 0x000fe20003f8e000 */
[----:B---3--:R-:W-:Y:S01]  /*d670*/  @!P3 FMUL R45, R45, R45 ;  /* 0x0000002d2d2db220 */ /* 0x008fe20000400000 */
[----:B------:R-:W-:Y:S01]  /*d680*/  FADD R10, R9, R26 ;  /* 0x0000001a090a7221 */ /* 0x000fe20000000000 */
[----:B------:R-:W-:Y:S02]  /*d690*/  IMAD.MOV.U32 R41, RZ, RZ, R18 ;  /* 0x000000ffff297224 */ /* 0x000fe400078e0012 */
[----:B------:R-:W-:Y:S01]  /*d6a0*/  @!P6 FMUL R51, R51, 0.5 ;  /* 0x3f0000003333e820 */ /* 0x000fe20000400000 */
[----:B------:R-:W-:Y:S01]  /*d6b0*/  FSETP.GEU.AND P2, PT, R55, -126, PT ;  /* 0xc2fc00003700780b */ /* 0x000fe20003f4e000 */
[----:B------:R-:W-:Y:S01]  /*d6c0*/  FADD R10, R10, R45 ;  /* 0x0000002d0a0a7221 */ /* 0x000fe20000000000 */
[----:B------:R-:W-:Y:S01]  /*d6d0*/  F2FP.BF16.F32.PACK_AB R26, R45, R26 ;  /* 0x0000001a2d1a723e */ /* 0x000fe200000010ff */
[----:B------:R-:W-:Y:S02]  /*d6e0*/  IMAD.MOV.U32 R45, RZ, RZ, R28 ;  /* 0x000000ffff2d7224 */ /* 0x000fe400078e001c */
[----:B------:R-:W-:Y:S01]  /*d6f0*/  @!P5 FMUL R54, R54, 0.5 ;  /* 0x3f0000003636d820 */ /* 0x000fe20000400000 */
[----:B------:R-:W2:Y:S01]  /*d700*/  MUFU.EX2 R51, R51 ;  /* 0x0000003300337308 */ /* 0x000ea20000000800 */
[----:B------:R-:W-:Y:S01]  /*d710*/  FSETP.GEU.AND P3, PT, R48, -126, PT ;  /* 0xc2fc00003000780b */ /* 0x000fe20003f6e000 */
[----:B------:R-:W-:Y:S01]  /*d720*/  FFMA R148, R148, UR4, -R5 ;  /* 0x0000000494947c23 */ /* 0x000fe20008000805 */
[----:B------:R-:W-:Y:S01]  /*d730*/  @!P4 FMUL R49, R49, 0.5 ;  /* 0x3f0000003131c820 */ /* 0x000fe20000400000 */
[----:B------:R-:W-:Y:S01]  /*d740*/  WARPGROUP.ARRIVE ;  /* 0x00000000000079c5 */ /* 0x000fe20000000000 */
[----:B------:R-:W-:-:S02]  /*d750*/  MOV R7, 0x80000020 ;  /* 0x8000002000077802 */ /* 0x000fc40000000f00 */
[C---:B------:R-:W-:Y:S01]  /*d760*/  IADD3 R6, R2.reuse, 0x10c0, RZ ;  /* 0x000010c002067810 */ /* 0x040fe20007ffe0ff */
[----:B------:R-:W3:Y:S01]  /*d770*/  MUFU.EX2 R54, R54 ;  /* 0x0000003600367308 */ /* 0x000ee20000000800 */
[----:B------:R-:W-:Y:S01]  /*d780*/  @!P2 FMUL R55, R55, 0.5 ;  /* 0x3f0000003737a820 */ /* 0x000fe20000400000 */
[----:B------:R-:W-:Y:S01]  /*d790*/  HGMMA.64x32x16.F32.BF16 R32, R24, gdesc[UR4].tnspB, R32, gsb0 ;  /* 0x4060000418207df0 */ /* 0x000fe20008001820 */
[----:B------:R-:W-:Y:S02]  /*d7a0*/  R2UR UR19, R7 ;  /* 0x00000000071372ca */ /* 0x000fe400000e0000 */
[----:B------:R-:W-:Y:S01]  /*d7b0*/  IADD3 R8, R2, 0x14c0, RZ ;  /* 0x000014c002087810 */ /* 0x000fe20007ffe0ff */
[----:B------:R-:W-:Y:S01]  /*d7c0*/  FADD R3, R3, R50 ;  /* 0x0000003203037221 */ /* 0x000fe20000000000 */
[----:B------:R-:W-:Y:S01]  /*d7d0*/  MOV R9, 0x80000020 ;  /* 0x8000002000097802 */ /* 0x000fe20000000f00 */
[----:B------:R1:W5:Y:S01]  /*d7e0*/  LDL.LU R18, [R1+0xa4] ;  /* 0x0000a40001127983 */ /* 0x0003620000300800 */
[----:B----4-:R-:W-:Y:S01]  /*d7f0*/  FFMA R146, R146, UR4, -R4 ;  /* 0x0000000492927c23 */ /* 0x010fe20008000804 */
[----:B------:R-:W-:-:S02]  /*d800*/  WARPGROUP.DEPBAR.LE gsb0, 0x0 ;  /* 0x00008000000079c5 */ /* 0x000fc40000010000 */
[----:B------:R-:W-:Y:S01]  /*d810*/  WARPGROUP.ARRIVE ;  /* 0x00000000000079c5 */ /* 0x000fe20000000000 */
[----:B--2---:R-:W-:Y:S01]  /*d820*/  @!P6 FMUL R51, R51, R51 ;  /* 0x000000333333e220 */ /* 0x004fe20000400000 */
[----:B------:R-:W-:Y:S01]  /*d830*/  @!P3 FMUL R48, R48, 0.5 ;  /* 0x3f0000003030b820 */ /* 0x000fe20000400000 */
[----:B---3--:R-:W-:Y:S01]  /*d840*/  @!P5 FMUL R54, R54, R54 ;  /* 0x000000363636d220 */ /* 0x008fe20000400000 */
[----:B------:R-:W2:Y:S01]  /*d850*/  MUFU.EX2 R49, R49 ;  /* 0x0000003100317308 */ /* 0x000ea20000000800 */
[--C-:B------:R-:W-:Y:S01]  /*d860*/  FFMA R147, R147, UR4, -R4.reuse ;  /* 0x0000000493937c23 */ /* 0x100fe20008000804 */
[----:B------:R-:W-:Y:S06]  /*d870*/  HGMMA.64x32x16.F32.BF16 R232, R24, gdesc[UR8].tnspB, R232, gsb0 ;  /* 0x4060000818e87df0 */ /* 0x000fec00080018e8 */
[----:B------:R-:W3:Y:S01]  /*d880*/  MUFU.EX2 R55, R55 ;  /* 0x0000003700377308 */ /* 0x000ee20000000800 */
[----:B------:R-:W-:Y:S01]  /*d890*/  IMAD.MOV.U32 R7, RZ, RZ, -0x7fffffe0 ;  /* 0x80000020ff077424 */ /* 0x000fe200078e00ff */
[----:B------:R-:W-:Y:S01]  /*d8a0*/  R2UR UR6, R6 ;  /* 0x00000000060672ca */ /* 0x000fe200000e0000 */
[----:B------:R1:W5:Y:S01]  /*d8b0*/  LDL.LU R0, [R1+0xa0] ;  /* 0x0000a00001007983 */ /* 0x0003620000300800 */
[--C-:B------:R-:W-:Y:S01]  /*d8c0*/  FFMA R145, R145, UR4, -R5.reuse ;  /* 0x0000000491917c23 */ /* 0x100fe20008000805 */
[----:B------:R-:W-:Y:S01]  /*d8d0*/  FFMA R144, R144, UR4, -R5 ;  /* 0x0000000490907c23 */ /* 0x000fe20008000805 */
[----:B------:R-:W-:Y:S01]  /*d8e0*/  FFMA R142, R142, UR4, -R4 ;  /* 0x000000048e8e7c23 */ /* 0x000fe20008000804 */
[----:B------:R-:W-:-:S02]  /*d8f0*/  WARPGROUP.DEPBAR.LE gsb0, 0x0 ;  /* 0x00008000000079c5 */ /* 0x000fc40000010000 */
[----:B------:R-:W-:Y:S01]  /*d900*/  WARPGROUP.ARRIVE ;  /* 0x00000000000079c5 */ /* 0x000fe20000000000 */
[----:B------:R-:W-:-:S05]  /*d910*/  FFMA R143, R143, UR4, -R4 ;  /* 0x000000048f8f7c23 */ /* 0x000fca0008000804 */
[----:B------:R-:W-:Y:S01]  /*d920*/  HGMMA.64x32x16.F32.BF16 R216, R24, gdesc[UR36].tnspB, R216, gsb0 ;  /* 0x4060002418d87df0 */ /* 0x000fe200080018d8 */
[--C-:B------:R-:W-:Y:S01]  /*d930*/  FFMA R140, R140, UR4, -R5.reuse ;  /* 0x000000048c8c7c23 */ /* 0x100fe20008000805 */
[--C-:B------:R-:W-:Y:S01]  /*d940*/  FFMA R141, R141, UR4, -R5.reuse ;  /* 0x000000048d8d7c23 */ /* 0x100fe20008000805 */
[----:B------:R-:W-:Y:S02]  /*d950*/  WARPGROUP.DEPBAR.LE gsb0, 0x0 ;  /* 0x00008000000079c5 */ /* 0x000fe40000010000 */
[----:B------:R-:W-:Y:S01]  /*d960*/  WARPGROUP.ARRIVE ;  /* 0x00000000000079c5 */ /* 0x000fe20000000000 */
[--C-:B------:R-:W-:Y:S01]  /*d970*/  FFMA R138, R138, UR4, -R4.reuse ;  /* 0x000000048a8a7c23 */ /* 0x100fe20008000804 */
[--C-:B------:R-:W-:Y:S01]  /*d980*/  FFMA R139, R139, UR4, -R4.reuse ;  /* 0x000000048b8b7c23 */ /* 0x100fe20008000804 */
[----:B------:R-:W-:Y:S01]  /*d990*/  FSETP.GEU.AND P6, PT, R52, -126, PT ;  /* 0xc2fc00003400780b */ /* 0x000fe20003fce000 */
[----:B------:R-:W-:Y:S01]  /*d9a0*/  FFMA R136, R136, UR4, -R5 ;  /* 0x0000000488887c23 */ /* 0x000fe20008000805 */
[----:B------:R-:W-:Y:S01]  /*d9b0*/  FSETP.GEU.AND P5, PT, R53, -126, PT ;  /* 0xc2fc00003500780b */ /* 0x000fe20003fae000 */
[----:B------:R-:W-:Y:S01]  /*d9c0*/  HGMMA.64x32x16.F32.BF16 R200, R24, gdesc[UR32].tnspB, R200, gsb0 ;  /* 0x4060002018c87df0 */ /* 0x000fe200080018c8 */
[----:B------:R-:W4:Y:S01]  /*d9d0*/  MUFU.EX2 R48, R48 ;  /* 0x0000003000307308 */ /* 0x000f220000000800 */
[----:B--2---:R-:W-:Y:S01]  /*d9e0*/  @!P4 FMUL R49, R49, R49 ;  /* 0x000000313131c220 */ /* 0x004fe20000400000 */
[----:B---3--:R-:W-:Y:S01]  /*d9f0*/  @!P2 FMUL R55, R55, R55 ;  /* 0x000000373737a220 */ /* 0x008fe20000400000 */
[----:B------:R-:W-:Y:S01]  /*da00*/  R2UR UR7, R7 ;  /* 0x00000000070772ca */ /* 0x000fe200000e0000 */
[----:B------:R-:W-:Y:S01]  /*da10*/  FADD R3, R3, R51 ;  /* 0x0000003303037221 */ /* 0x000fe20000000000 */
[----:B------:R-:W-:Y:S01]  /*da20*/  R2UR UR10, R8 ;  /* 0x00000000080a72ca */ /* 0x000fe200000e0000 */
[----:B------:R-:W-:Y:S01]  /*da30*/  FFMA R137, R137, UR4, -R5 ;  /* 0x0000000489897c23 */ /* 0x000fe20008000805 */
[----:B------:R-:W-:Y:S01]  /*da40*/  R2UR UR11, R9 ;  /* 0x00000000090b72ca */ /* 0x000fe200000e0000 */
[----:B------:R-:W-:Y:S01]  /*da50*/  FFMA R4, R151, UR4, -R4 ;  /* 0x0000000497047c23 */ /* 0x000fe20008000804 */
[----:B------:R-:W-:-:S02]  /*da60*/  WARPGROUP.DEPBAR.LE gsb0, 0x0 ;  /* 0x00008000000079c5 */ /* 0x000fc40000010000 */
[----:B------:R-:W-:Y:S01]  /*da70*/  WARPGROUP.ARRIVE ;  /* 0x00000000000079c5 */ /* 0x000fe20000000000 */
[----:B------:R-:W-:Y:S01]  /*da80*/  @!P6 FMUL R52, R52, 0.5 ;  /* 0x3f0000003434e820 */ /* 0x000fe20000400000 */
[----:B------:R-:W-:Y:S01]  /*da90*/  @!P5 FMUL R53, R53, 0.5 ;  /* 0x3f0000003535d820 */ /* 0x000fe20000400000 */
[----:B----4-:R-:W-:Y:S01]  /*daa0*/  @!P3 FMUL R48, R48, R48 ;  /* 0x000000303030b220 */ /* 0x010fe20000400000 */
[----:B------:R-:W-:Y:S01]  /*dab0*/  IMAD.MOV.U32 R7, RZ, RZ, -0x7fffffe0 ;  /* 0x80000020ff077424 */ /* 0x000fe200078e00ff */
[----:B------:R-:W-:Y:S01]  /*dac0*/  IADD3 R6, R2, 0x18c0, RZ ;  /* 0x000018c002067810 */ /* 0x000fe20007ffe0ff */
[----:B------:R-:W-:Y:S01]  /*dad0*/  HGMMA.64x32x16.F32.BF16 R184, R24, gdesc[UR28].tnspB, R184, gsb0 ;  /* 0x4060001c18b87df0 */ /* 0x000fe200080018b8 */
[----:B------:R-:W-:Y:S02]  /*dae0*/  FSETP.GEU.AND P2, PT, R58, -126, PT ;  /* 0xc2fc00003a00780b */ /* 0x000fe40003f4e000 */
[----:B------:R-:W-:Y:S01]  /*daf0*/  FSETP.GEU.AND P4, PT, R62, -126, PT ;  /* 0xc2fc00003e00780b */ /* 0x000fe20003f8e000 */
[----:B------:R-:W-:Y:S01]  /*db00*/  FADD R3, R3, R54 ;  /* 0x0000003603037221 */ /* 0x000fe20000000000 */
[----:B------:R-:W-:Y:S01]  /*db10*/  IADD3 R8, R2, 0x100, RZ ;  /* 0x0000010002087810 */ /* 0x000fe20007ffe0ff */
[----:B------:R-:W-:Y:S01]  /*db20*/  FFMA R5, R149, UR4, -R5 ;  /* 0x0000000495057c23 */ /* 0x000fe20008000805 */
[----:B------:R-:W-:-:S02]  /*db30*/  WARPGROUP.DEPBAR.LE gsb0, 0x0 ;  /* 0x00008000000079c5 */ /* 0x000fc40000010000 */
[----:B------:R-:W-:-:S06]  /*db40*/  WARPGROUP.ARRIVE ;  /* 0x00000000000079c5 */ /* 0x000fcc0000000000 */
[----:B------:R-:W-:Y:S03]  /*db50*/  HGMMA.64x32x16.F32.BF16 R168, R24, gdesc[UR24].tnspB, R168, gsb0 ;  /* 0x4060001818a87df0 */ /* 0x000fe600080018a8 */
[----:B------:R-:W-:Y:S02]  /*db60*/  WARPGROUP.DEPBAR.LE gsb0, 0x0 ;  /* 0x00008000000079c5 */ /* 0x000fe40000010000 */
[----:B------:R-:W-:-:S06]  /*db70*/  WARPGROUP.ARRIVE ;  /* 0x00000000000079c5 */ /* 0x000fcc0000000000 */
[----:B------:R-:W-:Y:S01]  /*db80*/  HGMMA.64x32x16.F32.BF16 R152, R24, gdesc[UR20].tnspB, R152, gsb0 ;  /* 0x4060001418987df0 */ /* 0x000fe20008001898 */
[----:B------:R-:W2:Y:S01]  /*db90*/  MUFU.EX2 R52, R52 ;  /* 0x0000003400347308 */ /* 0x000ea20000000800 */
[----:B------:R-:W-:-:S04]  /*dba0*/  FADD R10, R10, R48 ;  /* 0x000000300a0a7221 */ /* 0x000fc80000000000 */
[----:B------:R-:W-:Y:S01]  /*dbb0*/  FADD R10, R10, R49 ;  /* 0x000000310a0a7221 */ /* 0x000fe20000000000 */
[----:B--2---:R-:W-:-:S04]  /*dbc0*/  @!P6 FMUL R52, R52, R52 ;  /* 0x000000343434e220 */ /* 0x004fc80000400000 */
[----:B------:R-:W-:Y:S01]  /*dbd0*/  FADD R10, R10, R52 ;  /* 0x000000340a0a7221 */ /* 0x000fe20000000000 */
[----:B------:R-:W-:Y:S02]  /*dbe0*/  WARPGROUP.DEPBAR.LE gsb0, 0x0 ;  /* 0x00008000000079c5 */ /* 0x000fe40000010000 */
[----:B------:R-:W2:Y:S01]  /*dbf0*/  MUFU.EX2 R26, R53 ;  /* 0x00000035001a7308 */ /* 0x000ea20000000800 */
[----:B------:R-:W-:Y:S02]  /*dc00*/  F2FP.BF16.F32.PACK_AB R25, R51, R50 ;  /* 0x000000323319723e */ /* 0x000fe400000010ff */
[----:B------:R-:W-:Y:S02]  /*dc10*/  F2FP.BF16.F32.PACK_AB R27, R55, R54 ;  /* 0x00000036371b723e */ /* 0x000fe400000010ff */
[----:B------:R-:W-:Y:S01]  /*dc20*/  F2FP.BF16.F32.PACK_AB R24, R49, R48 ;  /* 0x000000303118723e */ /* 0x000fe200000010ff */
[----:B--2---:R-:W-:-:S04]  /*dc30*/  @!P5 FMUL R26, R26, R26 ;  /* 0x0000001a1a1ad220 */ /* 0x004fc80000400000 */
[----:B------:R-:W-:Y:S01]  /*dc40*/  FADD R10, R10, R26 ;  /* 0x0000001a0a0a7221 */ /* 0x000fe20000000000 */
[----:B------:R-:W-:-:S04]  /*dc50*/  F2FP.BF16.F32.PACK_AB R26, R26, R52 ;  /* 0x000000341a1a723e */ /* 0x000fc800000010ff */
[----:B------:R-:W-:-:S06]  /*dc60*/  WARPGROUP.ARRIVE ;  /* 0x00000000000079c5 */ /* 0x000fcc0000000000 */
[----:B------:R-:W-:Y:S03]  /*dc70*/  HGMMA.64x32x16.F32.BF16 R32, R24, gdesc[UR48].tnspB, R32, gsb0 ;  /* 0x4060003018207df0 */ /* 0x000fe60008001820 */
[----:B------:R-:W-:Y:S02]  /*dc80*/  WARPGROUP.DEPBAR.LE gsb0, 0x0 ;  /* 0x00008000000079c5 */ /* 0x000fe40000010000 */
        /* <DEDUP_REMOVED lines=13> */
[----:B------:R-:W-:Y:S01]  /*dd60*/  HGMMA.64x32x16.F32.BF16 R168, R24, gdesc[UR8].tnspB, R168, gsb0 ;  /* 0x4060000818a87df0 */ /* 0x000fe200080018a8 */
[----:B------:R-:W-:Y:S02]  /*dd70*/  R2UR UR38, R6 ;  /* 0x00000000062672ca */ /* 0x000fe400000e0000 */
[----:B------:R-:W-:Y:S02]  /*dd80*/  R2UR UR39, R7 ;  /* 0x00000000072772ca */ /* 0x000fe400000e0000 */
[----:B------:R-:W-:Y:S01]  /*dd90*/  FSETP.GEU.AND P3, PT, R59, -126, PT ;  /* 0xc2fc00003b00780b */ /* 0x000fe20003f6e000 */
[----:B------:R-:W-:Y:S01]  /*dda0*/  @!P2 FMUL R58, R58, 0.5 ;  /* 0x3f0000003a3aa820 */ /* 0x000fe20000400000 */
[----:B------:R-:W-:-:S05]  /*ddb0*/  @!P4 FMUL R62, R62, 0.5 ;  /* 0x3f0000003e3ec820 */ /* 0x000fca0000400000 */
[----:B------:R-:W2:Y:S06]  /*ddc0*/  MUFU.EX2 R58, R58 ;  /* 0x0000003a003a7308 */ /* 0x000eac0000000800 */
[----:B------:R-:W-:-:S06]  /*ddd0*/  @!P3 FMUL R59, R59, 0.5 ;  /* 0x3f0000003b3bb820 */ /* 0x000fcc0000400000 */
[----:B------:R-:W3:Y:S01]  /*dde0*/  MUFU.EX2 R59, R59 ;  /* 0x0000003b003b7308 */ /* 0x000ee20000000800 */
[----:B------:R-:W-:Y:S02]  /*ddf0*/  WARPGROUP.DEPBAR.LE gsb0, 0x0 ;  /* 0x00008000000079c5 */ /* 0x000fe40000010000 */
[----:B------:R-:W-:-:S06]  /*de00*/  WARPGROUP.ARRIVE ;  /* 0x00000000000079c5 */ /* 0x000fcc0000000000 */
[----:B------:R-:W-:Y:S01]  /*de10*/  HGMMA.64x32x16.F32.BF16 R152, R24, gdesc[UR36].tnspB, R152, gsb0 ;  /* 0x4060002418987df0 */ /* 0x000fe20008001898 */
[----:B------:R-:W4:Y:S01]  /*de20*/  MUFU.EX2 R62, R62 ;  /* 0x0000003e003e7308 */ /* 0x000f220000000800 */
[----:B------:R-:W-:Y:S01]  /*de30*/  FSETP.GEU.AND P6, PT, R56, -126, PT ;  /* 0xc2fc00003800780b */ /* 0x000fe20003fce000 */
[----:B--2---:R-:W-:Y:S01]  /*de40*/  @!P2 FMUL R58, R58, R58 ;  /* 0x0000003a3a3aa220 */ /* 0x004fe20000400000 */
[----:B------:R-:W-:Y:S01]  /*de50*/  FSETP.GEU.AND P2, PT, R57, -126, PT ;  /* 0xc2fc00003900780b */ /* 0x000fe20003f4e000 */
[----:B---3--:R-:W-:Y:S01]  /*de60*/  @!P3 FMUL R59, R59, R59 ;  /* 0x0000003b3b3bb220 */ /* 0x008fe20000400000 */
[----:B------:R-:W-:Y:S01]  /*de70*/  FSETP.GEU.AND P3, PT, R60, -126, PT ;  /* 0xc2fc00003c00780b */ /* 0x000fe20003f6e000 */
[----:B------:R-:W-:Y:S01]  /*de80*/  IMAD.MOV.U32 R7, RZ, RZ, -0x7fffffe0 ;  /* 0x80000020ff077424 */ /* 0x000fe200078e00ff */
[----:B------:R-:W-:-:S07]  /*de90*/  FSETP.GEU.AND P5, PT, R63, -126, PT ;  /* 0xc2fc00003f00780b */ /* 0x000fce0003fae000 */
[----:B------:R-:W-:Y:S01]  /*dea0*/  @!P6 FMUL R56, R56, 0.5 ;  /* 0x3f0000003838e820 */ /* 0x000fe20000400000 */
[----:B----4-:R-:W-:Y:S01]  /*deb0*/  @!P4 FMUL R62, R62, R62 ;  /* 0x0000003e3e3ec220 */ /* 0x010fe20000400000 */
[----:B------:R-:W-:Y:S01]  /*dec0*/  FSETP.GEU.AND P4, PT, R61, -126, PT ;  /* 0xc2fc00003d00780b */ /* 0x000fe20003f8e000 */
[----:B------:R-:W-:Y:S01]  /*ded0*/  @!P2 FMUL R57, R57, 0.5 ;  /* 0x3f0000003939a820 */ /* 0x000fe20000400000 */
[----:B------:R-:W-:Y:S02]  /*dee0*/  R2UR UR31, R7 ;  /* 0x00000000071f72ca */ /* 0x000fe400000e0000 */
[----:B------:R-:W2:Y:S01]  /*def0*/  MUFU.EX2 R56, R56 ;  /* 0x0000003800387308 */ /* 0x000ea20000000800 */
[----:B------:R-:W-:Y:S01]  /*df00*/  MOV R7, 0x80000020 ;  /* 0x8000002000077802 */ /* 0x000fe20000000f00 */
[----:B------:R-:W-:Y:S01]  /*df10*/  @!P3 FMUL R60, R60, 0.5 ;  /* 0x3f0000003c3cb820 */ /* 0x000fe20000400000 */
[----:B------:R-:W-:Y:S02]  /*df20*/  @!P5 FMUL R63, R63, 0.5 ;  /* 0x3f0000003f3fd820 */ /* 0x000fe40000400000 */
[----:B------:R-:W-:-:S02]  /*df30*/  R2UR UR23, R7 ;  /* 0x00000000071772ca */ /* 0x000fc400000e0000 */
[----:B------:R-:W-:Y:S01]  /*df40*/  MOV R7, 0x80000020 ;  /* 0x8000002000077802 */ /* 0x000fe20000000f00 */
[----:B------:R-:W3:Y:S01]  /*df50*/  MUFU.EX2 R57, R57 ;  /* 0x0000003900397308 */ /* 0x000ee20000000800 */
[----:B------:R-:W-:Y:S02]  /*df60*/  @!P4 FMUL R61, R61, 0.5 ;  /* 0x3f0000003d3dc820 */ /* 0x000fe40000400000 */
[----:B------:R-:W-:Y:S02]  /*df70*/  R2UR UR51, R7 ;  /* 0x00000000073372ca */ /* 0x000fe400000e0000 */
[----:B------:R-:W-:-:S03]  /*df80*/  MOV R7, 0x80000020 ;  /* 0x8000002000077802 */ /* 0x000fc60000000f00 */
[----:B------:R-:W4:Y:S01]  /*df90*/  MUFU.EX2 R60, R60 ;  /* 0x0000003c003c7308 */ /* 0x000f220000000800 */
[----:B------:R-:W-:Y:S02]  /*dfa0*/  R2UR UR43, R7 ;  /* 0x00000000072b72ca */ /* 0x000fe400000e0000 */
[----:B------:R-:W-:-:S05]  /*dfb0*/  MOV R7, 0x80000020 ;  /* 0x8000002000077802 */ /* 0x000fca0000000f00 */
[----:B------:R-:W1:Y:S01]  /*dfc0*/  MUFU.EX2 R63, R63 ;  /* 0x0000003f003f7308 */ /* 0x000e620000000800 */
[----:B------:R-:W-:-:S07]  /*dfd0*/  WARPGROUP.DEPBAR.LE gsb0, 0x0 ;  /* 0x00008000000079c5 */ /* 0x000fce0000010000 */
[----:B------:R-:W1:Y:S01]  /*dfe0*/  MUFU.EX2 R26, R61 ;  /* 0x0000003d001a7308 */ /* 0x000e620000000800 */
[----:B--2---:R-:W-:Y:S01]  /*dff0*/  @!P6 FMUL R56, R56, R56 ;  /* 0x000000383838e220 */ /* 0x004fe20000400000 */
[----:B------:R-:W-:Y:S01]  /*e000*/  R2UR UR7, R7 ;  /* 0x00000000070772ca */ /* 0x000fe200000e0000 */
[----:B---3--:R-:W-:Y:S01]  /*e010*/  @!P2 FMUL R57, R57, R57 ;  /* 0x000000393939a220 */ /* 0x008fe20000400000 */
[----:B------:R-:W-:Y:S01]  /*e020*/  MOV R7, 0x80000020 ;  /* 0x8000002000077802 */ /* 0x000fe20000000f00 */
[----:B------:R-:W-:Y:S01]  /*e030*/  FADD R10, R10, R56 ;  /* 0x000000380a0a7221 */ /* 0x000fe20000000000 */
[----:B----4-:R-:W-:Y:S02]  /*e040*/  @!P3 FMUL R60, R60, R60 ;  /* 0x0000003c3c3cb220 */ /* 0x010fe40000400000 */
[----:B------:R-:W-:Y:S01]  /*e050*/  R2UR UR39, R7 ;  /* 0x00000000072772ca */ /* 0x000fe200000e0000 */
[----:B------:R-:W-:Y:S01]  /*e060*/  FADD R7, R10, R57 ;  /* 0x000000390a077221 */ /* 0x000fe20000000000 */
[----:B------:R-:W-:Y:S01]  /*e070*/  MOV R9, 0x80000020 ;  /* 0x8000002000097802 */ /* 0x000fe20000000f00 */
[----:B-1----:R-:W-:-:S02]  /*e080*/  @!P5 FMUL R63, R63, R63 ;  /* 0x0000003f3f3fd220 */ /* 0x002fc40000400000 */
[----:B------:R-:W-:Y:S01]  /*e090*/  FADD R7, R7, R60 ;  /* 0x0000003c07077221 */ /* 0x000fe20000000000 */
[----:B------:R-:W-:Y:S01]  /*e0a0*/  R2UR UR34, R8 ;  /* 0x00000000082272ca */ /* 0x000fe200000e0000 */
[----:B------:R-:W-:Y:S01]  /*e0b0*/  @!P4 FMUL R26, R26, R26 ;  /* 0x0000001a1a1ac220 */ /* 0x000fe20000400000 */
[----:B------:R-:W-:Y:S02]  /*e0c0*/  R2UR UR35, R9 ;  /* 0x00000000092372ca */ /* 0x000fe400000e0000 */
[----:B------:R-:W-:Y:S01]  /*e0d0*/  F2FP.BF16.F32.PACK_AB R25, R59, R58 ;  /* 0x0000003a3b19723e */ /* 0x000fe200000010ff */
[----:B------:R-:W-:Y:S01]  /*e0e0*/  FADD R10, R7, R26 ;  /* 0x0000001a070a7221 */ /* 0x000fe20000000000 */
[----:B------:R-:W-:Y:S02]  /*e0f0*/  F2FP.BF16.F32.PACK_AB R27, R63, R62 ;  /* 0x0000003e3f1b723e */ /* 0x000fe400000010ff */
[----:B------:R-:W-:Y:S02]  /*e100*/  F2FP.BF16.F32.PACK_AB R24, R57, R56 ;  /* 0x000000383918723e */ /* 0x000fe400000010ff */
[----:B------:R-:W-:-:S04]  /*e110*/  F2FP.BF16.F32.PACK_AB R26, R26, R60 ;  /* 0x0000003c1a1a723e */ /* 0x000fc800000010ff */
[----:B------:R-:W-:-:S06]  /*e120*/  WARPGROUP.ARRIVE ;  /* 0x00000000000079c5 */ /* 0x000fcc0000000000 */
[----:B------:R-:W-:Y:S01]  /*e130*/  HGMMA.64x32x16.F32.BF16 R32, R24, gdesc[UR32].tnspB, R32, gsb0 ;  /* 0x4060002018207df0 */ /* 0x000fe20008001820 */
[----:B------:R-:W-:-:S04]  /*e140*/  IADD3 R6, R2, 0x500, RZ ;  /* 0x0000050002067810 */ /* 0x000fc80007ffe0ff */
[----:B------:R-:W-:Y:S01]  /*e150*/  R2UR UR30, R6 ;  /* 0x00000000061e72ca */ /* 0x000fe200000e0000 */
[----:B------:R-:W-:Y:S02]  /*e160*/  WARPGROUP.DEPBAR.LE gsb0, 0x0 ;  /* 0x00008000000079c5 */ /* 0x000fe40000010000 */
[----:B------:R-:W-:-:S10]  /*e170*/  WARPGROUP.ARRIVE ;  /* 0x00000000000079c5 */ /* 0x000fd40000000000 */
[----:B------:R-:W-:Y:S01]  /*e180*/  HGMMA.64x32x16.F32.BF16 R232, R24, gdesc[UR28].tnspB, R232, gsb0 ;  /* 0x4060001c18e87df0 */ /* 0x000fe200080018e8 */
[----:B------:R-:W-:Y:S02]  /*e190*/  IADD3 R8, R2, 0x900, RZ ;  /* 0x0000090002087810 */ /* 0x000fe40007ffe0ff */
[----:B------:R-:W-:Y:S02]  /*e1a0*/  MOV R9, 0x80000020 ;  /* 0x8000002000097802 */ /* 0x000fe40000000f00 */
[----:B------:R-:W-:Y:S02]  /*e1b0*/  R2UR UR26, R8 ;  /* 0x00000000081a72ca */ /* 0x000fe400000e0000 */
[----:B------:R-:W-:Y:S01]  /*e1c0*/  R2UR UR27, R9 ;  /* 0x00000000091b72ca */ /* 0x000fe200000e0000 */
[----:B------:R-:W-:Y:S02]  /*e1d0*/  WARPGROUP.DEPBAR.LE gsb0, 0x0 ;  /* 0x00008000000079c5 */ /* 0x000fe40000010000 */
[----:B------:R-:W-:-:S10]  /*e1e0*/  WARPGROUP.ARRIVE ;  /* 0x00000000000079c5 */ /* 0x000fd40000000000 */
[----:B------:R-:W-:Y:S01]  /*e1f0*/  HGMMA.64x32x16.F32.BF16 R216, R24, gdesc[UR24].tnspB, R216, gsb0 ;  /* 0x4060001818d87df0 */ /* 0x000fe200080018d8 */
[----:B------:R-:W-:-:S04]  /*e200*/  IADD3 R6, R2, 0xd00, RZ ;  /* 0x00000d0002067810 */ /* 0x000fc80007ffe0ff */
[----:B------:R-:W-:Y:S01]  /*e210*/  R2UR UR22, R6 ;  /* 0x00000000061672ca */ /* 0x000fe200000e0000 */
[----:B------:R-:W-:Y:S02]  /*e220*/  WARPGROUP.DEPBAR.LE gsb0, 0x0 ;  /* 0x00008000000079c5 */ /* 0x000fe40000010000 */
[----:B------:R-:W-:-:S10]  /*e230*/  WARPGROUP.ARRIVE ;  /* 0x00000000000079c5 */ /* 0x000fd40000000000 */
[----:B------:R-:W-:Y:S01]  /*e240*/  HGMMA.64x32x16.F32.BF16 R200, R24, gdesc[UR20].tnspB, R200, gsb0 ;  /* 0x4060001418c87df0 */ /* 0x000fe200080018c8 */
[----:B------:R-:W-:-:S05]  /*e250*/  VIADD R6, R2, 0x1100 ;  /* 0x0000110002067836 */ /* 0x000fca0000000000 */
[----:B------:R-:W-:Y:S01]  /*e260*/  R2UR UR50, R6 ;  /* 0x00000000063272ca */ /* 0x000fe200000e0000 */
[----:B------:R-:W-:Y:S02]  /*e270*/  WARPGROUP.DEPBAR.LE gsb0, 0x0 ;  /* 0x00008000000079c5 */ /* 0x000fe40000010000 */
[----:B------:R-:W-:-:S10]  /*e280*/  WARPGROUP.ARRIVE ;  /* 0x00000000000079c5 */ /* 0x000fd40000000000 */
[----:B------:R-:W-:Y:S01]  /*e290*/  HGMMA.64x32x16.F32.BF16 R184, R24, gdesc[UR48].tnspB, R184, gsb0 ;  /* 0x4060003018b87df0 */ /* 0x000fe200080018b8 */
[----:B------:R-:W-:Y:S01]  /*e2a0*/  IMAD.MOV.U32 R9, RZ, RZ, -0x7fffffe0 ;  /* 0x80000020ff097424 */ /* 0x000fe200078e00ff */
[----:B------:R-:W-:-:S04]  /*e2b0*/  IADD3 R8, R2, 0x1500, RZ ;  /* 0x0000150002087810 */ /* 0x000fc80007ffe0ff */
[----:B------:R-:W-:Y:S02]  /*e2c0*/  R2UR UR46, R8 ;  /* 0x00000000082e72ca */ /* 0x000fe400000e0000 */
[----:B------:R-:W-:Y:S02]  /*e2d0*/  R2UR UR47, R9 ;  /* 0x00000000092f72ca */ /* 0x000fe400000e0000 */
[----:B------:R-:W-:Y:S02]  /*e2e0*/  FSETP.GEU.AND P5, PT, R66, -126, PT ;  /* 0xc2fc00004200780b */ /* 0x000fe40003fae000 */
[----:B------:R-:W-:Y:S01]  /*e2f0*/  FSETP.GEU.AND P6, PT, R67, -126, PT ;  /* 0xc2fc00004300780b */ /* 0x000fe20003fce000 */
[----:B------:R-:W-:Y:S02]  /*e300*/  WARPGROUP.DEPBAR.LE gsb0, 0x0 ;  /* 0x00008000000079c5 */ /* 0x000fe40000010000 */
[----:B------:R-:W-:-:S06]  /*e310*/  WARPGROUP.ARRIVE ;  /* 0x00000000000079c5 */ /* 0x000fcc0000000000 */
[----:B------:R-:W-:Y:S01]  /*e320*/  HGMMA.64x32x16.F32.BF16 R168, R24, gdesc[UR44].tnspB, R168, gsb0 ;  /* 0x4060002c18a87df0 */ /* 0x000fe200080018a8 */
[----:B------:R-:W-:Y:S02]  /*e330*/  FSETP.GEU.AND P2, PT, R70, -126, PT ;  /* 0xc2fc00004600780b */ /* 0x000fe40003f4e000 */
[----:B------:R-:W-:Y:S01]  /*e340*/  IADD3 R6, R2, 0x1900, RZ ;  /* 0x0000190002067810 */ /* 0x000fe20007ffe0ff */
[----:B------:R-:W-:Y:S01]  /*e350*/  @!P5 FMUL R66, R66, 0.5 ;  /* 0x3f0000004242d820 */ /* 0x000fe20000400000 */
[----:B------:R-:W-:Y:S02]  /*e360*/  @!P6 FMUL R67, R67, 0.5 ;  /* 0x3f0000004343e820 */ /* 0x000fe40000400000 */
[----:B------:R-:W-:-:S07]  /*e370*/  R2UR UR42, R6 ;  /* 0x00000000062a72ca */ /* 0x000fce00000e0000 */
[----:B------:R-:W-:Y:S01]  /*e380*/  @!P2 FMUL R70, R70, 0.5 ;  /* 0x3f0000004646a820 */ /* 0x000fe20000400000 */
[----:B------:R-:W1:Y:S08]  /*e390*/  MUFU.EX2 R66, R66 ;  /* 0x0000004200427308 */ /* 0x000e700000000800 */
[----:B------:R-:W2:Y:S08]  /*e3a0*/  MUFU.EX2 R67, R67 ;  /* 0x0000004300437308 */ /* 0x000eb00000000800 */
[----:B------:R-:W3:Y:S01]  /*e3b0*/  MUFU.EX2 R70, R70 ;  /* 0x0000004600467308 */ /* 0x000ee20000000800 */
[----:B-1----:R-:W-:Y:S01]  /*e3c0*/  @!P5 FMUL R66, R66, R66 ;  /* 0x000000424242d220 */ /* 0x002fe20000400000 */
[----:B------:R-:W-:Y:S01]  /*e3d0*/  FSETP.GEU.AND P3, PT, R71, -126, PT ;  /* 0xc2fc00004700780b */ /* 0x000fe20003f6e000 */
[----:B------:R-:W-:-:S02]  /*e3e0*/  WARPGROUP.DEPBAR.LE gsb0, 0x0 ;  /* 0x00008000000079c5 */ /* 0x000fc40000010000 */
[----:B------:R-:W-:-:S06]  /*e3f0*/  WARPGROUP.ARRIVE ;  /* 0x00000000000079c5 */ /* 0x000fcc0000000000 */
[----:B------:R-:W-:Y:S01]  /*e400*/  HGMMA.64x32x16.F32.BF16 R152, R24, gdesc[UR40].tnspB, R152, gsb0 ;  /* 0x4060002818987df0 */ /* 0x000fe20008001898 */
[----:B--2---:R-:W-:Y:S01]  /*e410*/  @!P6 FMUL R67, R67, R67 ;  /* 0x000000434343e220 */ /* 0x004fe20000400000 */
[----:B---3--:R-:W-:Y:S01]  /*e420*/  @!P2 FMUL R70, R70, R70 ;  /* 0x000000464646a220 */ /* 0x008fe20000400000 */
[----:B------:R-:W-:Y:S02]  /*e430*/  FSETP.GEU.AND P4, PT, R64, -126, PT ;  /* 0xc2fc00004000780b */ /* 0x000fe40003f8e000 */
[----:B------:R-:W-:Y:S02]  /*e440*/  FSETP.GEU.AND P5, PT, R65, -126, PT ;  /* 0xc2fc00004100780b */ /* 0x000fe40003fae000 */
[----:B------:R-:W-:Y:S02]  /*e450*/  FSETP.GEU.AND P6, PT, R68, -126, PT ;  /* 0xc2fc00004400780b */ /* 0x000fe40003fce000 */
[----:B------:R-:W-:Y:S01]  /*e460*/  FSETP.GEU.AND P2, PT, R69, -126, PT ;  /* 0xc2fc00004500780b */ /* 0x000fe20003f4e000 */
[----:B------:R-:W-:-:S06]  /*e470*/  @!P3 FMUL R71, R71, 0.5 ;  /* 0x3f0000004747b820 */ /* 0x000fcc0000400000 */
[----:B------:R-:W-:Y:S02]  /*e480*/  @!P4 FMUL R64, R64, 0.5 ;  /* 0x3f0000004040c820 */ /* 0x000fe40000400000 */
[----:B------:R-:W-:Y:S02]  /*e490*/  @!P5 FMUL R65, R65, 0.5 ;  /* 0x3f0000004141d820 */ /* 0x000fe40000400000 */
[----:B------:R-:W-:Y:S02]  /*e4a0*/  @!P6 FMUL R68, R68, 0.5 ;  /* 0x3f0000004444e820 */ /* 0x000fe40000400000 */
[----:B------:R-:W-:Y:S01]  /*e4b0*/  @!P2 FMUL R69, R69, 0.5 ;  /* 0x3f0000004545a820 */ /* 0x000fe20000400000 */
[----:B------:R-:W1:Y:S08]  /*e4c0*/  MUFU.EX2 R71, R71 ;  /* 0x0000004700477308 */ /* 0x000e700000000800 */
[----:B------:R-:W2:Y:S08]  /*e4d0*/  MUFU.EX2 R64, R64 ;  /* 0x0000004000407308 */ /* 0x000eb00000000800 */
[----:B------:R-:W3:Y:S08]  /*e4e0*/  MUFU.EX2 R65, R65 ;  /* 0x0000004100417308 */ /* 0x000ef00000000800 */
[----:B------:R-:W4:Y:S08]  /*e4f0*/  MUFU.EX2 R68, R68 ;  /* 0x0000004400447308 */ /* 0x000f300000000800 */
[----:B------:R-:W4:Y:S01]  /*e500*/  MUFU.EX2 R69, R69 ;  /* 0x0000004500457308 */ /* 0x000f220000000800 */
[----:B------:R-:W-:Y:S01]  /*e510*/  IMAD.MOV.U32 R9, RZ, RZ, -0x7fffffe0 ;  /* 0x80000020ff097424 */ /* 0x000fe200078e00ff */
[----:B------:R-:W-:Y:S01]  /*e520*/  IADD3 R8, R2, 0x140, RZ ;  /* 0x0000014002087810 */ /* 0x000fe20007ffe0ff */
[----:B-1----:R-:W-:Y:S01]  /*e530*/  @!P3 FMUL R71, R71, R71 ;  /* 0x000000474747b220 */ /* 0x002fe20000400000 */
[----:B--2---:R-:W-:Y:S01]  /*e540*/  @!P4 FMUL R64, R64, R64 ;  /* 0x000000404040c220 */ /* 0x004fe20000400000 */
[----:B---3--:R-:W-:Y:S01]  /*e550*/  @!P5 FMUL R65, R65, R65 ;  /* 0x000000414141d220 */ /* 0x008fe20000400000 */
[----:B------:R-:W-:Y:S01]  /*e560*/  R2UR UR18, R8 ;  /* 0x00000000081272ca */ /* 0x000fe200000e0000 */
[----:B----4-:R-:W-:Y:S01]  /*e570*/  @!P6 FMUL R68, R68, R68 ;  /* 0x000000444444e220 */ /* 0x010fe20000400000 */
[----:B------:R-:W-:Y:S01]  /*e580*/  R2UR UR19, R9 ;  /* 0x00000000091372ca */ /* 0x000fe200000e0000 */
[----:B------:R-:W-:-:S02]  /*e590*/  WARPGROUP.DEPBAR.LE gsb0, 0x0 ;  /* 0x00008000000079c5 */ /* 0x000fc40000010000 */
[----:B------:R-:W-:Y:S01]  /*e5a0*/  @!P2 FMUL R69, R69, R69 ;  /* 0x000000454545a220 */ /* 0x000fe20000400000 */
[----:B------:R-:W-:Y:S02]  /*e5b0*/  F2FP.BF16.F32.PACK_AB R25, R67, R66 ;  /* 0x000000424319723e */ /* 0x000fe400000010ff */
        /* <DEDUP_REMOVED lines=25> */
[----:B------:R-:W-:Y:S01]  /*e750*/  R2UR UR35, R7 ;  /* 0x00000000072372ca */ /* 0x000fe200000e0000 */
[----:B------:R-:W-:-:S04]  /*e760*/  FADD R3, R3, R55 ;  /* 0x0000003703037221 */ /* 0x000fc80000000000 */
[----:B------:R-:W-:Y:S01]  /*e770*/  FADD R3, R3, R58 ;  /* 0x0000003a03037221 */ /* 0x000fe20000000000 */
[----:B------:R-:W-:Y:S02]  /*e780*/  WARPGROUP.DEPBAR.LE gsb0, 0x0 ;  /* 0x00008000000079c5 */ /* 0x000fe40000010000 */
[----:B------:R-:W-:-:S06]  /*e790*/  WARPGROUP.ARRIVE ;  /* 0x00000000000079c5 */ /* 0x000fcc0000000000 */
[----:B------:R-:W-:Y:S01]  /*e7a0*/  HGMMA.64x32x16.F32.BF16 R184, R24, gdesc[UR32].tnspB, R184, gsb0 ;  /* 0x4060002018b87df0 */ /* 0x000fe200080018b8 */
[----:B------:R-:W-:-:S04]  /*e7b0*/  FADD R3, R3, R59 ;  /* 0x0000003b03037221 */ /* 0x000fc80000000000 */
[----:B------:R-:W-:Y:S01]  /*e7c0*/  FADD R8, R3, R62 ;  /* 0x0000003e03087221 */ /* 0x000fe20000000000 */
[----:B------:R-:W-:-:S03]  /*e7d0*/  MOV R9, 0x80000020 ;  /* 0x8000002000097802 */ /* 0x000fc60000000f00 */
[----:B------:R-:W-:Y:S01]  /*e7e0*/  FADD R3, R8, R63 ;  /* 0x0000003f08037221 */ /* 0x000fe20000000000 */
[----:B------:R-:W-:Y:S02]  /*e7f0*/  IADD3 R8, R2, 0x1540, RZ ;  /* 0x0000154002087810 */ /* 0x000fe40007ffe0ff */
[----:B------:R-:W-:Y:S02]  /*e800*/  R2UR UR31, R9 ;  /* 0x00000000091f72ca */ /* 0x000fe400000e0000 */
[----:B------:R-:W-:Y:S01]  /*e810*/  R2UR UR30, R8 ;  /* 0x00000000081e72ca */ /* 0x000fe200000e0000 */
[----:B------:R-:W-:Y:S02]  /*e820*/  WARPGROUP.DEPBAR.LE gsb0, 0x0 ;  /* 0x00008000000079c5 */ /* 0x000fe40000010000 */
[----:B------:R-:W-:-:S10]  /*e830*/  WARPGROUP.ARRIVE ;  /* 0x00000000000079c5 */ /* 0x000fd40000000000 */
[----:B------:R-:W-:Y:S01]  /*e840*/  HGMMA.64x32x16.F32.BF16 R168, R24, gdesc[UR28].tnspB, R168, gsb0 ;  /* 0x4060001c18a87df0 */ /* 0x000fe200080018a8 */
[----:B------:R-:W-:Y:S01]  /*e850*/  IMAD.MOV.U32 R7, RZ, RZ, -0x7fffffe0 ;  /* 0x80000020ff077424 */ /* 0x000fe200078e00ff */
[----:B------:R-:W-:Y:S02]  /*e860*/  IADD3 R6, R2, 0x1940, RZ ;  /* 0x0000194002067810 */ /* 0x000fe40007ffe0ff */
[----:B------:R-:W-:Y:S02]  /*e870*/  FSETP.GEU.AND P3, PT, R74, -126, PT ;  /* 0xc2fc00004a00780b */ /* 0x000fe40003f6e000 */
[----:B------:R-:W-:Y:S02]  /*e880*/  R2UR UR26, R6 ;  /* 0x00000000061a72ca */ /* 0x000fe400000e0000 */
[----:B------:R-:W-:Y:S02]  /*e890*/  R2UR UR27, R7 ;  /* 0x00000000071b72ca */ /* 0x000fe400000e0000 */
[----:B------:R-:W-:-:S02]  /*e8a0*/  FSETP.GEU.AND P4, PT, R75, -126, PT ;  /* 0xc2fc00004b00780b */ /* 0x000fc40003f8e000 */
[----:B------:R-:W-:-:S05]  /*e8b0*/  FSETP.GEU.AND P5, PT, R78, -126, PT ;  /* 0xc2fc00004e00780b */ /* 0x000fca0003fae000 */
[----:B------:R-:W-:-:S06]  /*e8c0*/  @!P3 FMUL R74, R74, 0.5 ;  /* 0x3f0000004a4ab820 */ /* 0x000fcc0000400000 */
[----:B------:R-:W-:Y:S01]  /*e8d0*/  @!P4 FMUL R75, R75, 0.5 ;  /* 0x3f0000004b4bc820 */ /* 0x000fe20000400000 */
[----:B------:R-:W1:Y:S01]  /*e8e0*/  MUFU.EX2 R74, R74 ;  /* 0x0000004a004a7308 */ /* 0x000e620000000800 */
[----:B------:R-:W-:-:S07]  /*e8f0*/  @!P5 FMUL R78, R78, 0.5 ;  /* 0x3f0000004e4ed820 */ /* 0x000fce0000400000 */
[----:B------:R-:W2:Y:S01]  /*e900*/  MUFU.EX2 R75, R75 ;  /* 0x0000004b004b7308 */ /* 0x000ea20000000800 */
[----:B------:R-:W-:Y:S02]  /*e910*/  WARPGROUP.DEPBAR.LE gsb0, 0x0 ;  /* 0x00008000000079c5 */ /* 0x000fe40000010000 */
[----:B------:R-:W-:-:S06]  /*e920*/  WARPGROUP.ARRIVE ;  /* 0x00000000000079c5 */ /* 0x000fcc0000000000 */
[----:B------:R-:W-:Y:S01]  /*e930*/  HGMMA.64x32x16.F32.BF16 R152, R24, gdesc[UR24].tnspB, R152, gsb0 ;  /* 0x4060001818987df0 */ /* 0x000fe20008001898 */
[----:B------:R-:W3:Y:S01]  /*e940*/  MUFU.EX2 R78, R78 ;  /* 0x0000004e004e7308 */ /* 0x000ee20000000800 */
[----:B------:R-:W-:Y:S01]  /*e950*/  FSETP.GEU.AND P2, PT, R72, -126, PT ;  /* 0xc2fc00004800780b */ /* 0x000fe20003f4e000 */
[----:B------:R-:W-:Y:S02]  /*e960*/  IMAD.MOV.U32 R7, RZ, RZ, -0x7fffffe0 ;  /* 0x80000020ff077424 */ /* 0x000fe400078e00ff */
[----:B-1----:R-:W-:Y:S01]  /*e970*/  @!P3 FMUL R74, R74, R74 ;  /* 0x0000004a4a4ab220 */ /* 0x002fe20000400000 */
[----:B------:R-:W-:Y:S01]  /*e980*/  FSETP.GEU.AND P3, PT, R73, -126, PT ;  /* 0xc2fc00004900780b */ /* 0x000fe20003f6e000 */
[----:B--2---:R-:W-:Y:S01]  /*e990*/  @!P4 FMUL R75, R75, R75 ;  /* 0x0000004b4b4bc220 */ /* 0x004fe20000400000 */
[----:B------:R-:W-:Y:S02]  /*e9a0*/  FSETP.GEU.AND P4, PT, R76, -126, PT ;  /* 0xc2fc00004c00780b */ /* 0x000fe40003f8e000 */
[----:B------:R-:W-:Y:S01]  /*e9b0*/  R2UR UR51, R7 ;  /* 0x00000000073372ca */ /* 0x000fe200000e0000 */
[----:B------:R-:W-:Y:S01]  /*e9c0*/  FADD R10, R10, R64 ;  /* 0x000000400a0a7221 */ /* 0x000fe20000000000 */
[----:B------:R-:W-:-:S02]  /*e9d0*/  MOV R7, 0x80000020 ;  /* 0x8000002000077802 */ /* 0x000fc40000000f00 */
[----:B------:R-:W-:Y:S02]  /*e9e0*/  FSETP.GEU.AND P6, PT, R79, -126, PT ;  /* 0xc2fc00004f00780b */ /* 0x000fe40003fce000 */
[----:B------:R-:W-:Y:S01]  /*e9f0*/  R2UR UR43, R7 ;  /* 0x00000000072b72ca */ /* 0x000fe200000e0000 */
[----:B------:R-:W-:Y:S01]  /*ea00*/  FADD R7, R10, R65 ;  /* 0x000000410a077221 */ /* 0x000fe20000000000 */
[----:B---3--:R-:W-:Y:S01]  /*ea10*/  @!P5 FMUL R78, R78, R78 ;  /* 0x0000004e4e4ed220 */ /* 0x008fe20000400000 */
[----:B------:R-:W-:Y:S01]  /*ea20*/  FSETP.GEU.AND P5, PT, R77, -126, PT ;  /* 0xc2fc00004d00780b */ /* 0x000fe20003fae000 */
[----:B------:R-:W-:Y:S01]  /*ea30*/  @!P2 FMUL R72, R72, 0.5 ;  /* 0x3f0000004848a820 */ /* 0x000fe20000400000 */
[----:B------:R-:W-:Y:S01]  /*ea40*/  FADD R10, R7, R68 ;  /* 0x00000044070a7221 */ /* 0x000fe20000000000 */
[----:B------:R-:W-:Y:S01]  /*ea50*/  @!P3 FMUL R73, R73, 0.5 ;  /* 0x3f0000004949b820 */ /* 0x000fe20000400000 */
[----:B------:R-:W-:Y:S01]  /*ea60*/  MOV R7, 0x80000020 ;  /* 0x8000002000077802 */ /* 0x000fe20000000f00 */
[----:B------:R-:W1:Y:S01]  /*ea70*/  MUFU.EX2 R11, R72 ;  /* 0x00000048000b7308 */ /* 0x000e620000000800 */
[----:B------:R-:W-:-:S02]  /*ea80*/  @!P4 FMUL R76, R76, 0.5 ;  /* 0x3f0000004c4cc820 */ /* 0x000fc40000400000 */
[----:B------:R-:W-:Y:S01]  /*ea90*/  @!P6 FMUL R79, R79, 0.5 ;  /* 0x3f0000004f4fe820 */ /* 0x000fe20000400000 */
[----:B------:R-:W-:Y:S02]  /*eaa0*/  R2UR UR19, R7 ;  /* 0x00000000071372ca */ /* 0x000fe400000e0000 */
[----:B------:R-:W-:Y:S02]  /*eab0*/  MOV R7, 0x80000020 ;  /* 0x8000002000077802 */ /* 0x000fe40000000f00 */
[----:B------:R-:W2:Y:S01]  /*eac0*/  MUFU.EX2 R12, R73 ;  /* 0x00000049000c7308 */ /* 0x000ea20000000800 */
[----:B------:R-:W-:Y:S01]  /*ead0*/  @!P5 FMUL R77, R77, 0.5 ;  /* 0x3f0000004d4dd820 */ /* 0x000fe20000400000 */
[----:B------:R-:W-:Y:S02]  /*eae0*/  R2UR UR11, R7 ;  /* 0x00000000070b72ca */ /* 0x000fe400000e0000 */
[----:B------:R-:W-:-:S04]  /*eaf0*/  MOV R7, 0x80000020 ;  /* 0x8000002000077802 */ /* 0x000fc80000000f00 */
[----:B------:R-:W3:Y:S01]  /*eb00*/  MUFU.EX2 R76, R76 ;  /* 0x0000004c004c7308 */ /* 0x000ee20000000800 */
[----:B------:R-:W-:Y:S01]  /*eb10*/  R2UR UR35, R7 ;  /* 0x00000000072372ca */ /* 0x000fe200000e0000 */
[----:B------:R-:W-:Y:S01]  /*eb20*/  FADD R10, R10, R69 ;  /* 0x000000450a0a7221 */ /* 0x000fe20000000000 */
[----:B------:R-:W-:-:S05]  /*eb30*/  MOV R7, 0x80000020 ;  /* 0x8000002000077802 */ /* 0x000fca0000000f00 */
[----:B------:R-:W4:Y:S01]  /*eb40*/  MUFU.EX2 R79, R79 ;  /* 0x0000004f004f7308 */ /* 0x000f220000000800 */
[----:B------:R-:W-:-:S07]  /*eb50*/  WARPGROUP.DEPBAR.LE gsb0, 0x0 ;  /* 0x00008000000079c5 */ /* 0x000fce0000010000 */
[----:B------:R-:W4:Y:S01]  /*eb60*/  MUFU.EX2 R26, R77 ;  /* 0x0000004d001a7308 */ /* 0x000f220000000800 */
[----:B-1----:R-:W-:Y:S01]  /*eb70*/  @!P2 FMUL R11, R11, R11 ;  /* 0x0000000b0b0ba220 */ /* 0x002fe20000400000 */
[----:B------:R-:W-:Y:S01]  /*eb80*/  R2UR UR27, R7 ;  /* 0x00000000071b72ca */ /* 0x000fe200000e0000 */
[----:B--2---:R-:W-:Y:S02]  /*eb90*/  @!P3 FMUL R12, R12, R12 ;  /* 0x0000000c0c0cb220 */ /* 0x004fe40000400000 */
[----:B------:R-:W-:Y:S01]  /*eba0*/  FADD R7, R10, R11 ;  /* 0x0000000b0a077221 */ /* 0x000fe20000000000 */
[----:B---3--:R-:W-:Y:S01]  /*ebb0*/  @!P4 FMUL R76, R76, R76 ;  /* 0x0000004c4c4cc220 */ /* 0x008fe20000400000 */
[----:B------:R-:W-:Y:S02]  /*ebc0*/  IADD3 R8, R2, 0x180, RZ ;  /* 0x0000018002087810 */ /* 0x000fe40007ffe0ff */
[----:B------:R-:W-:Y:S01]  /*ebd0*/  FADD R7, R7, R12 ;  /* 0x0000000c07077221 */ /* 0x000fe20000000000 */
[----:B------:R-:W-:Y:S01]  /*ebe0*/  MOV R9, 0x80000020 ;  /* 0x8000002000097802 */ /* 0x000fe20000000f00 */
[----:B----4-:R-:W-:-:S02]  /*ebf0*/  @!P6 FMUL R79, R79, R79 ;  /* 0x0000004f4f4fe220 */ /* 0x010fc40000400000 */
        /* <DEDUP_REMOVED lines=113> */
[----:B------:R-:W-:Y:S01]  /*f310*/  FADD R8, R3, R74 ;  /* 0x0000004a03087221 */ /* 0x000fe20000000000 */
[----:B------:R-:W-:Y:S02]  /*f320*/  WARPGROUP.DEPBAR.LE gsb0, 0x0 ;  /* 0x00008000000079c5 */ /* 0x000fe40000010000 */
[----:B------:R-:W-:-:S09]  /*f330*/  WARPGROUP.ARRIVE ;  /* 0x00000000000079c5 */ /* 0x000fd20000000000 */
        /* <DEDUP_REMOVED lines=11> */
[----:B------:R-:W-:Y:S02]  /*f3f0*/  FSETP.GEU.AND P4, PT, R90, -126, PT ;  /* 0xc2fc00005a00780b */ /* 0x000fe40003f8e000 */
[----:B------:R-:W-:Y:S02]  /*f400*/  FSETP.GEU.AND P6, PT, R94, -126, PT ;  /* 0xc2fc00005e00780b */ /* 0x000fe40003fce000 */
[----:B------:R-:W-:Y:S01]  /*f410*/  FSETP.GEU.AND P5, PT, R91, -126, PT ;  /* 0xc2fc00005b00780b */ /* 0x000fe20003fae000 */
[----:B------:R-:W-:Y:S01]  /*f420*/  IMAD.MOV.U32 R7, RZ, RZ, -0x7fffffe0 ;  /* 0x80000020ff077424 */ /* 0x000fe200078e00ff */
[----:B------:R-:W-:-:S04]  /*f430*/  IADD3 R6, R2, 0x19c0, RZ ;  /* 0x000019c002067810 */ /* 0x000fc80007ffe0ff */
[----:B------:R-:W-:Y:S02]  /*f440*/  R2UR UR46, R6 ;  /* 0x00000000062e72ca */ /* 0x000fe400000e0000 */
[----:B------:R-:W-:Y:S01]  /*f450*/  R2UR UR47, R7 ;  /* 0x00000000072f72ca */ /* 0x000fe200000e0000 */
[----:B------:R-:W-:Y:S02]  /*f460*/  @!P4 FMUL R90, R90, 0.5 ;  /* 0x3f0000005a5ac820 */ /* 0x000fe40000400000 */
[----:B------:R-:W-:Y:S02]  /*f470*/  @!P6 FMUL R94, R94, 0.5 ;  /* 0x3f0000005e5ee820 */ /* 0x000fe40000400000 */
[----:B------:R-:W-:Y:S02]  /*f480*/  @!P5 FMUL R91, R91, 0.5 ;  /* 0x3f0000005b5bd820 */ /* 0x000fe40000400000 */
[----:B------:R-:W1:Y:S08]  /*f490*/  MUFU.EX2 R90, R90 ;  /* 0x0000005a005a7308 */ /* 0x000e700000000800 */
[----:B------:R-:W2:Y:S08]  /*f4a0*/  MUFU.EX2 R94, R94 ;  /* 0x0000005e005e7308 */ /* 0x000eb00000000800 */
[----:B------:R-:W3:Y:S01]  /*f4b0*/  MUFU.EX2 R91, R91 ;  /* 0x0000005b005b7308 */ /* 0x000ee20000000800 */
[----:B------:R-:W-:-:S02]  /*f4c0*/  WARPGROUP.DEPBAR.LE gsb0, 0x0 ;  /* 0x00008000000079c5 */ /* 0x000fc40000010000 */
[----:B------:R-:W-:-:S06]  /*f4d0*/  WARPGROUP.ARRIVE ;  /* 0x00000000000079c5 */ /* 0x000fcc0000000000 */
[----:B------:R-:W-:Y:S01]  /*f4e0*/  HGMMA.64x32x16.F32.BF16 R152, R24, gdesc[UR44].tnspB, R152, gsb0 ;  /* 0x4060002c18987df0 */ /* 0x000fe20008001898 */
[----:B-1----:R-:W-:Y:S01]  /*f4f0*/  @!P4 FMUL R90, R90, R90 ;  /* 0x0000005a5a5ac220 */ /* 0x002fe20000400000 */
[----:B--2---:R-:W-:Y:S01]  /*f500*/  @!P6 FMUL R94, R94, R94 ;  /* 0x0000005e5e5ee220 */ /* 0x004fe20000400000 */
[----:B------:R-:W-:Y:S01]  /*f510*/  FSETP.GEU.AND P2, PT, R95, -126, PT ;  /* 0xc2fc00005f00780b */ /* 0x000fe20003f4e000 */
[----:B---3--:R-:W-:Y:S01]  /*f520*/  @!P5 FMUL R91, R91, R91 ;  /* 0x0000005b5b5bd220 */ /* 0x008fe20000400000 */
[----:B------:R-:W-:Y:S02]  /*f530*/  FSETP.GEU.AND P4, PT, R89, -126, PT ;  /* 0xc2fc00005900780b */ /* 0x000fe40003f8e000 */
[----:B------:R-:W-:Y:S02]  /*f540*/  FSETP.GEU.AND P6, PT, R93, -126, PT ;  /* 0xc2fc00005d00780b */ /* 0x000fe40003fce000 */
[----:B------:R-:W-:Y:S02]  /*f550*/  FSETP.GEU.AND P3, PT, R88, -126, PT ;  /* 0xc2fc00005800780b */ /* 0x000fe40003f6e000 */
[----:B------:R-:W-:-:S05]  /*f560*/  FSETP.GEU.AND P5, PT, R92, -126, PT ;  /* 0xc2fc00005c00780b */ /* 0x000fca0003fae000 */
[----:B------:R-:W-:Y:S02]  /*f570*/  @!P2 FMUL R95, R95, 0.5 ;  /* 0x3f0000005f5fa820 */ /* 0x000fe40000400000 */
[----:B------:R-:W-:Y:S02]  /*f580*/  @!P4 FMUL R89, R89, 0.5 ;  /* 0x3f0000005959c820 */ /* 0x000fe40000400000 */
[----:B------:R-:W-:Y:S02]  /*f590*/  @!P6 FMUL R93, R93, 0.5 ;  /* 0x3f0000005d5de820 */ /* 0x000fe40000400000 */
[----:B------:R-:W-:Y:S02]  /*f5a0*/  @!P3 FMUL R88, R88, 0.5 ;  /* 0x3f0000005858b820 */ /* 0x000fe40000400000 */
[----:B------:R-:W-:Y:S01]  /*f5b0*/  @!P5 FMUL R92, R92, 0.5 ;  /* 0x3f0000005c5cd820 */ /* 0x000fe20000400000 */
[----:B------:R-:W-:Y:S01]  /*f5c0*/  FADD R10, R10, R11 ;  /* 0x0000000b0a0a7221 */ /* 0x000fe20000000000 */
[----:B------:R-:W1:Y:S08]  /*f5d0*/  MUFU.EX2 R95, R95 ;  /* 0x0000005f005f7308 */ /* 0x000e700000000800 */
[----:B------:R-:W2:Y:S08]  /*f5e0*/  MUFU.EX2 R11, R88 ;  /* 0x00000058000b7308 */ /* 0x000eb00000000800 */
[----:B------:R-:W3:Y:S08]  /*f5f0*/  MUFU.EX2 R89, R89 ;  /* 0x0000005900597308 */ /* 0x000ef00000000800 */
[----:B------:R-:W4:Y:S08]  /*f600*/  MUFU.EX2 R13, R92 ;  /* 0x0000005c000d7308 */ /* 0x000f300000000800 */
[----:B------:R-:W4:Y:S01]  /*f610*/  MUFU.EX2 R93, R93 ;  /* 0x0000005d005d7308 */ /* 0x000f220000000800 */
[----:B------:R-:W-:-:S02]  /*f620*/  IADD3 R8, R2, 0x200, RZ ;  /* 0x0000020002087810 */ /* 0x000fc40007ffe0ff */
[----:B------:R-:W-:Y:S01]  /*f630*/  MOV R9, 0x80000020 ;  /* 0x8000002000097802 */ /* 0x000fe20000000f00 */
[----:B-1----:R-:W-:Y:S01]  /*f640*/  @!P2 FMUL R95, R95, R95 ;  /* 0x0000005f5f5fa220 */ /* 0x002fe20000400000 */
[----:B--2---:R-:W-:Y:S01]  /*f650*/  @!P3 FMUL R11, R11, R11 ;  /* 0x0000000b0b0bb220 */ /* 0x004fe20000400000 */
[----:B---3--:R-:W-:Y:S01]  /*f660*/  @!P4 FMUL R89, R89, R89 ;  /* 0x000000595959c220 */ /* 0x008fe20000400000 */
[----:B------:R-:W-:Y:S01]  /*f670*/  R2UR UR42, R8 ;  /* 0x00000000082a72ca */ /* 0x000fe200000e0000 */
[----:B----4-:R-:W-:Y:S01]  /*f680*/  @!P5 FMUL R13, R13, R13 ;  /* 0x0000000d0d0dd220 */ /* 0x010fe20000400000 */
[----:B------:R-:W-:Y:S01]  /*f690*/  R2UR UR43, R9 ;  /* 0x00000000092b72ca */ /* 0x000fe200000e0000 */
[----:B------:R-:W-:Y:S02]  /*f6a0*/  WARPGROUP.DEPBAR.LE gsb0, 0x0 ;  /* 0x00008000000079c5 */ /* 0x000fe40000010000 */
[----:B------:R-:W-:Y:S01]  /*f6b0*/  @!P6 FMUL R93, R93, R93 ;  /* 0x0000005d5d5de220 */ /* 0x000fe20000400000 */
[----:B------:R-:W-:-:S02]  /*f6c0*/  F2FP.BF16.F32.PACK_AB R25, R91, R90 ;  /* 0x0000005a5b19723e */ /* 0x000fc400000010ff */
[----:B------:R-:W-:Y:S02]  /*f6d0*/  F2FP.BF16.F32.PACK_AB R27, R95, R94 ;  /* 0x0000005e5f1b723e */ /* 0x000fe400000010ff */
[----:B------:R-:W-:Y:S02]  /*f6e0*/  F2FP.BF16.F32.PACK_AB R24, R89, R11 ;  /* 0x0000000b5918723e */ /* 0x000fe400000010ff */
[----:B------:R-:W-:-:S04]  /*f6f0*/  F2FP.BF16.F32.PACK_AB R26, R93, R13 ;  /* 0x0000000d5d1a723e */ /* 0x000fc800000010ff */
[----:B------:R-:W-:-:S06]  /*f700*/  WARPGROUP.ARRIVE ;  /* 0x00000000000079c5 */ /* 0x000fcc0000000000 */
[----:B------:R-:W-:Y:S01]  /*f710*/  HGMMA.64x32x16.F32.BF16 R32, R24, gdesc[UR40].tnspB, R32, gsb0 ;  /* 0x4060002818207df0 */ /* 0x000fe20008001820 */
[----:B------:R-:W-:Y:S01]  /*f720*/  IMAD.MOV.U32 R7, RZ, RZ, -0x7fffffe0 ;  /* 0x80000020ff077424 */ /* 0x000fe200078e00ff */
[----:B------:R-:W-:-:S04]  /*f730*/  IADD3 R6, R2, 0x600, RZ ;  /* 0x0000060002067810 */ /* 0x000fc80007ffe0ff */
[----:B------:R-:W-:Y:S02]  /*f740*/  R2UR UR18, R6 ;  /* 0x00000000061272ca */ /* 0x000fe400000e0000 */
        /* <DEDUP_REMOVED lines=15> */
[----:B------:R-:W-:Y:S01]  /*f840*/  FADD R7, R10, R81 ;  /* 0x000000510a077221 */ /* 0x000fe20000000000 */
[----:B------:R-:W-:Y:S02]  /*f850*/  WARPGROUP.DEPBAR.LE gsb0, 0x0 ;  /* 0x00008000000079c5 */ /* 0x000fe40000010000 */
[----:B------:R-:W-:-:S09]  /*f860*/  WARPGROUP.ARRIVE ;  /* 0x00000000000079c5 */ /* 0x000fd20000000000 */
[----:B------:R-:W-:Y:S01]  /*f870*/  HGMMA.64x32x16.F32.BF16 R200, R24, gdesc[UR8].tnspB, R200, gsb0 ;  /* 0x4060000818c87df0 */ /* 0x000fe200080018c8 */
[----:B------:R-:W-:Y:S01]  /*f880*/  FADD R7, R7, R84 ;  /* 0x0000005407077221 */ /* 0x000fe20000000000 */
[----:B------:R-:W-:-:S03]  /*f890*/  VIADD R6, R2, 0x1200 ;  /* 0x0000120002067836 */ /* 0x000fc60000000000 */
[----:B------:R-:W-:Y:S01]  /*f8a0*/  FADD R10, R7, R85 ;  /* 0x00000055070a7221 */ /* 0x000fe20000000000 */
[----:B------:R-:W-:Y:S02]  /*f8b0*/  MOV R7, 0x80000020 ;  /* 0x8000002000077802 */ /* 0x000fe40000000f00 */
[----:B------:R-:W-:Y:S02]  /*f8c0*/  R2UR UR38, R6 ;  /* 0x00000000062672ca */ /* 0x000fe400000e0000 */
[----:B------:R-:W-:Y:S01]  /*f8d0*/  R2UR UR39, R7 ;  /* 0x00000000072772ca */ /* 0x000fe200000e0000 */
[----:B------:R-:W-:Y:S02]  /*f8e0*/  WARPGROUP.DEPBAR.LE gsb0, 0x0 ;  /* 0x00008000000079c5 */ /* 0x000fe40000010000 */
[----:B------:R-:W-:-:S10]  /*f8f0*/  WARPGROUP.ARRIVE ;  /* 0x00000000000079c5 */ /* 0x000fd40000000000 */
[----:B------:R-:W-:Y:S01]  /*f900*/  HGMMA.64x32x16.F32.BF16 R184, R24, gdesc[UR36].tnspB, R184, gsb0 ;  /* 0x4060002418b87df0 */ /* 0x000fe200080018b8 */
[----:B------:R-:W-:Y:S01]  /*f910*/  FADD R8, R3, R82 ;  /* 0x0000005203087221 */ /* 0x000fe20000000000 */
[----:B------:R-:W-:-:S03]  /*f920*/  IMAD.MOV.U32 R9, RZ, RZ, -0x7fffffe0 ;  /* 0x80000020ff097424 */ /* 0x000fc600078e00ff */
[----:B------:R-:W-:Y:S01]  /*f930*/  FADD R3, R8, R83 ;  /* 0x0000005308037221 */ /* 0x000fe20000000000 */
[----:B------:R-:W-:Y:S02]  /*f940*/  IADD3 R8, R2, 0x1600, RZ ;  /* 0x0000160002087810 */ /* 0x000fe40007ffe0ff */
[----:B------:R-:W-:Y:S02]  /*f950*/  R2UR UR35, R9 ;  /* 0x00000000092372ca */ /* 0x000fe400000e0000 */
[----:B------:R-:W-:Y:S02]  /*f960*/  R2UR UR34, R8 ;  /* 0x00000000082272ca */ /* 0x000fe400000e0000 */
[----:B------:R-:W-:Y:S01]  /*f970*/  FSETP.GEU.AND P2, PT, R98, -126, PT ;  /* 0xc2fc00006200780b */ /* 0x000fe20003f4e000 */
[----:B------:R-:W-:Y:S02]  /*f980*/  WARPGROUP.DEPBAR.LE gsb0, 0x0 ;  /* 0x00008000000079c5 */ /* 0x000fe40000010000 */
[----:B------:R-:W-:-:S08]  /*f990*/  WARPGROUP.ARRIVE ;  /* 0x00000000000079c5 */ /* 0x000fd00000000000 */
[----:B------:R-:W-:Y:S01]  /*f9a0*/  HGMMA.64x32x16.F32.BF16 R168, R24, gdesc[UR32].tnspB, R168, gsb0 ;  /* 0x4060002018a87df0 */ /* 0x000fe200080018a8 */
[----:B------:R-:W-:Y:S02]  /*f9b0*/  FSETP.GEU.AND P4, PT, R102, -126, PT ;  /* 0xc2fc00006600780b */ /* 0x000fe40003f8e000 */
[----:B------:R-:W-:Y:S02]  /*f9c0*/  FSETP.GEU.AND P3, PT, R99, -126, PT ;  /* 0xc2fc00006300780b */ /* 0x000fe40003f6e000 */
[----:B------:R-:W-:Y:S02]  /*f9d0*/  IADD3 R6, R2, 0x1a00, RZ ;  /* 0x00001a0002067810 */ /* 0x000fe40007ffe0ff */
[----:B------:R-:W-:Y:S01]  /*f9e0*/  MOV R7, 0x80000020 ;  /* 0x8000002000077802 */ /* 0x000fe20000000f00 */
[----:B------:R-:W-:Y:S01]  /*f9f0*/  @!P2 FMUL R98, R98, 0.5 ;  /* 0x3f0000006262a820 */ /* 0x000fe20000400000 */
[----:B------:R-:W-:Y:S02]  /*fa00*/  R2UR UR30, R6 ;  /* 0x00000000061e72ca */ /* 0x000fe400000e0000 */
[----:B------:R-:W-:-:S03]  /*fa10*/  R2UR UR31, R7 ;  /* 0x00000000071f72ca */ /* 0x000fc600000e0000 */
[----:B------:R-:W-:Y:S02]  /*fa20*/  @!P4 FMUL R102, R102, 0.5 ;  /* 0x3f0000006666c820 */ /* 0x000fe40000400000 */
[----:B------:R-:W-:Y:S01]  /*fa30*/  @!P3 FMUL R99, R99, 0.5 ;  /* 0x3f0000006363b820 */ /* 0x000fe20000400000 */
[----:B------:R-:W1:Y:S08]  /*fa40*/  MUFU.EX2 R98, R98 ;  /* 0x0000006200627308 */ /* 0x000e700000000800 */
[----:B------:R-:W2:Y:S08]  /*fa50*/  MUFU.EX2 R102, R102 ;  /* 0x0000006600667308 */ /* 0x000eb00000000800 */
[----:B------:R-:W3:Y:S01]  /*fa60*/  MUFU.EX2 R99, R99 ;  /* 0x0000006300637308 */ /* 0x000ee20000000800 */
[----:B-1----:R-:W-:Y:S01]  /*fa70*/  @!P2 FMUL R98, R98, R98 ;  /* 0x000000626262a220 */ /* 0x002fe20000400000 */
[----:B------:R-:W-:-:S02]  /*fa80*/  WARPGROUP.DEPBAR.LE gsb0, 0x0 ;  /* 0x00008000000079c5 */ /* 0x000fc40000010000 */
[----:B------:R-:W-:-:S06]  /*fa90*/  WARPGROUP.ARRIVE ;  /* 0x00000000000079c5 */ /* 0x000fcc0000000000 */
[----:B------:R-:W-:Y:S01]  /*faa0*/  HGMMA.64x32x16.F32.BF16 R152, R24, gdesc[UR28].tnspB, R152, gsb0 ;  /* 0x4060001c18987df0 */ /* 0x000fe20008001898 */
        /* <DEDUP_REMOVED lines=48> */
[----:B------:R-:W-:Y:S01]  /*fdb0*/  VIADD R6, R2, 0xe40 ;  /* 0x00000e4002067836 */ /* 0x000fe20000000000 */
[----:B------:R-:W-:-:S04]  /*fdc0*/  MOV R7, 0x80000020 ;  /* 0x8000002000077802 */ /* 0x000fc80000000f00 */
[----:B------:R-:W-:Y:S02]  /*fdd0*/  R2UR UR46, R6 ;  /* 0x00000000062e72ca */ /* 0x000fe400000e0000 */
        /* <DEDUP_REMOVED lines=40> */
[----:B---3--:R-:W-:Y:S01]  /*10060*/  @!P2 FMUL R110, R110, R110 ;  /* 0x0000006e6e6ea220 */ /* 0x008fe20000400000 */
[----:B------:R-:W-:Y:S02]  /*10070*/  FSETP.GEU.AND P3, PT, R111, -126, PT ;  /* 0xc2fc00006f00780b */ /* 0x000fe40003f6e000 */
[----:B------:R-:W-:Y:S02]  /*10080*/  FSETP.GEU.AND P4, PT, R104, -126, PT ;  /* 0xc2fc00006800780b */ /* 0x000fe40003f8e000 */
[----:B------:R-:W-:Y:S02]  /*10090*/  FSETP.GEU.AND P5, PT, R105, -126, PT ;  /* 0xc2fc00006900780b */ /* 0x000fe40003fae000 */
[----:B------:R-:W-:-:S02]  /*100a0*/  FSETP.GEU.AND P6, PT, R108, -126, PT ;  /* 0xc2fc00006c00780b */ /* 0x000fc40003fce000 */
[----:B------:R-:W-:-:S05]  /*100b0*/  FSETP.GEU.AND P2, PT, R109, -126, PT ;  /* 0xc2fc00006d00780b */ /* 0x000fca0003f4e000 */
[----:B------:R-:W-:Y:S02]  /*100c0*/  @!P3 FMUL R111, R111, 0.5 ;  /* 0x3f0000006f6fb820 */ /* 0x000fe40000400000 */
        /* <DEDUP_REMOVED lines=43> */
[----:B------:R-:W-:-:S04]  /*10380*/  FADD R3, R3, R94 ;  /* 0x0000005e03037221 */ /* 0x000fc80000000000 */
[----:B------:R-:W-:-:S04]  /*10390*/  FADD R3, R3, R95 ;  /* 0x0000005f03037221 */ /* 0x000fc80000000000 */
[----:B------:R-:W-:Y:S01]  /*103a0*/  FADD R8, R3, R98 ;  /* 0x0000006203087221 */ /* 0x000fe20000000000 */
[----:B------:R-:W-:Y:S02]  /*103b0*/  WARPGROUP.DEPBAR.LE gsb0, 0x0 ;  /* 0x00008000000079c5 */ /* 0x000fe40000010000 */
[----:B------:R-:W-:-:S06]  /*103c0*/  WARPGROUP.ARRIVE ;  /* 0x00000000000079c5 */ /* 0x000fcc0000000000 */
[----:B------:R-:W-:Y:S01]  /*103d0*/  HGMMA.64x32x16.F32.BF16 R200, R24, gdesc[UR28].tnspB, R200, gsb0 ;  /* 0x4060001c18c87df0 */ /* 0x000fe200080018c8 */
[----:B------:R-:W-:Y:S01]  /*103e0*/  FADD R3, R8, R99 ;  /* 0x0000006308037221 */ /* 0x000fe20000000000 */
[----:B------:R-:W-:-:S03]  /*103f0*/  FADD R10, R10, R89 ;  /* 0x000000590a0a7221 */ /* 0x000fc60000000000 */
[----:B------:R-:W-:Y:S01]  /*10400*/  FADD R6, R3, R102 ;  /* 0x0000006603067221 */ /* 0x000fe20000000000 */
[----:B------:R-:W-:Y:S01]  /*10410*/  FADD R10, R10, R13 ;  /* 0x0000000d0a0a7221 */ /* 0x000fe20000000000 */
[----:B------:R-:W-:Y:S02]  /*10420*/  MOV R7, 0x80000020 ;  /* 0x8000002000077802 */ /* 0x000fe40000000f00 */
[----:B------:R-:W-:Y:S01]  /*10430*/  FADD R13, R6, R103 ;  /* 0x00000067060d7221 */ /* 0x000fe20000000000 */
[----:B------:R-:W-:Y:S01]  /*10440*/  VIADD R6, R2, 0x1280 ;  /* 0x0000128002067836 */ /* 0x000fe20000000000 */
[----:B------:R-:W-:-:S04]  /*10450*/  R2UR UR27, R7 ;  /* 0x00000000071b72ca */ /* 0x000fc800000e0000 */
        /* <DEDUP_REMOVED lines=14> */
[----:B------:R-:W-:Y:S02]  /*10540*/  IADD3 R6, R2, 0x1a80, RZ ;  /* 0x00001a8002067810 */ /* 0x000fe40007ffe0ff */
[----:B------:R-:W-:Y:S01]  /*10550*/  MOV R7, 0x80000020 ;  /* 0x8000002000077802 */ /* 0x000fe20000000f00 */
[----:B------:R-:W-:Y:S01]  /*10560*/  @!P3 FMUL R114, R114, 0.5 ;  /* 0x3f0000007272b820 */ /* 0x000fe20000400000 */
[----:B------:R-:W-:Y:S01]  /*10570*/  @!P4 FMUL R115, R115, 0.5 ;  /* 0x3f0000007373c820 */ /* 0x000fe20000400000 */
[----:B------:R-:W-:Y:S02]  /*10580*/  R2UR UR50, R6 ;  /* 0x00000000063272ca */ /* 0x000fe400000e0000 */
[----:B------:R-:W-:-:S04]  /*10590*/  R2UR UR51, R7 ;  /* 0x00000000073372ca */ /* 0x000fc800000e0000 */
        /* <DEDUP_REMOVED lines=59> */
[----:B------:R-:W-:Y:S01]  /*10950*/  FADD R8, R13, R106 ;  /* 0x0000006a0d087221 */ /* 0x000fe20000000000 */
[----:B------:R-:W-:Y:S02]  /*10960*/  WARPGROUP.DEPBAR.LE gsb0, 0x0 ;  /* 0x00008000000079c5 */ /* 0x000fe40000010000 */
[----:B------:R-:W-:-:S09]  /*10970*/  WARPGROUP.ARRIVE ;  /* 0x00000000000079c5 */ /* 0x000fd20000000000 */
[----:B------:R-:W-:Y:S01]  /*10980*/  HGMMA.64x32x16.F32.BF16 R200, R24, gdesc[UR4].tnspB, R200, gsb0 ;  /* 0x4060000418c87df0 */ /* 0x000fe200080018c8 */
[----:B------:R-:W-:Y:S01]  /*10990*/  FADD R9, R8, R107 ;  /* 0x0000006b08097221 */ /* 0x000fe20000000000 */
[----:B------:R-:W-:-:S03]  /*109a0*/  IADD3 R8, R2, 0x12c0, RZ ;  /* 0x000012c002087810 */ /* 0x000fc60007ffe0ff */
[----:B------:R-:W-:Y:S01]  /*109b0*/  FADD R6, R9, R110 ;  /* 0x0000006e09067221 */ /* 0x000fe20000000000 */
[----:B------:R-:W-:Y:S01]  /*109c0*/  IMAD.MOV.U32 R9, RZ, RZ, -0x7fffffe0 ;  /* 0x80000020ff097424 */ /* 0x000fe200078e00ff */
[----:B------:R-:W-:-:S04]  /*109d0*/  R2UR UR10, R8 ;  /* 0x00000000080a72ca */ /* 0x000fc800000e0000 */
[----:B------:R-:W-:Y:S01]  /*109e0*/  R2UR UR11, R9 ;  /* 0x00000000090b72ca */ /* 0x000fe200000e0000 */
[----:B------:R-:W-:Y:S02]  /*109f0*/  WARPGROUP.DEPBAR.LE gsb0, 0x0 ;  /* 0x00008000000079c5 */ /* 0x000fe40000010000 */
[----:B------:R-:W-:-:S10]  /*10a00*/  WARPGROUP.ARRIVE ;  /* 0x00000000000079c5 */ /* 0x000fd40000000000 */
[----:B------:R-:W-:Y:S01]  /*10a10*/  HGMMA.64x32x16.F32.BF16 R184, R24, gdesc[UR8].tnspB, R184, gsb0 ;  /* 0x4060000818b87df0 */ /* 0x000fe200080018b8 */
[----:B------:R-:W-:Y:S01]  /*10a20*/  FADD R13, R6, R111 ;  /* 0x0000006f060d7221 */ /* 0x000fe20000000000 */
[----:B------:R-:W-:Y:S02]  /*10a30*/  IADD3 R6, R2, 0x16c0, RZ ;  /* 0x000016c002067810 */ /* 0x000fe40007ffe0ff */
[----:B------:R-:W-:Y:S02]  /*10a40*/  MOV R7, 0x80000020 ;  /* 0x8000002000077802 */ /* 0x000fe40000000f00 */
[----:B------:R-:W-:Y:S02]  /*10a50*/  R2UR UR38, R6 ;  /* 0x00000000062672ca */ /* 0x000fe400000e0000 */
[----:B------:R-:W-:Y:S02]  /*10a60*/  R2UR UR39, R7 ;  /* 0x00000000072772ca */ /* 0x000fe400000e0000 */
[----:B------:R-:W-:-:S02]  /*10a70*/  FSETP.GEU.AND P6, PT, R122, -126, PT ;  /* 0xc2fc00007a00780b */ /* 0x000fc40003fce000 */
        /* <DEDUP_REMOVED lines=36> */
[----:B------:R-:W-:Y:S01]  /*10cc0*/  VIADD R8, R2, 0x300 ;  /* 0x0000030002087836 */ /* 0x000fe20000000000 */
[----:B------:R-:W-:Y:S01]  /*10cd0*/  MOV R9, 0x80000020 ;  /* 0x8000002000097802 */ /* 0x000fe20000000f00 */
        /* <DEDUP_REMOVED lines=25> */
[----:B------:R-:W-:-:S04]  /*10e70*/  FADD R10, R10, R93 ;  /* 0x0000005d0a0a7221 */ /* 0x000fc80000000000 */
[----:B------:R-:W-:-:S04]  /*10e80*/  FADD R10, R10, R15 ;  /* 0x0000000f0a0a7221 */ /* 0x000fc80000000000 */
[----:B------:R-:W-:-:S04]  /*10e90*/  FADD R10, R10, R97 ;  /* 0x000000610a0a7221 */ /* 0x000fc80000000000 */
[----:B------:R-:W-:-:S04]  /*10ea0*/  FADD R10, R10, R11 ;  /* 0x0000000b0a0a7221 */ /* 0x000fc80000000000 */
[----:B------:R-:W-:Y:S01]  /*10eb0*/  FADD R3, R10, R101 ;  /* 0x000000650a037221 */ /* 0x000fe20000000000 */
[----:B------:R-:W-:Y:S02]  /*10ec0*/  WARPGROUP.DEPBAR.LE gsb0, 0x0 ;  /* 0x00008000000079c5 */ /* 0x000fe40000010000 */
[----:B------:R-:W-:-:S06]  /*10ed0*/  WARPGROUP.ARRIVE ;  /* 0x00000000000079c5 */ /* 0x000fcc0000000000 */
[----:B------:R-:W-:Y:S01]  /*10ee0*/  HGMMA.64x32x16.F32.BF16 R216, R24, gdesc[UR24].tnspB, R216, gsb0 ;  /* 0x4060001818d87df0 */ /* 0x000fe200080018d8 */
[----:B------:R-:W-:-:S04]  /*10ef0*/  FADD R3, R3, R104 ;  /* 0x0000006803037221 */ /* 0x000fc80000000000 */
[----:B------:R-:W-:Y:S01]  /*10f00*/  FADD R3, R3, R105 ;  /* 0x0000006903037221 */ /* 0x000fe20000000000 */
[----:B------:R-:W-:-:S03]  /*10f10*/  FADD R8, R13, R114 ;  /* 0x000000720d087221 */ /* 0x000fc60000000000 */
[----:B------:R-:W-:-:S04]  /*10f20*/  FADD R3, R3, R108 ;  /* 0x0000006c03037221 */ /* 0x000fc80000000000 */
[----:B------:R-:W-:Y:S01]  /*10f30*/  FADD R11, R3, R109 ;  /* 0x0000006d030b7221 */ /* 0x000fe20000000000 */
[----:B------:R-:W-:-:S03]  /*10f40*/  FADD R3, R8, R115 ;  /* 0x0000007308037221 */ /* 0x000fc60000000000 */
[----:B------:R-:W-:Y:S01]  /*10f50*/  FADD R11, R11, R112 ;  /* 0x000000700b0b7221 */ /* 0x000fe20000000000 */
[----:B------:R-:W-:Y:S01]  /*10f60*/  FADD R8, R3, R118 ;  /* 0x0000007603087221 */ /* 0x000fe20000000000 */
[----:B------:R-:W-:-:S03]  /*10f70*/  IADD3 R10, R2, 0xf00, RZ ;  /* 0x00000f00020a7810 */ /* 0x000fc60007ffe0ff */
[----:B------:R-:W-:Y:S01]  /*10f80*/  FADD R3, R8, R119 ;  /* 0x0000007708037221 */ /* 0x000fe20000000000 */
[----:B------:R-:W-:Y:S01]  /*10f90*/  FADD R8, R11, R113 ;  /* 0x000000710b087221 */ /* 0x000fe20000000000 */
[----:B------:R-:W-:Y:S01]  /*10fa0*/  IMAD.MOV.U32 R11, RZ, RZ, -0x7fffffe0 ;  /* 0x80000020ff0b7424 */ /* 0x000fe200078e00ff */
[----:B------:R-:W-:-:S04]  /*10fb0*/  R2UR UR18, R10 ;  /* 0x000000000a1272ca */ /* 0x000fc800000e0000 */
        /* <DEDUP_REMOVED lines=14> */
[----:B------:R-:W-:Y:S02]  /*110a0*/  R2UR UR39, R11 ;  /* 0x000000000b2772ca */ /* 0x000fe400000e0000 */
[----:B------:R-:W-:Y:S02]  /*110b0*/  FSETP.GEU.AND P4, PT, R130, -126, PT ;  /* 0xc2fc00008200780b */ /* 0x000fe40003f8e000 */
[----:B------:R-:W-:-:S02]  /*110c0*/  FSETP.GEU.AND P5, PT, R131, -126, PT ;  /* 0xc2fc00008300780b */ /* 0x000fc40003fae000 */
[----:B------:R-:W-:Y:S01]  /*110d0*/  FSETP.GEU.AND P6, PT, R134, -126, PT ;  /* 0xc2fc00008600780b */ /* 0x000fe20003fce000 */
[----:B------:R-:W-:Y:S02]  /*110e0*/  WARPGROUP.DEPBAR.LE gsb0, 0x0 ;  /* 0x00008000000079c5 */ /* 0x000fe40000010000 */
[----:B------:R-:W-:-:S06]  /*110f0*/  WARPGROUP.ARRIVE ;  /* 0x00000000000079c5 */ /* 0x000fcc0000000000 */
[----:B------:R-:W-:Y:S01]  /*11100*/  HGMMA.64x32x16.F32.BF16 R168, R24, gdesc[UR36].tnspB, R168, gsb0 ;  /* 0x4060002418a87df0 */ /* 0x000fe200080018a8 */
[----:B------:R-:W-:Y:S01]  /*11110*/  VIADD R6, R2, 0x1b00 ;  /* 0x00001b0002067836 */ /* 0x000fe20000000000 */
[----:B------:R-:W-:Y:S01]  /*11120*/  MOV R7, 0x80000020 ;  /* 0x8000002000077802 */ /* 0x000fe20000000f00 */
[----:B------:R-:W-:Y:S01]  /*11130*/  @!P4 FMUL R130, R130, 0.5 ;  /* 0x3f0000008282c820 */ /* 0x000fe20000400000 */
[----:B------:R-:W-:Y:S01]  /*11140*/  @!P5 FMUL R131, R131, 0.5 ;  /* 0x3f0000008383d820 */ /* 0x000fe20000400000 */
[----:B------:R-:W-:Y:S01]  /*11150*/  @!P6 FMUL R134, R134, 0.5 ;  /* 0x3f0000008686e820 */ /* 0x000fe20000400000 */
[----:B------:R-:W-:Y:S02]  /*11160*/  R2UR UR42, R6 ;  /* 0x00000000062a72ca */ /* 0x000fe400000e0000 */
[----:B------:R-:W-:Y:S01]  /*11170*/  R2UR UR43, R7 ;  /* 0x00000000072b72ca */ /* 0x000fe200000e0000 */
[----:B------:R-:W1:Y:S08]  /*11180*/  MUFU.EX2 R130, R130 ;  /* 0x0000008200827308 */ /* 0x000e700000000800 */
[----:B------:R-:W2:Y:S08]  /*11190*/  MUFU.EX2 R131, R131 ;  /* 0x0000008300837308 */ /* 0x000eb00000000800 */
[----:B------:R-:W3:Y:S01]  /*111a0*/  MUFU.EX2 R134, R134 ;  /* 0x0000008600867308 */ /* 0x000ee20000000800 */
[----:B-1----:R-:W-:Y:S01]  /*111b0*/  @!P4 FMUL R130, R130, R130 ;  /* 0x000000828282c220 */ /* 0x002fe20000400000 */
[----:B------:R-:W-:-:S02]  /*111c0*/  FSETP.GEU.AND P2, PT, R135, -126, PT ;  /* 0xc2fc00008700780b */ /* 0x000fc40003f4e000 */
[----:B------:R-:W-:Y:S02]  /*111d0*/  FSETP.GEU.AND P3, PT, R128, -126, PT ;  /* 0xc2fc00008000780b */ /* 0x000fe40003f6e000 */
[----:B------:R-:W-:Y:S01]  /*111e0*/  FSETP.GEU.AND P4, PT, R129, -126, PT ;  /* 0xc2fc00008100780b */ /* 0x000fe20003f8e000 */
[----:B--2---:R-:W-:Y:S01]  /*111f0*/  @!P5 FMUL R131, R131, R131 ;  /* 0x000000838383d220 */ /* 0x004fe20000400000 */
[----:B------:R-:W-:Y:S02]  /*11200*/  WARPGROUP.DEPBAR.LE gsb0, 0x0 ;  /* 0x00008000000079c5 */ /* 0x000fe40000010000 */
[----:B------:R-:W-:-:S06]  /*11210*/  WARPGROUP.ARRIVE ;  /* 0x00000000000079c5 */ /* 0x000fcc0000000000 */
[----:B------:R-:W-:Y:S01]  /*11220*/  HGMMA.64x32x16.F32.BF16 R152, R24, gdesc[UR40].tnspB, R152, gsb0 ;  /* 0x4060002818987df0 */ /* 0x000fe20008001898 */
[----:B---3--:R-:W-:Y:S01]  /*11230*/  @!P6 FMUL R134, R134, R134 ;  /* 0x000000868686e220 */ /* 0x008fe20000400000 */
[----:B------:R-:W-:Y:S02]  /*11240*/  FSETP.GEU.AND P5, PT, R132, -126, PT ;  /* 0xc2fc00008400780b */ /* 0x000fe40003fae000 */
[----:B------:R-:W-:Y:S01]  /*11250*/  FSETP.GEU.AND P6, PT, R133, -126, PT ;  /* 0xc2fc00008500780b */ /* 0x000fe20003fce000 */
[----:B------:R-:W-:Y:S01]  /*11260*/  @!P2 FMUL R135, R135, 0.5 ;  /* 0x3f0000008787a820 */ /* 0x000fe20000400000 */
[----:B------:R-:W-:Y:S01]  /*11270*/  @!P3 FMUL R128, R128, 0.5 ;  /* 0x3f0000008080b820 */ /* 0x000fe20000400000 */
[----:B------:R-:W-:-:S08]  /*11280*/  @!P4 FMUL R129, R129, 0.5 ;  /* 0x3f0000008181c820 */ /* 0x000fd00000400000 */
        /* <DEDUP_REMOVED lines=54> */
[----:B------:R-:W-:Y:S02]  /*115f0*/  R2UR UR35, R7 ;  /* 0x00000000072372ca */ /* 0x000fe400000e0000 */
[----:B------:R-:W-:Y:S02]  /*11600*/  FSETP.GEU.AND P2, PT, R138, -126, PT ;  /* 0xc2fc00008a00780b */ /* 0x000fe40003f4e000 */
[----:B------:R-:W-:Y:S01]  /*11610*/  FSETP.GEU.AND P3, PT, R139, -126, PT ;  /* 0xc2fc00008b00780b */ /* 0x000fe20003f6e000 */
[----:B------:R-:W-:Y:S02]  /*11620*/  WARPGROUP.DEPBAR.LE gsb0, 0x0 ;  /* 0x00008000000079c5 */ /* 0x000fe40000010000 */
[----:B------:R-:W-:-:S06]  /*11630*/  WARPGROUP.ARRIVE ;  /* 0x00000000000079c5 */ /* 0x000fcc0000000000 */
[----:B------:R-:W-:Y:S01]  /*11640*/  HGMMA.64x32x16.F32.BF16 R168, R24, gdesc[UR32].tnspB, R168, gsb0 ;  /* 0x4060002018a87df0 */ /* 0x000fe200080018a8 */
[----:B------:R-:W-:Y:S01]  /*11650*/  FSETP.GEU.AND P4, PT, R142, -126, PT ;  /* 0xc2fc00008e00780b */ /* 0x000fe20003f8e000 */
[----:B------:R-:W-:Y:S01]  /*11660*/  IMAD.MOV.U32 R11, RZ, RZ, -0x7fffffe0 ;  /* 0x80000020ff0b7424 */ /* 0x000fe200078e00ff */
[----:B------:R-:W-:Y:S01]  /*11670*/  IADD3 R10, R2, 0x1b40, RZ ;  /* 0x00001b40020a7810 */ /* 0x000fe20007ffe0ff */
[----:B------:R-:W-:Y:S01]  /*11680*/  @!P2 FMUL R138, R138, 0.5 ;  /* 0x3f0000008a8aa820 */ /* 0x000fe20000400000 */
[----:B------:R-:W-:Y:S02]  /*11690*/  @!P3 FMUL R139, R139, 0.5 ;  /* 0x3f0000008b8bb820 */ /* 0x000fe40000400000 */
[----:B------:R-:W-:Y:S02]  /*116a0*/  R2UR UR38, R10 ;  /* 0x000000000a2672ca */ /* 0x000fe400000e0000 */
[----:B------:R-:W-:-:S05]  /*116b0*/  R2UR UR39, R11 ;  /* 0x000000000b2772ca */ /* 0x000fca00000e0000 */
        /* <DEDUP_REMOVED lines=73> */
[----:B------:R-:W-:Y:S01]  /*11b50*/  FSETP.GEU.AND P5, PT, R146, -126, PT ;  /* 0xc2fc00009200780b */ /* 0x000fe20003fae000 */
[----:B------:R-:W-:Y:S02]  /*11b60*/  WARPGROUP.DEPBAR.LE gsb0, 0x0 ;  /* 0x00008000000079c5 */ /* 0x000fe40000010000 */
[----:B------:R-:W-:-:S08]  /*11b70*/  WARPGROUP.ARRIVE ;  /* 0x00000000000079c5 */ /* 0x000fd00000000000 */
[----:B------:R-:W-:Y:S01]  /*11b80*/  HGMMA.64x32x16.F32.BF16 R168, R24, gdesc[UR28].tnspB, R168, gsb0 ;  /* 0x4060001c18a87df0 */ /* 0x000fe200080018a8 */
[----:B------:R-:W-:Y:S02]  /*11b90*/  FSETP.GEU.AND P6, PT, R147, -126, PT ;  /* 0xc2fc00009300780b */ /* 0x000fe40003fce000 */
[----:B------:R-:W-:Y:S01]  /*11ba0*/  FSETP.GEU.AND P2, PT, R150, -126, PT ;  /* 0xc2fc00009600780b */ /* 0x000fe20003f4e000 */
[----:B------:R-:W-:Y:S01]  /*11bb0*/  VIADD R6, R2, 0x1b80 ;  /* 0x00001b8002067836 */ /* 0x000fe20000000000 */
[----:B------:R-:W-:Y:S01]  /*11bc0*/  MOV R7, 0x80000020 ;  /* 0x8000002000077802 */ /* 0x000fe20000000f00 */
[----:B------:R-:W-:-:S03]  /*11bd0*/  @!P5 FMUL R146, R146, 0.5 ;  /* 0x3f0000009292d820 */ /* 0x000fc60000400000 */
        /* <DEDUP_REMOVED lines=11> */
[----:B------:R-:W-:Y:S01]  /*11c90*/  FSETP.GEU.AND P5, PT, R145, -126, PT ;  /* 0xc2fc00009100780b */ /* 0x000fe20003fae000 */
[----:B--2---:R-:W-:Y:S01]  /*11ca0*/  @!P6 FMUL R147, R147, R147 ;  /* 0x000000939393e220 */ /* 0x004fe20000400000 */
[----:B---3--:R-:W-:Y:S01]  /*11cb0*/  @!P2 FMUL R15, R15, R15 ;  /* 0x0000000f0f0fa220 */ /* 0x008fe20000400000 */
[----:B------:R-:W-:Y:S02]  /*11cc0*/  FSETP.GEU.AND P3, PT, R4, -126, PT ;  /* 0xc2fc00000400780b */ /* 0x000fe40003f6e000 */
[----:B------:R-:W-:Y:S02]  /*11cd0*/  FSETP.GEU.AND P4, PT, R144, -126, PT ;  /* 0xc2fc00009000780b */ /* 0x000fe40003f8e000 */
[----:B------:R-:W-:Y:S02]  /*11ce0*/  FSETP.GEU.AND P6, PT, R5, -126, PT ;  /* 0xc2fc00000500780b */ /* 0x000fe40003fce000 */
[----:B------:R-:W-:-:S04]  /*11cf0*/  FSETP.GEU.AND P2, PT, R148, -126, PT ;  /* 0xc2fc00009400780b */ /* 0x000fc80003f4e000 */
[----:B------:R-:W-:-:S03]  /*11d00*/  @!P5 FMUL R145, R145, 0.5 ;  /* 0x3f0000009191d820 */ /* 0x000fc60000400000 */
        /* <DEDUP_REMOVED lines=62> */
[----:B------:R-:W-:Y:S01]  /*120f0*/  FADD R122, R3, R122 ;  /* 0x0000007a037a7221 */ /* 0x000fe20000000000 */
[----:B------:R-:W-:Y:S01]  /*12100*/  VIADD R2, R2, 0x1bc0 ;  /* 0x00001bc002027836 */ /* 0x000fe20000000000 */
[----:B------:R-:W-:-:S04]  /*12110*/  MOV R3, 0x80000020 ;  /* 0x8000002000037802 */ /* 0x000fc80000000f00 */
[----:B------:R-:W-:Y:S02]  /*12120*/  R2UR UR34, R2 ;  /* 0x00000000022272ca */ /* 0x000fe400000e0000 */
[----:B------:R-:W-:Y:S01]  /*12130*/  R2UR UR35, R3 ;  /* 0x00000000032372ca */ /* 0x000fe200000e0000 */
[----:B------:R-:W-:Y:S01]  /*12140*/  FADD R120, R117, R120 ;  /* 0x0000007875787221 */ /* 0x000fe20000000000 */
[----:B------:R-:W-:-:S03]  /*12150*/  FADD R123, R122, R123 ;  /* 0x0000007b7a7b7221 */ /* 0x000fc60000000000 */
[----:B------:R-:W-:Y:S01]  /*12160*/  FADD R121, R120, R121 ;  /* 0x0000007978797221 */ /* 0x000fe20000000000 */
[----:B------:R-:W-:-:S03]  /*12170*/  FADD R126, R123, R126 ;  /* 0x0000007e7b7e7221 */ /* 0x000fc60000000000 */
[----:B------:R-:W-:Y:S01]  /*12180*/  FADD R124, R121, R124 ;  /* 0x0000007c797c7221 */ /* 0x000fe20000000000 */
[----:B------:R-:W-:-:S03]  /*12190*/  FADD R127, R126, R127 ;  /* 0x0000007f7e7f7221 */ /* 0x000fc60000000000 */
[----:B------:R-:W-:Y:S01]  /*121a0*/  FADD R125, R124, R125 ;  /* 0x0000007d7c7d7221 */ /* 0x000fe20000000000 */
[----:B------:R-:W-:-:S03]  /*121b0*/  FADD R130, R127, R130 ;  /* 0x000000827f827221 */ /* 0x000fc60000000000 */
[----:B------:R-:W-:Y:S01]  /*121c0*/  FADD R128, R125, R128 ;  /* 0x000000807d807221 */ /* 0x000fe20000000000 */
[----:B------:R-:W-:Y:S01]  /*121d0*/  FADD R131, R130, R131 ;  /* 0x0000008382837221 */ /* 0x000fe20000000000 */
[----:B------:R-:W-:Y:S02]  /*121e0*/  WARPGROUP.DEPBAR.LE gsb0, 0x0 ;  /* 0x00008000000079c5 */ /* 0x000fe40000010000 */
[----:B------:R-:W-:-:S06]  /*121f0*/  WARPGROUP.ARRIVE ;  /* 0x00000000000079c5 */ /* 0x000fcc0000000000 */
[----:B------:R-:W-:Y:S01]  /*12200*/  HGMMA.64x32x16.F32.BF16 R152, R24, gdesc[UR32].tnspB, R152, gsb0 ;  /* 0x4060002018987df0 */ /* 0x000fe20008001898 */
[----:B------:R-:W-:Y:S01]  /*12210*/  FADD R129, R128, R129 ;  /* 0x0000008180817221 */ /* 0x000fe20000000000 */
[----:B------:R-:W-:-:S03]  /*12220*/  FADD R134, R131, R134 ;  /* 0x0000008683867221 */ /* 0x000fc60000000000 */
[----:B------:R-:W-:Y:S01]  /*12230*/  FADD R132, R129, R132 ;  /* 0x0000008481847221 */ /* 0x000fe20000000000 */
[----:B------:R-:W-:-:S03]  /*12240*/  FADD R135, R134, R135 ;  /* 0x0000008786877221 */ /* 0x000fc60000000000 */
[----:B------:R-:W-:Y:S01]  /*12250*/  FADD R133, R132, R133 ;  /* 0x0000008584857221 */ /* 0x000fe20000000000 */
[----:B------:R-:W-:Y:S01]  /*12260*/  FADD R138, R135, R138 ;  /* 0x0000008a878a7221 */ /* 0x000fe20000000000 */
[----:B------:R1:W-:Y:S02]  /*12270*/  STL.64 [R1], R32 ;  /* 0x0000002001007387 */ /* 0x0003e40000100a00 */
[----:B------:R-:W-:Y:S02]  /*12280*/  FADD R136, R133, R136 ;  /* 0x0000008885887221 */ /* 0x000fe40000000000 */
[----:B------:R1:W-:Y:S01]  /*12290*/  STL.64 [R1+0x8], R34 ;  /* 0x0000082201007387 */ /* 0x0003e20000100a00 */
[----:B------:R-:W-:Y:S02]  /*122a0*/  VIADD R249, R249, 0x1 ;  /* 0x00000001f9f97836 */ /* 0x000fe40000000000 */
[----:B------:R-:W-:Y:S01]  /*122b0*/  FADD R139, R138, R139 ;  /* 0x0000008b8a8b7221 */ /* 0x000fe20000000000 */
[----:B------:R-:W-:Y:S01]  /*122c0*/  FADD R137, R136, R137 ;  /* 0x0000008988897221 */ /* 0x000fe20000000000 */
[----:B------:R1:W-:Y:S04]  /*122d0*/  STL.64 [R1+0x10], R36 ;  /* 0x0000102401007387 */ /* 0x0003e80000100a00 */
[----:B------:R1:W-:Y:S01]  /*122e0*/  STL.64 [R1+0x18], R38 ;  /* 0x0000182601007387 */ /* 0x0003e20000100a00 */
[----:B------:R-:W-:-:S03]  /*122f0*/  FADD R142, R139, R142 ;  /* 0x0000008e8b8e7221 */ /* 0x000fc60000000000 */
[----:B------:R1:W-:Y:S01]  /*12300*/  STL.64 [R1+0x20], R40 ;  /* 0x0000202801007387 */ /* 0x0003e20000100a00 */
[----:B------:R-:W-:-:S03]  /*12310*/  FADD R140, R137, R140 ;  /* 0x0000008c898c7221 */ /* 0x000fc60000000000 */
[----:B------:R1:W-:Y:S01]  /*12320*/  STL.64 [R1+0x28], R42 ;  /* 0x0000282a01007387 */ /* 0x0003e20000100a00 */
[----:B------:R-:W-:-:S03]  /*12330*/  ISETP.NE.AND P2, PT, R249, 0x4, PT ;  /* 0x00000004f900780c */ /* 0x000fc60003f45270 */
[----:B------:R1:W-:Y:S04]  /*12340*/  STL.64 [R1+0x30], R44 ;  /* 0x0000302c01007387 */ /* 0x0003e80000100a00 */
[----:B------:R1:W-:Y:S01]  /*12350*/  STL.64 [R1+0x38], R46 ;  /* 0x0000382e01007387 */ /* 0x0003e20000100a00 */
[----:B------:R-:W-:Y:S01]  /*12360*/  FADD R143, R142, R143 ;  /* 0x0000008f8e8f7221 */ /* 0x000fe20000000000 */
[----:B------:R-:W-:Y:S01]  /*12370*/  FADD R140, R140, R141 ;  /* 0x0000008d8c8c7221 */ /* 0x000fe20000000000 */
[----:B------:R-:W-:Y:S02]  /*12380*/  SEL R249, R249, RZ, P2 ;  /* 0x000000fff9f97207 */ /* 0x000fe40001000000 */
[----:B------:R-:W-:Y:S01]  /*12390*/  FADD R146, R143, R146 ;  /* 0x000000928f927221 */ /* 0x000fe20000000000 */
[----:B------:R-:W-:Y:S01]  /*123a0*/  FADD R140, R140, R11 ;  /* 0x0000000b8c8c7221 */ /* 0x000fe20000000000 */
[----:B------:R-:W-:-:S02]  /*123b0*/  LEA R2, R249, R30, 0x3 ;  /* 0x0000001ef9027211 */ /* 0x000fc400078e18ff */
[----:B------:R-:W-:Y:S01]  /*123c0*/  FADD R146, R146, R147 ;  /* 0x0000009392927221 */ /* 0x000fe20000000000 */
[----:B------:R-:W-:Y:S01]  /*123d0*/  FADD R140, R140, R145 ;  /* 0x000000918c8c7221 */ /* 0x000fe20000000000 */
[----:B------:R-:W-:Y:S01]  /*123e0*/  PRMT R2, RZ, 0x654, R2 ;  /* 0x00000654ff027816 */ /* 0x000fe20000000002 */
[----:B------:R-:W-:Y:S02]  /*123f0*/  WARPGROUP.DEPBAR.LE gsb0, 0x0 ;  /* 0x00008000000079c5 */ /* 0x000fe40000010000 */
[----:B------:R-:W-:Y:S01]  /*12400*/  FADD R146, R146, R15 ;  /* 0x0000000f92927221 */ /* 0x000fe20000000000 */
[----:B------:R-:W-:Y:S01]  /*12410*/  FADD R140, R140, R13 ;  /* 0x0000000d8c8c7221 */ /* 0x000fe20000000000 */
[----:B------:R1:W-:Y:S02]  /*12420*/  SYNCS.ARRIVE.TRANS64.RED.A1T0 RZ, [R2+URZ], RZ ;  /* 0x000000ff02ff79a7 */ /* 0x0003e4000810043f */
[----:B------:R-:W-:Y:S01]  /*12430*/  FADD R5, R146, R12 ;  /* 0x0000000c92057221 */ /* 0x000fe20000000000 */
[----:B------:R-:W-:Y:S01]  /*12440*/  FADD R3, R140, R10 ;  /* 0x0000000a8c037221 */ /* 0x000fe20000000000 */
[----:B------:R-:W-:Y:S06]  /*12450*/  @P1 BRA `(.L_x_32) ;  /* 0x00000004003c1947 */ /* 0x000fec0003800000 */
[----:B-----5:R-:W-:Y:S01]  /*12460*/  ISETP.LT.OR P1, PT, R19, 0x1, !P0 ;  /* 0x000000011300780c */ /* 0x020fe20004721670 */
[----:B------:R-:W-:-:S12]  /*12470*/  BSSY B0, `(.L_x_33) ;  /* 0x000004c000007945 */ /* 0x000fd80003800000 */
[----:B------:R-:W-:Y:S05]  /*12480*/  @P1 BRA `(.L_x_34) ;  /* 0x0000000400281947 */ /* 0x000fea0003800000 */
[----:B------:R-:W2:Y:S01]  /*12490*/  S2R R7, SR_CgaCtaId ;  /* 0x0000000000077919 */ /* 0x000ea20000008800 */
[----:B------:R-:W-:Y:S01]  /*124a0*/  MOV R6, 0x400 ;  /* 0x0000040000067802 */ /* 0x000fe20000000f00 */
[----:B------:R-:W3:Y:S03]  /*124b0*/  S2R R30, SR_TID.X ;  /* 0x00000000001e7919 */ /* 0x000ee60000002100 */
[----:B--2---:R-:W-:Y:S02]  /*124c0*/  LEA R6, R7, R6, 0x18 ;  /* 0x0000000607067211 */ /* 0x004fe400078ec0ff */
[----:B------:R-:W-:Y:S02]  /*124d0*/  SHF.L.U32 R7, R18, 0x1f, RZ ;  /* 0x0000001f12077819 */ /* 0x000fe400000006ff */
[----:B-1----:R-:W-:Y:S02]  /*124e0*/  LEA R2, R0, R6, 0x3 ;  /* 0x0000000600027211 */ /* 0x002fe400078e18ff */
[----:B---3--:R-:W-:-:S02]  /*124f0*/  LOP3.LUT R4, R30, 0x7f, RZ, 0xc0, !PT ;  /* 0x0000007f1e047812 */ /* 0x008fc400078ec0ff */
[----:B------:R-:W1:Y:S02]  /*12500*/  SYNCS.PHASECHK.TRANS64.TRYWAIT P1, [R2+URZ+0x77020], R7 ;  /* 0x07702007020075a7 */ /* 0x000e64000802017f */
[----:B------:R-:W-:Y:S01]  /*12510*/  ISETP.NE.AND P2, PT, R4, RZ, PT ;  /* 0x000000ff0400720c */ /* 0x000fe20003f45270 */
[----:B-1----:R-:W-:-:S12]  /*12520*/  @!P1 BRA `(.L_x_35) ;  /* 0x0000003000709947 */ /* 0x002fd80003800000 */
.L_x_80:
[----:B------:R-:W-:Y:S05]  /*12530*/  @P2 BRA `(.L_x_36) ;  /* 0x0000000000182947 */ /* 0x000fea0003800000 */
[----:B------:R-:W2:Y:S01]  /*12540*/  S2R R4, SR_TID.X ;  /* 0x0000000000047919 */ /* 0x000ea20000002100 */
[----:B-1----:R-:W-:-:S04]  /*12550*/  MOV R7, 0x1c000 ;  /* 0x0001c00000077802 */ /* 0x002fc80000000f00 */
[----:B------:R3:W-:Y:S01]  /*12560*/  SYNCS.ARRIVE.TRANS64 RZ, [R2+URZ+0x77000], R7 ;  /* 0x0770000702ff79a7 */ /* 0x0007e2000800003f */
[----:B--2---:R-:W-:-:S13]  /*12570*/  LOP3.LUT P1, RZ, R4, 0x1f, RZ, 0xc0, !PT ;  /* 0x0000001f04ff7812 */ /* 0x004fda000782c0ff */
[----:B---3--:R-:W-:Y:S05]  /*12580*/  @!P1 BRA `(.L_x_36) ;  /* 0x0000000000049947 */ /* 0x008fea0003800000 */
[----:B------:R-:W-:Y:S01]  /*12590*/  BPT.TRAP 0x1 ;  /* 0x000000040000795c */ /* 0x000fe20000300000 */
.L_x_36:
[----:B------:R-:W2:Y:S01]  /*125a0*/  S2R R6, SR_CgaCtaId ;  /* 0x0000000000067919 */ /* 0x000ea20000008800 */
[----:B------:R-:W-:Y:S01]  /*125b0*/  MOV R4, 0x400 ;  /* 0x0000040000047802 */ /* 0x000fe20000000f00 */
[----:B------:R-:W-:Y:S01]  /*125c0*/  UIADD3 UR6, UP0, UR60, 0x2f0, URZ ;  /* 0x000002f03c067890 */ /* 0x000fe2000ff1e03f */
[----:B------:R-:W-:Y:S01]  /*125d0*/  R2UR UR43, R22 ;  /* 0x00000000162b72ca */ /* 0x000fe200000e0000 */
[----:B------:R-:W-:Y:S01]  /*125e0*/  UMOV UR22, 0x0 ;  /* 0x0000000000167882 */ /* 0x000fe20000000000 */
[----:B------:R-:W-:Y:S01]  /*125f0*/  R2UR UR41, R2 ;  /* 0x00000000022972ca */ /* 0x000fe200000e0000 */
[----:B------:R-:W-:Y:S01]  /*12600*/  UIADD3.X UR7, URZ, UR61, URZ, UP0, !UPT ;  /* 0x0000003d3f077290 */ /* 0x000fe200087fe43f */
[----:B------:R-:W-:Y:S01]  /*12610*/  IADD3 R22, R22, 0x1, RZ ;  /* 0x0000000116167810 */ /* 0x000fe20007ffe0ff */
[----:B------:R-:W-:Y:S01]  /*12620*/  UMOV UR23, 0x10000000 ;  /* 0x1000000000177882 */ /* 0x000fe20000000000 */
[----:B------:R-:W-:Y:S01]  /*12630*/  UMOV UR42, URZ ;  /* 0x0000003f002a7c82 */ /* 0x000fe20008000000 */
[----:B------:R-:W-:Y:S01]  /*12640*/  UMOV UR18, 0x20 ;  /* 0x0000002000127882 */ /* 0x000fe20000000000 */
[----:B------:R-:W-:Y:S01]  /*12650*/  UMOV UR20, UR44 ;  /* 0x0000002c00147c82 */ /* 0x000fe20008000000 */
[----:B------:R-:W-:Y:S01]  /*12660*/  UMOV UR21, UR45 ;  /* 0x0000002d00157c82 */ /* 0x000fe20008000000 */
[----:B------:R-:W-:Y:S01]  /*12670*/  UMOV UR10, 0x40 ;  /* 0x00000040000a7882 */ /* 0x000fe20000000000 */
[----:B------:R-:W-:Y:S01]  /*12680*/  UMOV UR12, UR44 ;  /* 0x0000002c000c7c82 */ /* 0x000fe20008000000 */
[----:B------:R-:W-:Y:S01]  /*12690*/  UMOV UR13, UR45 ;  /* 0x0000002d000d7c82 */ /* 0x000fe20008000000 */
[----:B------:R-:W-:-:S02]  /*126a0*/  USHF.L.U32 UR43, UR43, 0x8, URZ ;  /* 0x000000082b2b7899 */ /* 0x000fc4000800063f */
[----:B------:R-:W-:Y:S01]  /*126b0*/  UIADD3 UR41, UR41, 0x77000, URZ ;  /* 0x0007700029297890 */ /* 0x000fe2000fffe03f */
        /* <DEDUP_REMOVED lines=15> */
[C---:B------:R-:W-:Y:S02]  /*127b0*/  IMAD R4, R0.reuse, 0x1c000, R4 ;  /* 0x0001c00000047824 */ /* 0x040fe400078e0204 */
[----:B------:R-:W-:-:S03]  /*127c0*/  VIADD R0, R0, 0x1 ;  /* 0x0000000100007836 */ /* 0x000fc60000000000 */
[----:B------:R-:W-:Y:S02]  /*127d0*/  R2UR UR14, R4 ;  /* 0x00000000040e72ca */ /* 0x000fe400000e0000 */
[----:B------:R-:W-:-:S04]  /*127e0*/  ISETP.NE.AND P1, PT, R0, 0x4, PT ;  /* 0x000000040000780c */ /* 0x000fc80003f25270 */
[----:B-1----:R-:W-:Y:S02]  /*127f0*/  SEL R7, RZ, 0x1, P1 ;  /* 0x00000001ff077807 */ /* 0x002fe40000800000 */
        /* <DEDUP_REMOVED lines=19> */
.L_x_34:
[----:B------:R-:W-:Y:S05]  /*12930*/  BSYNC B0 ;  /* 0x0000000000007941 */ /* 0x000fea0003800000 */
.L_x_33:
[----:B------:R-:W-:-:S07]  /*12940*/  IADD3 R19, R19, -0x1, RZ ;  /* 0xffffffff13137810 */ /* 0x000fce0007ffe0ff */
.L_x_32:
[C---:B------:R-:W-:Y:S01]  /*12950*/  ISETP.GT.AND P3, PT, R250.reuse, 0x2, PT ;  /* 0x00000002fa00780c */ /* 0x040fe20003f64270 */
[----:B------:R-:W-:Y:S01]  /*12960*/  VIADD R249, R249, 0x1 ;  /* 0x00000001f9f97836 */ /* 0x000fe20000000000 */
[----:B------:R-:W-:Y:S02]  /*12970*/  IADD3 R7, R21, 0x1, RZ ;  /* 0x0000000115077810 */ /* 0x000fe40007ffe0ff */
[----:B------:R-:W-:Y:S02]  /*12980*/  IADD3 R250, R250, -0x1, RZ ;  /* 0xfffffffffafa7810 */ /* 0x000fe40007ffe0ff */
[----:B------:R-:W-:Y:S02]  /*12990*/  ISETP.NE.AND P1, PT, R7, 0x4, PT ;  /* 0x000000040700780c */ /* 0x000fe40003f25270 */
[----:B------:R-:W-:Y:S02]  /*129a0*/  ISETP.NE.AND P2, PT, R249, 0x4, PT ;  /* 0x00000004f900780c */ /* 0x000fe40003f45270 */
[----:B-1----:R-:W-:-:S02]  /*129b0*/  SEL R2, RZ, 0x1, P1 ;  /* 0x00000001ff027807 */ /* 0x002fc40000800000 */
[----:B------:R-:W-:Y:S02]  /*129c0*/  MOV R6, R248 ;  /* 0x000000f800067202 */ /* 0x000fe40000000f00 */
[----:B------:R-:W-:Y:S02]  /*129d0*/  LOP3.LUT R2, R251, R2, RZ, 0x3c, !PT ;  /* 0x00000002fb027212 */ /* 0x000fe400078e3cff */
[----:B------:R-:W-:Y:S02]  /*129e0*/  MOV R4, R23 ;  /* 0x0000001700047202 */ /* 0x000fe40000000f00 */
[----:B------:R-:W-:Y:S02]  /*129f0*/  SEL R7, R7, RZ, P1 ;  /* 0x000000ff07077207 */ /* 0x000fe40000800000 */
[----:B------:R-:W-:Y:S01]  /*12a00*/  SEL R249, R249, RZ, P2 ;  /* 0x000000fff9f97207 */ /* 0x000fe20001000000 */
[----:B------:R-:W-:Y:S06]  /*12a10*/  @P3 BRA `(.L_x_37) ;  /* 0xffffff7000243947 */ /* 0x000fec000383ffff */
.L_x_24:
[----:B------:R-:W-:Y:S05]  /*12a20*/  WARPSYNC.ALL ;  /* 0x0000000000007948 */ /* 0x000fea0003800000 */
[----:B-----5:R-:W1:Y:S01]  /*12a30*/  SHFL.BFLY PT, R0, R3, 0x1, 0x1f ;  /* 0x0c201f0003007f89 */ /* 0x020e6200000e0000 */
[----:B------:R-:W-:Y:S01]  /*12a40*/  BSSY B0, `(.L_x_38) ;  /* 0x0000024000007945 */ /* 0x000fe20003800000 */
[----:B------:R-:W-:Y:S01]  /*12a50*/  IMAD.MOV.U32 R4, RZ, RZ, 0x7f800000 ;  /* 0x7f800000ff047424 */ /* 0x000fe200078e00ff */
[----:B------:R-:W-:Y:S01]  /*12a60*/  MOV R8, 0x3f800000 ;  /* 0x3f80000000087802 */ /* 0x000fe20000000f00 */
[----:B------:R-:W2:Y:S01]  /*12a70*/  SHFL.BFLY PT, R2, R5, 0x1, 0x1f ;  /* 0x0c201f0005027f89 */ /* 0x000ea200000e0000 */
[----:B------:R-:W-:Y:S01]  /*12a80*/  MOV R6, 0x7f800000 ;  /* 0x7f80000000067802 */ /* 0x000fe20000000f00 */
[----:B-1----:R-:W-:Y:S01]  /*12a90*/  FADD R0, R0, R3 ;  /* 0x0000000300007221 */ /* 0x002fe20000000000 */
[----:B--2---:R-:W-:-:S04]  /*12aa0*/  FADD R14, R2, R5 ;  /* 0x00000005020e7221 */ /* 0x004fc80000000000 */
[----:B------:R-:W1:Y:S01]  /*12ab0*/  SHFL.BFLY PT, R7, R0, 0x2, 0x1f ;  /* 0x0c401f0000077f89 */ /* 0x000e6200000e0000 */
[----:B------:R-:W-:-:S03]  /*12ac0*/  MOV R2, 0x3f800000 ;  /* 0x3f80000000027802 */ /* 0x000fc60000000f00 */
[----:B------:R-:W2:Y:S01]  /*12ad0*/  SHFL.BFLY PT, R15, R14, 0x2, 0x1f ;  /* 0x0c401f000e0f7f89 */ /* 0x000ea200000e0000 */
[C---:B-1----:R-:W-:Y:S01]  /*12ae0*/  FSETP.NE.AND P0, PT, R0.reuse, -R7, PT ;  /* 0x800000070000720b */ /* 0x042fe20003f05000 */
[----:B------:R-:W-:Y:S01]  /*12af0*/  FADD R7, R0, R7 ;  /* 0x0000000700077221 */ /* 0x000fe20000000000 */
[----:B--2---:R-:W-:-:S11]  /*12b00*/  FADD R5, R14, R15 ;  /* 0x0000000f0e057221 */ /* 0x004fd60000000000 */
[----:B------:R-:W-:Y:S05]  /*12b10*/  @!P0 BRA `(.L_x_39) ;  /* 0x0000000000588947 */ /* 0x000fea0003800000 */
[----:B------:R-:W-:Y:S01]  /*12b20*/  VIADD R0, R7, 0x1800000 ;  /* 0x0180000007007836 */ /* 0x000fe20000000000 */
[----:B------:R-:W-:Y:S04]  /*12b30*/  BSSY B1, `(.L_x_40) ;  /* 0x000000d000017945 */ /* 0x000fe80003800000 */
[----:B------:R-:W-:-:S04]  /*12b40*/  LOP3.LUT R0, R0, 0x7f800000, RZ, 0xc0, !PT ;  /* 0x7f80000000007812 */ /* 0x000fc800078ec0ff */
[----:B------:R-:W-:-:S13]  /*12b50*/  ISETP.GT.U32.AND P0, PT, R0, 0x1ffffff, PT ;  /* 0x01ffffff0000780c */ /* 0x000fda0003f04070 */
[----:B------:R-:W-:Y:S05]  /*12b60*/  @P0 BRA `(.L_x_41) ;  /* 0x0000000000140947 */ /* 0x000fea0003800000 */
[----:B------:R-:W-:Y:S02]  /*12b70*/  MOV R2, R7 ;  /* 0x0000000700027202 */ /* 0x000fe40000000f00 */
[----:B------:R-:W-:-:S07]  /*12b80*/  MOV R13, 0x12ba0 ;  /* 0x00012ba0000d7802 */ /* 0x000fce0000000f00 */
[----:B------:R-:W-:Y:S05]  /*12b90*/  CALL.REL.NOINC `($__internal_0_$__cuda_sm20_rcp_rn_f32_slowpath) ;  /* 0x0000002800e87944 */ /* 0x000fea0003c00000 */
[----:B------:R-:W-:Y:S01]  /*12ba0*/  MOV R2, R0 ;  /* 0x0000000000027202 */ /* 0x000fe20000000f00 */
[----:B------:R-:W-:Y:S06]  /*12bb0*/  BRA `(.L_x_42) ;  /* 0x0000000000107947 */ /* 0x000fec0003800000 */
.L_x_41:
[----:B------:R-:W1:Y:S02]  /*12bc0*/  MUFU.RCP R2, R7 ;  /* 0x0000000700027308 */ /* 0x000e640000001000 */
[----:B-1----:R-:W-:-:S04]  /*12bd0*/  FFMA R0, R7, R2, -1 ;  /* 0xbf80000007007423 */ /* 0x002fc80000000002 */
[----:B------:R-:W-:-:S04]  /*12be0*/  FADD.FTZ R3, -R0, -RZ ;  /* 0x800000ff00037221 */ /* 0x000fc80000010100 */
[----:B------:R-:W-:-:S07]  /*12bf0*/  FFMA R2, R2, R3, R2 ;  /* 0x0000000302027223 */ /* 0x000fce0000000002 */
.L_x_42:
[----:B------:R-:W-:Y:S05]  /*12c00*/  BSYNC B1 ;  /* 0x0000000000017941 */ /* 0x000fea0003800000 */
.L_x_40:
[----:B------:R-:W-:Y:S01]  /*12c10*/  FSETP.GEU.AND P0, PT, |R7|, 1.175494350822287508e-38, PT ;  /* 0x008000000700780b */ /* 0x000fe20003f0e200 */
[----:B------:R-:W-:-:S12]  /*12c20*/  ULDC UR6, c[0x0][0x600] ;  /* 0x0001800000067ab9 */ /* 0x000fd80000000800 */
[----:B------:R-:W-:-:S04]  /*12c30*/  @!P0 FMUL R7, R7, 16777216 ;  /* 0x4b80000007078820 */ /* 0x000fc80000400000 */
[----:B------:R-:W1:Y:S02]  /*12c40*/  MUFU.LG2 R0, R7 ;  /* 0x0000000700007308 */ /* 0x000e640000000c00 */
[----:B-1----:R-:W-:-:S04]  /*12c50*/  @!P0 FADD R0, R0, -24 ;  /* 0xc1c0000000008421 */ /* 0x002fc80000000000 */
[----:B------:R-:W-:-:S04]  /*12c60*/  FMUL R3, R0, 0.69314718246459960938 ;  /* 0x3f31721800037820 */ /* 0x000fc80000400000 */
[----:B------:R-:W-:-:S07]  /*12c70*/  FFMA R6, R248, UR6, R3 ;  /* 0x00000006f8067c23 */ /* 0x000fce0008000003 */
.L_x_39:
[----:B------:R-:W-:Y:S05]  /*12c80*/  BSYNC B0 ;  /* 0x0000000000007941 */ /* 0x000fea0003800000 */
.L_x_38:
[----:B------:R-:W2:Y:S01]  /*12c90*/  LDL.LU R13, [R1] ;  /* 0x00000000010d7983 */ /* 0x000ea20000300800 */
[----:B------:R-:W-:-:S03]  /*12ca0*/  ULDC UR4, c[0x0][0x608] ;  /* 0x0001820000047ab9 */ /* 0x000fc60000000800 */
[----:B------:R-:W3:Y:S04]  /*12cb0*/  LDL.LU R12, [R1+0x4] ;  /* 0x00000400010c7983 */ /* 0x000ee80000300800 */
[----:B------:R-:W4:Y:S04]  /*12cc0*/  LDL.LU R11, [R1+0x10] ;  /* 0x00001000010b7983 */ /* 0x000f280000300800 */
[----:B------:R-:W5:Y:S04]  /*12cd0*/  LDL.LU R10, [R1+0x14] ;  /* 0x00001400010a7983 */ /* 0x000f680000300800 */
[----:B------:R-:W5:Y:S04]  /*12ce0*/  LDL.LU R9, [R1+0x20] ;  /* 0x0000200001097983 */ /* 0x000f680000300800 */
[----:B------:R-:W5:Y:S04]  /*12cf0*/  LDL.LU R7, [R1+0x24] ;  /* 0x0000240001077983 */ /* 0x000f680000300800 */
[----:B------:R-:W5:Y:S04]  /*12d00*/  LDL.LU R3, [R1+0x30] ;  /* 0x0000300001037983 */ /* 0x000f680000300800 */
[----:B------:R-:W5:Y:S01]  /*12d10*/  LDL.LU R0, [R1+0x34] ;  /* 0x0000340001007983 */ /* 0x000f620000300800 */
[----:B------:R-:W-:Y:S01]  /*12d20*/  FSETP.NE.AND P0, PT, R14, -R15, PT ;  /* 0x8000000f0e00720b */ /* 0x000fe20003f05000 */
[----:B------:R-:W-:Y:S01]  /*12d30*/  FMUL R2, R2, UR4 ;  /* 0x0000000402027c20 */ /* 0x000fe20008400000 */
[----:B------:R-:W-:Y:S03]  /*12d40*/  BSSY B0, `(.L_x_43) ;  /* 0x0000050000007945 */ /* 0x000fe60003800000 */
        /* <DEDUP_REMOVED lines=48> */
[-C--:B--2---:R-:W-:Y:S01]  /*13050*/  FMUL R16, R13, R2.reuse ;  /* 0x000000020d107220 */ /* 0x084fe20000400000 */
[-C--:B---3--:R-:W-:Y:S01]  /*13060*/  FMUL R17, R12, R2.reuse ;  /* 0x000000020c117220 */ /* 0x088fe20000400000 */
[-C--:B----4-:R-:W-:Y:S01]  /*13070*/  FMUL R18, R11, R2.reuse ;  /* 0x000000020b127220 */ /* 0x090fe20000400000 */
[-C--:B-----5:R-:W-:Y:S01]  /*13080*/  FMUL R19, R10, R2.reuse ;  /* 0x000000020a137220 */ /* 0x0a0fe20000400000 */
[-C--:B------:R-:W-:Y:S01]  /*13090*/  FMUL R22, R9, R2.reuse ;  /* 0x0000000209167220 */ /* 0x080fe20000400000 */
[-C--:B------:R-:W-:Y:S01]  /*130a0*/  FMUL R24, R7, R2.reuse ;  /* 0x0000000207187220 */ /* 0x080fe20000400000 */
[-C--:B------:R-:W-:Y:S01]  /*130b0*/  FMUL R25, R3, R2.reuse ;  /* 0x0000000203197220 */ /* 0x080fe20000400000 */
[----:B------:R-:W-:Y:S01]  /*130c0*/  FMUL R26, R0, R2 ;  /* 0x00000002001a7220 */ /* 0x000fe20000400000 */
[----:B------:R-:W-:Y:S06]  /*130d0*/  @!P0 BRA `(.L_x_44) ;  /* 0x0000000000588947 */ /* 0x000fec0003800000 */
[----:B------:R-:W-:Y:S01]  /*130e0*/  IADD3 R0, R5, 0x1800000, RZ ;  /* 0x0180000005007810 */ /* 0x000fe20007ffe0ff */
[----:B------:R-:W-:Y:S03]  /*130f0*/  BSSY B1, `(.L_x_45) ;  /* 0x000000d000017945 */ /* 0x000fe60003800000 */
[----:B------:R-:W-:-:S04]  /*13100*/  LOP3.LUT R0, R0, 0x7f800000, RZ, 0xc0, !PT ;  /* 0x7f80000000007812 */ /* 0x000fc800078ec0ff */
[----:B------:R-:W-:-:S13]  /*13110*/  ISETP.GT.U32.AND P0, PT, R0, 0x1ffffff, PT ;  /* 0x01ffffff0000780c */ /* 0x000fda0003f04070 */
[----:B------:R-:W-:Y:S05]  /*13120*/  @P0 BRA `(.L_x_46) ;  /* 0x0000000000140947 */ /* 0x000fea0003800000 */
[----:B------:R-:W-:Y:S01]  /*13130*/  IMAD.MOV.U32 R2, RZ, RZ, R5 ;  /* 0x000000ffff027224 */ /* 0x000fe200078e0005 */
[----:B------:R-:W-:-:S07]  /*13140*/  MOV R13, 0x13160 ;  /* 0x00013160000d7802 */ /* 0x000fce0000000f00 */
[----:B------:R-:W-:Y:S05]  /*13150*/  CALL.REL.NOINC `($__internal_0_$__cuda_sm20_rcp_rn_f32_slowpath) ;  /* 0x0000002400787944 */ /* 0x000fea0003c00000 */
[----:B------:R-:W-:Y:S01]  /*13160*/  MOV R8, R0 ;  /* 0x0000000000087202 */ /* 0x000fe20000000f00 */
[----:B------:R-:W-:Y:S06]  /*13170*/  BRA `(.L_x_47) ;  /* 0x0000000000107947 */ /* 0x000fec0003800000 */
.L_x_46:
[----:B------:R-:W1:Y:S02]  /*13180*/  MUFU.RCP R8, R5 ;  /* 0x0000000500087308 */ /* 0x000e640000001000 */
[----:B-1----:R-:W-:-:S04]  /*13190*/  FFMA R0, R5, R8, -1 ;  /* 0xbf80000005007423 */ /* 0x002fc80000000008 */
[----:B------:R-:W-:-:S04]  /*131a0*/  FADD.FTZ R3, -R0, -RZ ;  /* 0x800000ff00037221 */ /* 0x000fc80000010100 */
[----:B------:R-:W-:-:S07]  /*131b0*/  FFMA R8, R8, R3, R8 ;  /* 0x0000000308087223 */ /* 0x000fce0000000008 */
.L_x_47:
[----:B------:R-:W-:Y:S05]  /*131c0*/  BSYNC B1 ;  /* 0x0000000000017941 */ /* 0x000fea0003800000 */
.L_x_45:
[----:B------:R-:W-:Y:S01]  /*131d0*/  FSETP.GEU.AND P0, PT, |R5|, 1.175494350822287508e-38, PT ;  /* 0x008000000500780b */ /* 0x000fe20003f0e200 */
[----:B------:R-:W-:-:S12]  /*131e0*/  ULDC UR4, c[0x0][0x600] ;  /* 0x0001800000047ab9 */ /* 0x000fd80000000800 */
[----:B------:R-:W-:-:S04]  /*131f0*/  @!P0 FMUL R5, R5, 16777216 ;  /* 0x4b80000005058820 */ /* 0x000fc80000400000 */
[----:B------:R-:W1:Y:S02]  /*13200*/  MUFU.LG2 R0, R5 ;  /* 0x0000000500007308 */ /* 0x000e640000000c00 */
[----:B-1----:R-:W-:-:S04]  /*13210*/  @!P0 FADD R0, R0, -24 ;  /* 0xc1c0000000008421 */ /* 0x002fc80000000000 */
[----:B------:R-:W-:-:S04]  /*13220*/  FMUL R0, R0, 0.69314718246459960938 ;  /* 0x3f31721800007820 */ /* 0x000fc80000400000 */
[----:B------:R-:W-:-:S07]  /*13230*/  FFMA R4, R23, UR4, R0 ;  /* 0x0000000417047c23 */ /* 0x000fce0008000000 */
.L_x_44:
[----:B------:R-:W-:Y:S05]  /*13240*/  BSYNC B0 ;  /* 0x0000000000007941 */ /* 0x000fea0003800000 */
.L_x_43:
[----:B------:R-:W2:Y:S01]  /*13250*/  LDL.LU R11, [R1+0x8] ;  /* 0x00000800010b7983 */ /* 0x000ea20000300800 */
        /* <DEDUP_REMOVED lines=8> */
[----:B------:R-:W-:Y:S01]  /*132e0*/  FMUL R8, R8, UR4 ;  /* 0x0000000408087c20 */ /* 0x000fe20008400000 */
[----:B------:R-:W-:Y:S01]  /*132f0*/  ULDC.64 UR8, c[0x0][0x208] ;  /* 0x0000820000087ab9 */ /* 0x000fe20000000a00 */
[----:B------:R-:W-:Y:S01]  /*13300*/  BSSY B0, `(.L_x_48) ;  /* 0x0000043000007945 */ /* 0x000fe20003800000 */
[----:B------:R-:W1:Y:S01]  /*13310*/  S2R R29, SR_TID.X ;  /* 0x00000000001d7919 */ /* 0x000e620000002100 */
        /* <DEDUP_REMOVED lines=31> */
[----:B-1----:R-:W-:Y:S01]  /*13510*/  LOP3.LUT P0, RZ, R29, 0x3, RZ, 0xc0, !PT ;  /* 0x000000031dff7812 */ /* 0x002fe2000780c0ff */
        /* <DEDUP_REMOVED lines=9> */
[----:B------:R-:W-:-:S04]  /*135b0*/  LOP3.LUT R0, R29, 0x60, RZ, 0xc0, !PT ;  /* 0x000000601d007812 */ /* 0x000fc800078ec0ff */
[----:B------:R-:W-:Y:S01]  /*135c0*/  SHF.R.U32.HI R27, RZ, 0x5, R0 ;  /* 0x00000005ff1b7819 */ /* 0x000fe20000011600 */
[----:B------:R-:W-:Y:S06]  /*135d0*/  @P0 BRA `(.L_x_49) ;  /* 0x0000000000540947 */ /* 0x000fec0003800000 */
[----:B------:R-:W1:Y:S01]  /*135e0*/  S2UR UR4, SR_CTAID.X ;  /* 0x00000000000479c3 */ /* 0x000e620000002500 */
[----:B------:R-:W-:Y:S02]  /*135f0*/  SHF.R.U32.HI R0, RZ, 0x2, R29 ;  /* 0x00000002ff007819 */ /* 0x000fe4000001161d */
[----:B------:R-:W-:Y:S02]  /*13600*/  SHF.L.U32 R3, R27, 0x4, RZ ;  /* 0x000000041b037819 */ /* 0x000fe400000006ff */
[----:B------:R-:W-:-:S04]  /*13610*/  LOP3.LUT R0, R0, 0x7, RZ, 0xc0, !PT ;  /* 0x0000000700007812 */ /* 0x000fc800078ec0ff */
[----:B------:R-:W-:Y:S01]  /*13620*/  LOP3.LUT R0, R3, 0xfffffff0, R0, 0xe2, !PT ;  /* 0xfffffff003007812 */ /* 0x000fe200078ee200 */
[----:B-1----:R-:W-:-:S03]  /*13630*/  USHF.L.U32 UR6, UR4, 0x6, URZ ;  /* 0x0000000604067899 */ /* 0x002fc6000800063f */
[----:B------:R-:W-:Y:S02]  /*13640*/  ULDC.64 UR4, c[0x0][0x688] ;  /* 0x0001a20000047ab9 */ /* 0x000fe40000000a00 */
[----:B------:R-:W-:Y:S02]  /*13650*/  UIMAD UR4, UR44, UR4, UR6 ;  /* 0x000000042c0472a4 */ /* 0x000fe4000f8e0206 */
[----:B------:R-:W-:Y:S02]  /*13660*/  LOP3.LUT R2, R0, UR6, RZ, 0xfc, !PT ;  /* 0x0000000600027c12 */ /* 0x000fe4000f8efcff */
[----:B------:R-:W-:Y:S02]  /*13670*/  UIMAD UR4, UR45, UR5, UR4 ;  /* 0x000000052d0472a4 */ /* 0x000fe4000f8e0204 */
[C---:B------:R-:W-:Y:S01]  /*13680*/  IADD3 R3, R2.reuse, 0x8, RZ ;  /* 0x0000000802037810 */ /* 0x040fe20007ffe0ff */
[----:B------:R-:W-:Y:S02]  /*13690*/  ULDC UR5, c[0x0][0x288] ;  /* 0x0000a20000057ab9 */ /* 0x000fe40000000800 */
[----:B------:R-:W-:-:S02]  /*136a0*/  ISETP.GE.U32.AND P0, PT, R2, UR5, PT ;  /* 0x0000000502007c0c */ /* 0x000fc4000bf06070 */
[----:B------:R-:W-:Y:S02]  /*136b0*/  IADD3 R0, P2, R0, UR4, RZ ;  /* 0x0000000400007c10 */ /* 0x000fe4000ff5e0ff */
[----:B------:R-:W-:Y:S01]  /*136c0*/  ISETP.GE.U32.AND P1, PT, R3, UR5, PT ;  /* 0x0000000503007c0c */ /* 0x000fe2000bf26070 */
[----:B------:R-:W-:Y:S02]  /*136d0*/  ULDC.64 UR4, c[0x0][0x680] ;  /* 0x0001a00000047ab9 */ /* 0x000fe40000000a00 */
[----:B------:R-:W-:Y:S01]  /*136e0*/  IMAD.X R3, RZ, RZ, RZ, P2 ;  /* 0x000000ffff037224 */ /* 0x000fe200010e06ff */
[----:B------:R-:W-:-:S04]  /*136f0*/  LEA R2, P2, R0, UR4, 0x2 ;  /* 0x0000000400027c11 */ /* 0x000fc8000f8410ff */
[----:B------:R-:W-:-:S05]  /*13700*/  LEA.HI.X R3, R0, UR5, R3, 0x2, P2 ;  /* 0x0000000500037c11 */ /* 0x000fca00090f1403 */
[----:B------:R1:W-:Y:S04]  /*13710*/  @!P0 STG.E desc[UR8][R2.64], R6 ;  /* 0x0000000602008986 */ /* 0x0003e8000c101908 */
[----:B------:R1:W-:Y:S02]  /*13720*/  @!P1 STG.E desc[UR8][R2.64+0x20], R4 ;  /* 0x0000200402009986 */ /* 0x0003e4000c101908 */
.L_x_49:
[----:B------:R-:W-:Y:S05]  /*13730*/  BSYNC B0 ;  /* 0x0000000000007941 */ /* 0x000fea0003800000 */
.L_x_48:
[----:B------:R-:W-:Y:S01]  /*13740*/  ULDC.64 UR4, c[0x0][0x730] ;  /* 0x0001cc0000047ab9 */ /* 0x000fe20000000a00 */
[-C--:B------:R-:W-:Y:S01]  /*13750*/  FMUL R170, R170, R8.reuse ;  /* 0x00000008aaaa7220 */ /* 0x080fe20000400000 */
[----:B------:R-:W-:Y:S01]  /*13760*/  ISETP.NE.U32.AND P0, PT, RZ, UR4, PT ;  /* 0x00000004ff007c0c */ /* 0x000fe2000bf05070 */
[-C--:B------:R-:W-:Y:S01]  /*13770*/  FMUL R48, R171, R8.reuse ;  /* 0x00000008ab307220 */ /* 0x080fe20000400000 */
[-C--:B------:R-:W-:Y:S01]  /*13780*/  FMUL R174, R174, R8.reuse ;  /* 0x00000008aeae7220 */ /* 0x080fe20000400000 */
[-C--:B------:R-:W-:Y:S01]  /*13790*/  FMUL R44, R175, R8.reuse ;  /* 0x00000008af2c7220 */ /* 0x080fe20000400000 */
[----:B------:R-:W-:Y:S01]  /*137a0*/  ISETP.NE.AND.EX P0, PT, RZ, UR5, PT, P0 ;  /* 0x00000005ff007c0c */ /* 0x000fe2000bf05300 */
        /* <DEDUP_REMOVED lines=12> */
[----:B------:R-:W-:Y:S06]  /*13870*/  @P0 BRA `(.L_x_50) ;  /* 0x0000000000200947 */ /* 0x000fec0003800000 */
[----:B------:R-:W-:Y:S02]  /*13880*/  ULDC.64 UR4, c[0x0][0x728] ;  /* 0x0001ca0000047ab9 */ /* 0x000fe40000000a00 */
[----:B------:R-:W-:-:S04]  /*13890*/  ISETP.NE.U32.AND P0, PT, RZ, UR4, PT ;  /* 0x00000004ff007c0c */ /* 0x000fc8000bf05070 */
[----:B------:R-:W-:-:S13]  /*138a0*/  ISETP.NE.AND.EX P0, PT, RZ, UR5, PT, P0 ;  /* 0x00000005ff007c0c */ /* 0x000fda000bf05300 */
[----:B------:R-:W-:Y:S05]  /*138b0*/  @!P0 BRA `(.L_x_51) ;  /* 0x00000000000c8947 */ /* 0x000fea0003800000 */
[----:B-1----:R-:W1:Y:S02]  /*138c0*/  LDC.64 R2, c[0x0][0x728] ;  /* 0x0001ca00ff027b82 */ /* 0x002e640000000a00 */
[----:B-1----:R2:W5:Y:S01]  /*138d0*/  LDG.E R23, desc[UR8][R2.64] ;  /* 0x0000000802177981 */ /* 0x002562000c1e1900 */
[----:B------:R-:W-:Y:S05]  /*138e0*/  BRA `(.L_x_50) ;  /* 0x0000000000047947 */ /* 0x000fea0003800000 */
.L_x_51:
[----:B------:R-:W3:Y:S02]  /*138f0*/  LDC R23, c[0x0][0x720] ;  /* 0x0001c800ff177b82 */ /* 0x000ee40000000800 */
.L_x_50:
[----:B------:R-:W-:-:S04]  /*13900*/  MOV R0, RZ ;  /* 0x000000ff00007202 */ /* 0x000fc80000000f00 */
[----:B------:R-:W-:-:S13]  /*13910*/  LOP3.LUT P0, RZ, R0, 0x1bf, RZ, 0xc0, !PT ;  /* 0x000001bf00ff7812 */ /* 0x000fda000780c0ff */
[----:B------:R-:W-:Y:S05]  /*13920*/  @!P0 BRA `(.L_x_52) ;  /* 0x0000000000408947 */ /* 0x000fea0003800000 */
[----:B-12---:R-:W-:Y:S01]  /*13930*/  MOV R2, 0x0 ;  /* 0x0000000000027802 */ /* 0x006fe20000000f00 */
[----:B------:R-:W-:Y:S01]  /*13940*/  ULDC.64 UR4, c[0x4][0x70] ;  /* 0x01001c0000047ab9 */ /* 0x000fe20000000a00 */
[----:B------:R-:W-:Y:S01]  /*13950*/  ULDC.64 UR6, c[0x4][0x8] ;  /* 0x0100020000067ab9 */ /* 0x000fe20000000a00 */
[----:B------:R-:W-:Y:S01]  /*13960*/  MOV R4, UR4 ;  /* 0x0000000400047c02 */ /* 0x000fe20008000f00 */
[----:B------:R-:W-:Y:S01]  /*13970*/  IMAD.MOV.U32 R12, RZ, RZ, 0x1 ;  /* 0x00000001ff0c7424 */ /* 0x000fe200078e00ff */
[----:B------:R-:W-:Y:S01]  /*13980*/  MOV R5, UR5 ;  /* 0x0000000500057c02 */ /* 0x000fe20008000f00 */
[----:B------:R-:W1:Y:S01]  /*13990*/  LDC.64 R2, c[0x4][R2] ;  /* 0x0100000002027b82 */ /* 0x000e620000000a00 */
[----:B------:R-:W-:Y:S01]  /*139a0*/  ULDC.64 UR4, c[0x4][0x78] ;  /* 0x01001e0000047ab9 */ /* 0x000fe20000000a00 */
[----:B------:R-:W-:Y:S01]  /*139b0*/  MOV R10, UR6 ;  /* 0x00000006000a7c02 */ /* 0x000fe20008000f00 */
[----:B------:R-:W-:Y:S01]  /*139c0*/  IMAD.U32 R7, RZ, RZ, UR5 ;  /* 0x00000005ff077e24 */ /* 0x000fe2000f8e00ff */
[----:B------:R-:W-:-:S02]  /*139d0*/  MOV R6, UR4 ;  /* 0x0000000400067c02 */ /* 0x000fc40008000f00 */
[----:B------:R-:W-:Y:S02]  /*139e0*/  MOV R11, UR7 ;  /* 0x00000007000b7c02 */ /* 0x000fe40008000f00 */
[----:B------:R-:W-:Y:S02]  /*139f0*/  MOV R8, 0x70 ;  /* 0x0000007000087802 */ /* 0x000fe40000000f00 */
[----:B------:R-:W-:-:S07]  /*13a00*/  MOV R13, RZ ;  /* 0x000000ff000d7202 */ /* 0x000fce0000000f00 */
[----:B------:R-:W-:-:S07]  /*13a10*/  LEPC R20, `(.L_x_52) ;  /* 0x000000001014794e */ /* 0x000fce0000000000 */
[----:B-1-3-5:R-:W-:Y:S05]  /*13a20*/  CALL.ABS.NOINC R2 ;  /* 0x0000000002007343 */ /* 0x02afea0003c00000 */
.L_x_52:
[----:B------:R-:W4:Y:S01]  /*13a30*/  S2R R67, SR_CgaCtaId ;  /* 0x0000000000437919 */ /* 0x000f220000008800 */
[----:B------:R-:W-:-:S04]  /*13a40*/  MOV R65, 0x400 ;  /* 0x0000040000417802 */ /* 0x000fc80000000f00 */
[----:B----4-:R-:W-:-:S04]  /*13a50*/  LEA R65, R67, R65, 0x18 ;  /* 0x0000004143417211 */ /* 0x010fc800078ec0ff */
[----:B------:R-:W-:-:S13]  /*13a60*/  LOP3.LUT P0, RZ, R65, 0x1bf, RZ, 0xc0, !PT ;  /* 0x000001bf41ff7812 */ /* 0x000fda000780c0ff */
[----:B------:R-:W-:Y:S05]  /*13a70*/  @!P0 BRA `(.L_x_53) ;  /* 0x0000000000408947 */ /* 0x000fea0003800000 */
[----:B-12---:R-:W-:Y:S01]  /*13a80*/  MOV R2, 0x0 ;  /* 0x0000000000027802 */ /* 0x006fe20000000f00 */
[----:B------:R-:W-:Y:S01]  /*13a90*/  ULDC.64 UR4, c[0x4][0x70] ;  /* 0x01001c0000047ab9 */ /* 0x000fe20000000a00 */
[----:B------:R-:W-:Y:S01]  /*13aa0*/  ULDC.64 UR6, c[0x4][0x78] ;  /* 0x01001e0000067ab9 */ /* 0x000fe20000000a00 */
[----:B------:R-:W-:Y:S01]  /*13ab0*/  MOV R4, UR4 ;  /* 0x0000000400047c02 */ /* 0x000fe20008000f00 */
[----:B------:R-:W-:Y:S01]  /*13ac0*/  IMAD.U32 R6, RZ, RZ, UR6 ;  /* 0x00000006ff067e24 */ /* 0x000fe2000f8e00ff */
[----:B------:R-:W-:Y:S01]  /*13ad0*/  MOV R5, UR5 ;  /* 0x0000000500057c02 */ /* 0x000fe20008000f00 */
[----:B------:R-:W1:Y:S01]  /*13ae0*/  LDC.64 R2, c[0x4][R2] ;  /* 0x0100000002027b82 */ /* 0x000e620000000a00 */
[----:B------:R-:W-:Y:S01]  /*13af0*/  ULDC.64 UR4, c[0x4][0x10] ;  /* 0x0100040000047ab9 */ /* 0x000fe20000000a00 */
[----:B------:R-:W-:Y:S01]  /*13b00*/  MOV R7, UR7 ;  /* 0x0000000700077c02 */ /* 0x000fe20008000f00 */
[----:B------:R-:W-:Y:S01]  /*13b10*/  IMAD.MOV.U32 R8, RZ, RZ, 0x70 ;  /* 0x00000070ff087424 */ /* 0x000fe200078e00ff */
[----:B------:R-:W-:-:S02]  /*13b20*/  MOV R10, UR4 ;  /* 0x00000004000a7c02 */ /* 0x000fc40008000f00 */
[----:B------:R-:W-:Y:S02]  /*13b30*/  MOV R11, UR5 ;  /* 0x00000005000b7c02 */ /* 0x000fe40008000f00 */
[----:B------:R-:W-:Y:S02]  /*13b40*/  MOV R12, 0x1 ;  /* 0x00000001000c7802 */ /* 0x000fe40000000f00 */
[----:B------:R-:W-:-:S07]  /*13b50*/  MOV R13, RZ ;  /* 0x000000ff000d7202 */ /* 0x000fce0000000f00 */
[----:B------:R-:W-:-:S07]  /*13b60*/  LEPC R20, `(.L_x_53) ;  /* 0x000000001014794e */ /* 0x000fce0000000000 */
[----:B-1-3-5:R-:W-:Y:S05]  /*13b70*/  CALL.ABS.NOINC R2 ;  /* 0x0000000002007343 */ /* 0x02afea0003c00000 */
.L_x_53:
[----:B------:R-:W-:Y:S01]  /*13b80*/  ULDC.64 UR4, c[0x0][0x730] ;  /* 0x0001cc0000047ab9 */ /* 0x000fe20000000a00 */
[----:B------:R-:W4:Y:S01]  /*13b90*/  S2R R20, SR_TID.X ;  /* 0x0000000000147919 */ /* 0x000f220000002100 */
[----:B------:R-:W-:Y:S02]  /*13ba0*/  ISETP.NE.U32.AND P0, PT, RZ, UR4, PT ;  /* 0x00000004ff007c0c */ /* 0x000fe4000bf05070 */
[----:B------:R-:W-:Y:S02]  /*13bb0*/  SHF.L.U32 R0, R29, 0x5, RZ ;  /* 0x000000051d007819 */ /* 0x000fe400000006ff */
[----:B------:R-:W-:Y:S02]  /*13bc0*/  ISETP.NE.AND.EX P0, PT, RZ, UR5, PT, P0 ;  /* 0x00000005ff007c0c */ /* 0x000fe4000bf05300 */
[----:B-12---:R-:W-:Y:S02]  /*13bd0*/  SHF.R.U32.HI R3, RZ, 0x1, R29 ;  /* 0x00000001ff037819 */ /* 0x006fe4000001161d */
[----:B------:R-:W-:-:S02]  /*13be0*/  LOP3.LUT R2, R0, 0xc0, RZ, 0xc0, !PT ;  /* 0x000000c000027812 */ /* 0x000fc400078ec0ff */
[----:B------:R-:W-:Y:S02]  /*13bf0*/  LOP3.LUT R4, R0, 0x20, RZ, 0xc0, !PT ;  /* 0x0000002000047812 */ /* 0x000fe400078ec0ff */
[----:B------:R-:W-:Y:S01]  /*13c00*/  LOP3.LUT R2, R2, 0x8, R3, 0xf8, !PT ;  /* 0x0000000802027812 */ /* 0x000fe200078ef803 */
[----:B------:R-:W-:Y:S01]  /*13c10*/  IMAD.SHL.U32 R3, R29, 0x4, RZ ;  /* 0x000000041d037824 */ /* 0x000fe200078e00ff */
[----:B------:R-:W-:Y:S02]  /*13c20*/  LEA R4, R27, R4, 0x9 ;  /* 0x000000041b047211 */ /* 0x000fe400078e48ff */
[----:B------:R-:W-:Y:S01]  /*13c30*/  LOP3.LUT R0, R0, 0x100, RZ, 0xc0, !PT ;  /* 0x0000010000007812 */ /* 0x000fe200078ec0ff */
[----:B---3-5:R-:W1:Y:S01]  /*13c40*/  @P0 LDC R23, c[0x0][0x720] ;  /* 0x0001c800ff170b82 */ /* 0x028e620000000800 */
[----:B------:R-:W-:Y:S02]  /*13c50*/  LOP3.LUT R3, R2, 0x18, R3, 0x78, !PT ;  /* 0x0000001802037812 */ /* 0x000fe400078e7803 */
[----:B------:R-:W-:-:S02]  /*13c60*/  LOP3.LUT P0, RZ, R29, 0x4, RZ, 0xc0, !PT ;  /* 0x000000041dff7812 */ /* 0x000fc4000780c0ff */
[----:B------:R-:W-:Y:S02]  /*13c70*/  IADD3 R0, R3, R4, R0 ;  /* 0x0000000403007210 */ /* 0x000fe40007ffe000 */
[----:B----4-:R-:W-:-:S04]  /*13c80*/  LOP3.LUT R20, R20, 0x7f, RZ, 0xc0, !PT ;  /* 0x0000007f14147812 */ /* 0x010fc800078ec0ff */
[----:B------:R-:W-:-:S04]  /*13c90*/  IADD3 R2, R20, 0x1f, RZ ;  /* 0x0000001f14027810 */ /* 0x000fc80007ffe0ff */
[----:B------:R-:W-:Y:S01]  /*13ca0*/  ISETP.GT.U32.AND P1, PT, R2, 0x3e, PT ;  /* 0x0000003e0200780c */ /* 0x000fe20003f24070 */
[-C--:B-1----:R-:W-:Y:S01]  /*13cb0*/  FMUL R7, R60, R23.reuse ;  /* 0x000000173c077220 */ /* 0x082fe20000400000 */
[-C--:B------:R-:W-:Y:S01]  /*13cc0*/  FMUL R8, R62, R23.reuse ;  /* 0x000000173e087220 */ /* 0x080fe20000400000 */
[-C--:B------:R-:W-:Y:S01]  /*13cd0*/  FMUL R22, R22, R23.reuse ;  /* 0x0000001716167220 */ /* 0x080fe20000400000 */
[-C--:B------:R-:W-:Y:S01]  /*13ce0*/  FMUL R3, R24, R23.reuse ;  /* 0x0000001718037220 */ /* 0x080fe20000400000 */
[-C--:B------:R-:W-:Y:S01]  /*13cf0*/  FMUL R5, R56, R23.reuse ;  /* 0x0000001738057220 */ /* 0x080fe20000400000 */
[----:B------:R-:W-:Y:S01]  /*13d00*/  FMUL R2, R58, R23 ;  /* 0x000000173a027220 */ /* 0x000fe20000400000 */
[----:B------:R-:W-:Y:S01]  /*13d10*/  F2FP.BF16.F32.PACK_AB R7, R8, R7 ;  /* 0x000000070807723e */ /* 0x000fe200000010ff */
[-C--:B------:R-:W-:Y:S01]  /*13d20*/  FMUL R4, R16, R23.reuse ;  /* 0x0000001710047220 */ /* 0x080fe20000400000 */
[-C--:B------:R-:W-:Y:S01]  /*13d30*/  FMUL R17, R17, R23.reuse ;  /* 0x0000001711117220 */ /* 0x080fe20000400000 */
[-C--:B------:R-:W-:Y:S01]  /*13d40*/  FMUL R9, R64, R23.reuse ;  /* 0x0000001740097220 */ /* 0x080fe20000400000 */
[-C--:B------:R-:W-:Y:S01]  /*13d50*/  FMUL R10, R66, R23.reuse ;  /* 0x00000017420a7220 */ /* 0x080fe20000400000 */
[----:B------:R-:W-:Y:S01]  /*13d60*/  F2FP.BF16.F32.PACK_AB R8, R3, R22 ;  /* 0x000000160308723e */ /* 0x000fe200000010ff */
[-C--:B------:R-:W-:Y:S01]  /*13d70*/  FMUL R6, R18, R23.reuse ;  /* 0x0000001712067220 */ /* 0x080fe20000400000 */
[-C--:B------:R-:W-:Y:S01]  /*13d80*/  FMUL R19, R19, R23.reuse ;  /* 0x0000001713137220 */ /* 0x080fe20000400000 */
[-C--:B------:R-:W-:Y:S01]  /*13d90*/  FMUL R25, R25, R23.reuse ;  /* 0x0000001719197220 */ /* 0x080fe20000400000 */
[-C--:B------:R-:W-:Y:S01]  /*13da0*/  FMUL R26, R26, R23.reuse ;  /* 0x000000171a1a7220 */ /* 0x080fe20000400000 */
[-C--:B------:R-:W-:Y:S01]  /*13db0*/  FMUL R11, R68, R23.reuse ;  /* 0x00000017440b7220 */ /* 0x080fe20000400000 */
[----:B------:R-:W-:Y:S01]  /*13dc0*/  FMUL R12, R70, R23 ;  /* 0x00000017460c7220 */ /* 0x000fe20000400000 */
[----:B------:R-:W-:Y:S01]  /*13dd0*/  F2FP.BF16.F32.PACK_AB R5, R2, R5 ;  /* 0x000000050205723e */ /* 0x000fe200000010ff */
[----:B------:R-:W-:Y:S01]  /*13de0*/  IMAD R3, R0, 0x2, R65 ;  /* 0x0000000200037824 */ /* 0x000fe200078e0241 */
[----:B------:R-:W-:Y:S01]  /*13df0*/  MOV R2, 0x10 ;  /* 0x0000001000027802 */ /* 0x000fe20000000f00 */
[-C--:B------:R-:W-:Y:S01]  /*13e00*/  FMUL R233, R233, R23.reuse ;  /* 0x00000017e9e97220 */ /* 0x080fe20000400000 */
[----:B------:R-:W-:Y:S01]  /*13e10*/  F2FP.BF16.F32.PACK_AB R4, R17, R4 ;  /* 0x000000041104723e */ /* 0x000fe200000010ff */
[----:B------:R-:W-:Y:S01]  /*13e20*/  FMUL R232, R232, R23 ;  /* 0x00000017e8e87220 */ /* 0x000fe20000400000 */
[----:B------:R-:W-:Y:S01]  /*13e30*/  F2FP.BF16.F32.PACK_AB R9, R10, R9 ;  /* 0x000000090a09723e */ /* 0x000fe200000010ff */
        /* <DEDUP_REMOVED lines=94> */
[----:B------:R-:W-:-:S02]  /*14420*/  F2FP.BF16.F32.PACK_AB R6, R19, R6 ;  /* 0x000000061306723e */ /* 0x000fc400000010ff */
[----:B------:R-:W-:Y:S02]  /*14430*/  F2FP.BF16.F32.PACK_AB R10, R26, R25 ;  /* 0x000000191a0a723e */ /* 0x000fe400000010ff */
[----:B------:R-:W-:Y:S02]  /*14440*/  F2FP.BF16.F32.PACK_AB R11, R12, R11 ;  /* 0x0000000b0c0b723e */ /* 0x000fe400000010ff */
[----:B------:R-:W-:Y:S02]  /*14450*/  SEL R0, R2, 0xfffffff0, !P0 ;  /* 0xfffffff002007807 */ /* 0x000fe40004000000 */
[----:B------:R-:W-:Y:S01]  /*14460*/  IADD3 R17, R3, 0x1000, RZ ;  /* 0x0000100003117810 */ /* 0x000fe20007ffe0ff */
[----:B------:R-:W-:Y:S06]  /*14470*/  @P1 BRA `(.L_x_54) ;  /* 0x0000000000041947 */ /* 0x000fec0003800000 */
[----:B------:R-:W-:-:S04]  /*14480*/  DEPBAR.LE SB0, 0x1 ;  /* 0x000080400000791a */ /* 0x000fc80000000000 */
.L_x_54:
[----:B------:R-:W-:Y:S05]  /*14490*/  WARPSYNC.ALL ;  /* 0x0000000000007948 */ /* 0x000fea0003800000 */
[----:B------:R-:W-:Y:S01]  /*144a0*/  BAR.SYNC.DEFER_BLOCKING 0x1, 0x80 ;  /* 0x0042000000007b1d */ /* 0x000fe20000010000 */
[C---:B------:R-:W-:Y:S02]  /*144b0*/  LEA R2, R0.reuse, R17, 0x1 ;  /* 0x0000001100027211 */ /* 0x040fe400078e08ff */
[----:B------:R-:W-:Y:S02]  /*144c0*/  LEA R0, R0, R3, 0x1 ;  /* 0x0000000300007211 */ /* 0x000fe400078e08ff */
[----:B------:R-:W-:Y:S01]  /*144d0*/  F2FP.BF16.F32.PACK_AB R13, R13, R14 ;  /* 0x0000000e0d0d723e */ /* 0x000fe200000010ff */
[----:B------:R-:W-:Y:S01]  /*144e0*/  BSSY B0, `(.L_x_55) ;  /* 0x000001e000007945 */ /* 0x000fe20003800000 */
[----:B------:R-:W-:-:S02]  /*144f0*/  F2FP.BF16.F32.PACK_AB R15, R15, R16 ;  /* 0x000000100f0f723e */ /* 0x000fc400000010ff */
[----:B------:R-:W-:Y:S02]  /*14500*/  F2FP.BF16.F32.PACK_AB R17, R18, R21 ;  /* 0x000000151211723e */ /* 0x000fe400000010ff */
[----:B------:R-:W-:Y:S02]  /*14510*/  F2FP.BF16.F32.PACK_AB R12, R233, R232 ;  /* 0x000000e8e90c723e */ /* 0x000fe400000010ff */
[----:B------:R-:W-:Y:S02]  /*14520*/  F2FP.BF16.F32.PACK_AB R14, R237, R236 ;  /* 0x000000eced0e723e */ /* 0x000fe400000010ff */
[----:B------:R-:W-:Y:S02]  /*14530*/  F2FP.BF16.F32.PACK_AB R16, R241, R240 ;  /* 0x000000f0f110723e */ /* 0x000fe400000010ff */
[----:B------:R-:W-:Y:S02]  /*14540*/  F2FP.BF16.F32.PACK_AB R18, R245, R244 ;  /* 0x000000f4f512723e */ /* 0x000fe400000010ff */
[----:B------:R-:W-:Y:S01]  /*14550*/  F2FP.BF16.F32.PACK_AB R19, R20, R27 ;  /* 0x0000001b1413723e */ /* 0x000fe200000010ff */
[----:B------:R1:W-:Y:S04]  /*14560*/  STSM.16.M88.4 [R3], R4 ;  /* 0x0000000403007844 */ /* 0x0003e80000000200 */
[----:B------:R1:W-:Y:S01]  /*14570*/  STSM.16.M88.4 [R0], R8 ;  /* 0x0000000800007844 */ /* 0x0003e20000000200 */
[----:B------:R-:W-:Y:S01]  /*14580*/  @!PT LDS RZ, [RZ] ;  /* 0x00000000fffff984 */ /* 0x000fe20000000800 */
[----:B------:R-:W-:Y:S01]  /*14590*/  @!PT LDS RZ, [RZ] ;  /* 0x00000000fffff984 */ /* 0x000fe20000000800 */
[----:B------:R-:W-:Y:S01]  /*145a0*/  @!PT LDS RZ, [RZ] ;  /* 0x00000000fffff984 */ /* 0x000fe20000000800 */
[----:B------:R-:W-:Y:S01]  /*145b0*/  @!PT LDS RZ, [RZ] ;  /* 0x00000000fffff984 */ /* 0x000fe20000000800 */
[----:B------:R2:W-:Y:S06]  /*145c0*/  MEMBAR.ALL.CTA ;  /* 0x0000000000007992 */ /* 0x0005ec0000008000 */
[----:B--2---:R-:W2:Y:S02]  /*145d0*/  FENCE.VIEW.ASYNC.S ;  /* 0x00000000000073c6 */ /* 0x004ea40000000000 */
[----:B--2---:R-:W-:Y:S06]  /*145e0*/  BAR.SYNC.DEFER_BLOCKING 0x1, 0x80 ;  /* 0x0042000000007b1d */ /* 0x004fec0000010000 */
[----:B------:R-:W-:Y:S05]  /*145f0*/  @P1 BRA `(.L_x_56) ;  /* 0x0000000000301947 */ /* 0x000fea0003800000 */
[----:B------:R-:W2:Y:S01]  /*14600*/  S2UR UR10, SR_CTAID.X ;  /* 0x00000000000a79c3 */ /* 0x000ea20000002500 */
[----:B------:R-:W-:Y:S01]  /*14610*/  ULDC.64 UR4, c[0x0][0x198] ;  /* 0x0000660000047ab9 */ /* 0x000fe20000000a00 */
[----:B------:R-:W-:Y:S01]  /*14620*/  R2UR UR8, R65 ;  /* 0x00000000410872ca */ /* 0x000fe200000e0000 */
[----:B------:R-:W-:Y:S01]  /*14630*/  UIADD3 UR4, UP0, UR4, 0x670, URZ ;  /* 0x0000067004047890 */ /* 0x000fe2000ff1e03f */
[----:B------:R-:W-:Y:S01]  /*14640*/  UMOV UR9, URZ ;  /* 0x0000003f00097c82 */ /* 0x000fe20008000000 */
[----:B------:R-:W-:Y:S02]  /*14650*/  UMOV UR11, UR44 ;  /* 0x0000002c000b7c82 */ /* 0x000fe40008000000 */
[----:B------:R-:W-:Y:S01]  /*14660*/  UIADD3.X UR5, URZ, UR5, URZ, UP0, !UPT ;  /* 0x000000053f057290 */ /* 0x000fe200087fe43f */
[----:B------:R-:W-:Y:S01]  /*14670*/  UMOV UR12, UR45 ;  /* 0x0000002d000c7c82 */ /* 0x000fe20008000000 */
[----:B--2---:R-:W-:-:S09]  /*14680*/  USHF.L.U32 UR10, UR10, 0x6, URZ ;  /* 0x000000060a0a7899 */ /* 0x004fd2000800063f */
[----:B------:R2:W-:Y:S01]  /*14690*/  UTMASTG.4D [UR8], [UR4] ;  /* 0x00000008040073b5 */ /* 0x0005e20008018000 */
[----:B------:R0:W-:Y:S01]  /*146a0*/  UTMACMDFLUSH ;  /* 0x00000000000079b7 */ /* 0x0001e20000000000 */
[----:B--2---:R-:W-:-:S04]  /*146b0*/  DEPBAR.LE SB0, 0x1 ;  /* 0x000080400000791a */ /* 0x004fc80000000000 */
.L_x_56:
[----:B------:R-:W-:Y:S05]  /*146c0*/  BSYNC B0 ;  /* 0x0000000000007941 */ /* 0x000fea0003800000 */
.L_x_55:
[----:B------:R-:W-:Y:S01]  /*146d0*/  BAR.SYNC.DEFER_BLOCKING 0x1, 0x80 ;  /* 0x0042000000007b1d */ /* 0x000fe20000010000 */
[----:B-1----:R-:W-:Y:S02]  /*146e0*/  F2FP.BF16.F32.PACK_AB R4, R217, R216 ;  /* 0x000000d8d904723e */ /* 0x002fe400000010ff */
[----:B------:R-:W-:Y:S02]  /*146f0*/  F2FP.BF16.F32.PACK_AB R5, R24, R29 ;  /* 0x0000001d1805723e */ /* 0x000fe400000010ff */
[----:B------:R-:W-:Y:S01]  /*14700*/  F2FP.BF16.F32.PACK_AB R6, R221, R220 ;  /* 0x000000dcdd06723e */ /* 0x000fe200000010ff */
[----:B------:R-:W-:Y:S01]  /*14710*/  BSSY B0, `(.L_x_57) ;  /* 0x000001d000007945 */ /* 0x000fe20003800000 */
[----:B------:R-:W-:Y:S02]  /*14720*/  F2FP.BF16.F32.PACK_AB R7, R31, R56 ;  /* 0x000000381f07723e */ /* 0x000fe400000010ff */
[----:B------:R-:W-:Y:S02]  /*14730*/  F2FP.BF16.F32.PACK_AB R8, R225, R224 ;  /* 0x000000e0e108723e */ /* 0x000fe400000010ff */
[----:B------:R-:W-:-:S02]  /*14740*/  F2FP.BF16.F32.PACK_AB R9, R33, R58 ;  /* 0x0000003a2109723e */ /* 0x000fc400000010ff */
[----:B------:R-:W-:Y:S02]  /*14750*/  F2FP.BF16.F32.PACK_AB R10, R229, R228 ;  /* 0x000000e4e50a723e */ /* 0x000fe400000010ff */
[----:B------:R-:W-:Y:S01]  /*14760*/  F2FP.BF16.F32.PACK_AB R11, R35, R230 ;  /* 0x000000e6230b723e */ /* 0x000fe200000010ff */
[----:B------:R1:W-:Y:S04]  /*14770*/  STSM.16.M88.4 [R3+0x1000], R12 ;  /* 0x0010000c03007844 */ /* 0x0003e80000000200 */
[----:B------:R1:W-:Y:S01]  /*14780*/  STSM.16.M88.4 [R0+0x1000], R16 ;  /* 0x0010001000007844 */ /* 0x0003e20000000200 */
        /* <DEDUP_REMOVED lines=9> */
[----:B------:R-:W-:Y:S01]  /*14820*/  R2UR UR8, R65 ;  /* 0x00000000410872ca */ /* 0x000fe200000e0000 */
[----:B------:R-:W-:Y:S01]  /*14830*/  ULDC.64 UR4, c[0x0][0x198] ;  /* 0x0000660000047ab9 */ /* 0x000fe20000000a00 */
[----:B------:R-:W-:Y:S01]  /*14840*/  UMOV UR9, 0x20 ;  /* 0x0000002000097882 */ /* 0x000fe20000000000 */
[----:B------:R-:W-:Y:S01]  /*14850*/  UIADD3 UR4, UP0, UR4, 0x670, URZ ;  /* 0x0000067004047890 */ /* 0x000fe2000ff1e03f */
[----:B------:R-:W-:Y:S01]  /*14860*/  UMOV UR11, UR44 ;  /* 0x0000002c000b7c82 */ /* 0x000fe20008000000 */
[----:B------:R-:W-:Y:S02]  /*14870*/  UMOV UR12, UR45 ;  /* 0x0000002d000c7c82 */ /* 0x000fe40008000000 */
[----:B------:R-:W-:-:S06]  /*14880*/  UIADD3.X UR5, URZ, UR5, URZ, UP0, !UPT ;  /* 0x000000053f057290 */ /* 0x000fcc00087fe43f */
[----:B------:R-:W-:Y:S02]  /*14890*/  UIADD3 UR8, UR8, 0x1000, URZ ;  /* 0x0000100008087890 */ /* 0x000fe4000fffe03f */
[----:B--2---:R-:W-:-:S09]  /*148a0*/  USHF.L.U32 UR10, UR10, 0x6, URZ ;  /* 0x000000060a0a7899 */ /* 0x004fd2000800063f */
[----:B------:R2:W-:Y:S01]  /*148b0*/  UTMASTG.4D [UR8], [UR4] ;  /* 0x00000008040073b5 */ /* 0x0005e20008018000 */
[----:B------:R0:W-:Y:S01]  /*148c0*/  UTMACMDFLUSH ;  /* 0x00000000000079b7 */ /* 0x0001e20000000000 */
[----:B--2---:R-:W-:-:S04]  /*148d0*/  DEPBAR.LE SB0, 0x1 ;  /* 0x000080400000791a */ /* 0x004fc80000000000 */
.L_x_58:
[----:B------:R-:W-:Y:S05]  /*148e0*/  BSYNC B0 ;  /* 0x0000000000007941 */ /* 0x000fea0003800000 */
.L_x_57:
[----:B------:R-:W-:Y:S01]  /*148f0*/  BAR.SYNC.DEFER_BLOCKING 0x1, 0x80 ;  /* 0x0042000000007b1d */ /* 0x000fe20000010000 */
[----:B------:R-:W-:Y:S02]  /*14900*/  F2FP.BF16.F32.PACK_AB R208, R209, R208 ;  /* 0x000000d0d1d0723e */ /* 0x000fe400000010ff */
[----:B-1----:R-:W-:Y:S02]  /*14910*/  F2FP.BF16.F32.PACK_AB R12, R201, R200 ;  /* 0x000000c8c90c723e */ /* 0x002fe400000010ff */
[----:B------:R-:W-:Y:S01]  /*14920*/  F2FP.BF16.F32.PACK_AB R13, R54, R37 ;  /* 0x00000025360d723e */ /* 0x000fe200000010ff */
[----:B------:R-:W-:Y:S01]  /*14930*/  BSSY B0, `(.L_x_59) ;  /* 0x000001c000007945 */ /* 0x000fe20003800000 */
[----:B------:R-:W-:Y:S02]  /*14940*/  F2FP.BF16.F32.PACK_AB R14, R205, R204 ;  /* 0x000000cccd0e723e */ /* 0x000fe400000010ff */
[----:B------:R-:W-:Y:S02]  /*14950*/  F2FP.BF16.F32.PACK_AB R15, R52, R39 ;  /* 0x00000027340f723e */ /* 0x000fe400000010ff */
[----:B------:R-:W-:-:S02]  /*14960*/  F2FP.BF16.F32.PACK_AB R209, R50, R41 ;  /* 0x0000002932d1723e */ /* 0x000fc400000010ff */
        /* <DEDUP_REMOVED lines=16> */
[----:B------:R-:W-:Y:S01]  /*14a70*/  UMOV UR9, 0x40 ;  /* 0x0000004000097882 */ /* 0x000fe20000000000 */
[----:B------:R-:W-:Y:S02]  /*14a80*/  UMOV UR11, UR44 ;  /* 0x0000002c000b7c82 */ /* 0x000fe40008000000 */
[----:B------:R-:W-:Y:S01]  /*14a90*/  UIADD3.X UR5, URZ, UR5, URZ, UP0, !UPT ;  /* 0x000000053f057290 */ /* 0x000fe200087fe43f */
[----:B------:R-:W-:Y:S01]  /*14aa0*/  UMOV UR12, UR45 ;  /* 0x0000002d000c7c82 */ /* 0x000fe20008000000 */
[----:B--2---:R-:W-:-:S09]  /*14ab0*/  USHF.L.U32 UR10, UR10, 0x6, URZ ;  /* 0x000000060a0a7899 */ /* 0x004fd2000800063f */
[----:B------:R2:W-:Y:S01]  /*14ac0*/  UTMASTG.4D [UR8], [UR4] ;  /* 0x00000008040073b5 */ /* 0x0005e20008018000 */
[----:B------:R0:W-:Y:S01]  /*14ad0*/  UTMACMDFLUSH ;  /* 0x00000000000079b7 */ /* 0x0001e20000000000 */
[----:B--2---:R-:W-:-:S04]  /*14ae0*/  DEPBAR.LE SB0, 0x1 ;  /* 0x000080400000791a */ /* 0x004fc80000000000 */
.L_x_60:
[----:B------:R-:W-:Y:S05]  /*14af0*/  BSYNC B0 ;  /* 0x0000000000007941 */ /* 0x000fea0003800000 */
.L_x_59:
[----:B------:R-:W-:Y:S01]  /*14b00*/  BAR.SYNC.DEFER_BLOCKING 0x1, 0x80 ;  /* 0x0042000000007b1d */ /* 0x000fe20000010000 */
[----:B------:R-:W-:Y:S02]  /*14b10*/  F2FP.BF16.F32.PACK_AB R184, R185, R184 ;  /* 0x000000b8b9b8723e */ /* 0x000fe400000010ff */
        /* <DEDUP_REMOVED lines=9> */
[----:B------:R2:W-:Y:S01]  /*14bb0*/  STSM.16.M88.4 [R2], R208 ;  /* 0x000000d002007844 */ /* 0x0005e20000000200 */
[----:B------:R-:W-:Y:S01]  /*14bc0*/  @!PT LDS RZ, [RZ] ;  /* 0x00000000fffff984 */ /* 0x000fe20000000800 */
[----:B------:R-:W-:Y:S01]  /*14bd0*/  @!PT LDS RZ, [RZ] ;  /* 0x00000000fffff984 */ /* 0x000fe20000000800 */
[----:B------:R-:W-:Y:S01]  /*14be0*/  @!PT LDS RZ, [RZ] ;  /* 0x00000000fffff984 */ /* 0x000fe20000000800 */
[----:B------:R-:W-:Y:S01]  /*14bf0*/  @!PT LDS RZ, [RZ] ;  /* 0x00000000fffff984 */ /* 0x000fe20000000800 */
[----:B------:R3:W-:Y:S06]  /*14c00*/  MEMBAR.ALL.CTA ;  /* 0x0000000000007992 */ /* 0x0007ec0000008000 */
[----:B---3--:R-:W3:Y:S02]  /*14c10*/  FENCE.VIEW.ASYNC.S ;  /* 0x00000000000073c6 */ /* 0x008ee40000000000 */
[----:B---3--:R-:W-:Y:S06]  /*14c20*/  BAR.SYNC.DEFER_BLOCKING 0x1, 0x80 ;  /* 0x0042000000007b1d */ /* 0x008fec0000010000 */
[----:B------:R-:W-:Y:S05]  /*14c30*/  @P1 BRA `(.L_x_62) ;  /* 0x0000000000341947 */ /* 0x000fea0003800000 */
[----:B------:R-:W3:Y:S01]  /*14c40*/  S2UR UR10, SR_CTAID.X ;  /* 0x00000000000a79c3 */ /* 0x000ee20000002500 */
        /* <DEDUP_REMOVED lines=8> */
[----:B---3--:R-:W-:-:S09]  /*14cd0*/  USHF.L.U32 UR10, UR10, 0x6, URZ ;  /* 0x000000060a0a7899 */ /* 0x008fd2000800063f */
[----:B------:R3:W-:Y:S01]  /*14ce0*/  UTMASTG.4D [UR8], [UR4] ;  /* 0x00000008040073b5 */ /* 0x0007e20008018000 */
[----:B------:R0:W-:Y:S01]  /*14cf0*/  UTMACMDFLUSH ;  /* 0x00000000000079b7 */ /* 0x0001e20000000000 */
[----:B---3--:R-:W-:-:S04]  /*14d00*/  DEPBAR.LE SB0, 0x1 ;  /* 0x000080400000791a */ /* 0x008fc80000000000 */
.L_x_62:
[----:B------:R-:W-:Y:S05]  /*14d10*/  BSYNC B0 ;  /* 0x0000000000007941 */ /* 0x000fea0003800000 */
.L_x_61:
        /* <DEDUP_REMOVED lines=17> */
[----:B----4-:R-:W4:Y:S02]  /*14e30*/  FENCE.VIEW.ASYNC.S ;  /* 0x00000000000073c6 */ /* 0x010f240000000000 */
[----:B----4-:R-:W-:Y:S06]  /*14e40*/  BAR.SYNC.DEFER_BLOCKING 0x1, 0x80 ;  /* 0x0042000000007b1d */ /* 0x010fec0000010000 */
[----:B------:R-:W-:Y:S05]  /*14e50*/  @P1 BRA `(.L_x_64) ;  /* 0x0000000000301947 */ /* 0x000fea0003800000 */
[----:B------:R-:W4:Y:S01]  /*14e60*/  S2UR UR10, SR_CTAID.X ;  /* 0x00000000000a79c3 */ /* 0x000f220000002500 */
[----:B------:R-:W-:Y:S01]  /*14e70*/  ULDC.64 UR4, c[0x0][0x198] ;  /* 0x0000660000047ab9 */ /* 0x000fe20000000a00 */
[----:B------:R-:W-:Y:S01]  /*14e80*/  R2UR UR8, R65 ;  /* 0x00000000410872ca */ /* 0x000fe200000e0000 */
[----:B------:R-:W-:Y:S01]  /*14e90*/  UIADD3 UR4, UP0, UR4, 0x670, URZ ;  /* 0x0000067004047890 */ /* 0x000fe2000ff1e03f */
[----:B------:R-:W-:Y:S01]  /*14ea0*/  UMOV UR9, 0x80 ;  /* 0x0000008000097882 */ /* 0x000fe20000000000 */
[----:B------:R-:W-:Y:S02]  /*14eb0*/  UMOV UR11, UR44 ;  /* 0x0000002c000b7c82 */ /* 0x000fe40008000000 */
[----:B------:R-:W-:Y:S01]  /*14ec0*/  UIADD3.X UR5, URZ, UR5, URZ, UP0, !UPT ;  /* 0x000000053f057290 */ /* 0x000fe200087fe43f */
[----:B------:R-:W-:Y:S01]  /*14ed0*/  UMOV UR12, UR45 ;  /* 0x0000002d000c7c82 */ /* 0x000fe20008000000 */
[----:B----4-:R-:W-:-:S09]  /*14ee0*/  USHF.L.U32 UR10, UR10, 0x6, URZ ;  /* 0x000000060a0a7899 */ /* 0x010fd2000800063f */
[----:B------:R4:W-:Y:S01]  /*14ef0*/  UTMASTG.4D [UR8], [UR4] ;  /* 0x00000008040073b5 */ /* 0x0009e20008018000 */
[----:B------:R0:W-:Y:S01]  /*14f00*/  UTMACMDFLUSH ;  /* 0x00000000000079b7 */ /* 0x0001e20000000000 */
[----:B----4-:R-:W-:-:S04]  /*14f10*/  DEPBAR.LE SB0, 0x1 ;  /* 0x000080400000791a */ /* 0x010fc80000000000 */
.L_x_64:
[----:B------:R-:W-:Y:S05]  /*14f20*/  BSYNC B0 ;  /* 0x0000000000007941 */ /* 0x000fea0003800000 */
.L_x_63:
        /* <DEDUP_REMOVED lines=17> */
[----:B-----5:R-:W5:Y:S02]  /*15040*/  FENCE.VIEW.ASYNC.S ;  /* 0x00000000000073c6 */ /* 0x020f640000000000 */
[----:B-----5:R-:W-:Y:S06]  /*15050*/  BAR.SYNC.DEFER_BLOCKING 0x1, 0x80 ;  /* 0x0042000000007b1d */ /* 0x020fec0000010000 */
[----:B------:R-:W-:Y:S05]  /*15060*/  @P1 BRA `(.L_x_66) ;  /* 0x0000000000341947 */ /* 0x000fea0003800000 */
[----:B------:R-:W5:Y:S01]  /*15070*/  S2UR UR10, SR_CTAID.X ;  /* 0x00000000000a79c3 */ /* 0x000f620000002500 */
        /* <DEDUP_REMOVED lines=8> */
[----:B-----5:R-:W-:-:S09]  /*15100*/  USHF.L.U32 UR10, UR10, 0x6, URZ ;  /* 0x000000060a0a7899 */ /* 0x020fd2000800063f */
[----:B------:R1:W-:Y:S01]  /*15110*/  UTMASTG.4D [UR8], [UR4] ;  /* 0x00000008040073b5 */ /* 0x0003e20008018000 */
[----:B------:R0:W-:Y:S01]  /*15120*/  UTMACMDFLUSH ;  /* 0x00000000000079b7 */ /* 0x0001e20000000000 */
[----:B-1----:R-:W-:-:S04]  /*15130*/  DEPBAR.LE SB0, 0x1 ;  /* 0x000080400000791a */ /* 0x002fc80000000000 */
.L_x_66:
[----:B------:R-:W-:Y:S05]  /*15140*/  BSYNC B0 ;  /* 0x0000000000007941 */ /* 0x000fea0003800000 */
.L_x_65:
[----:B------:R-:W-:Y:S06]  /*15150*/  BAR.SYNC.DEFER_BLOCKING 0x1, 0x80 ;  /* 0x0042000000007b1d */ /* 0x000fec0000010000 */
[----:B------:R-:W-:Y:S01]  /*15160*/  BSSY B0, `(.L_x_67) ;  /* 0x0000016000007945 */ /* 0x000fe20003800000 */
[----:B------:R1:W-:Y:S04]  /*15170*/  STSM.16.M88.4 [R3], R60 ;  /* 0x0000003c03007844 */ /* 0x0003e80000000200 */
        /* <DEDUP_REMOVED lines=10> */
[----:B------:R-:W-:Y:S01]  /*15220*/  ULDC.64 UR4, c[0x0][0x198] ;  /* 0x0000660000047ab9 */ /* 0x000fe20000000a00 */
[----:B------:R-:W-:Y:S01]  /*15230*/  R2UR UR8, R65 ;  /* 0x00000000410872ca */ /* 0x000fe200000e0000 */
[----:B------:R-:W-:Y:S01]  /*15240*/  UIADD3 UR4, UP0, UR4, 0x670, URZ ;  /* 0x0000067004047890 */ /* 0x000fe2000ff1e03f */
[----:B------:R-:W-:Y:S01]  /*15250*/  UMOV UR9, 0xc0 ;  /* 0x000000c000097882 */ /* 0x000fe20000000000 */
[----:B------:R-:W-:Y:S02]  /*15260*/  UMOV UR11, UR44 ;  /* 0x0000002c000b7c82 */ /* 0x000fe40008000000 */
[----:B------:R-:W-:Y:S01]  /*15270*/  UIADD3.X UR5, URZ, UR5, URZ, UP0, !UPT ;  /* 0x000000053f057290 */ /* 0x000fe200087fe43f */
[----:B------:R-:W-:Y:S01]  /*15280*/  UMOV UR12, UR45 ;  /* 0x0000002d000c7c82 */ /* 0x000fe20008000000 */
[----:B-----5:R-:W-:-:S09]  /*15290*/  USHF.L.U32 UR10, UR10, 0x6, URZ ;  /* 0x000000060a0a7899 */ /* 0x020fd2000800063f */
[----:B------:R1:W-:Y:S02]  /*152a0*/  UTMASTG.4D [UR8], [UR4] ;  /* 0x00000008040073b5 */ /* 0x0003e40008018000 */
[----:B-1----:R0:W-:Y:S02]  /*152b0*/  UTMACMDFLUSH ;  /* 0x00000000000079b7 */ /* 0x0021e40000000000 */
.L_x_68:
[----:B------:R-:W-:Y:S05]  /*152c0*/  BSYNC B0 ;  /* 0x0000000000007941 */ /* 0x000fea0003800000 */
.L_x_67:
[----:B------:R-:W-:-:S04]  /*152d0*/  DEPBAR.LE SB0, 0x0 ;  /* 0x000080000000791a */ /* 0x000fc80000000000 */
[----:B------:R-:W-:Y:S05]  /*152e0*/  EXIT ;  /* 0x000000000000794d */ /* 0x000fea0003800000 */
.L_x_7:
[----:B-1----:R1:W2:Y:S02]  /*152f0*/  SYNCS.PHASECHK.TRANS64.TRYWAIT P2, [R3+URZ+0x77048], R0 ;  /* 0x07704800030075a7 */ /* 0x0022a4000804017f */
[----:B--2---:R-:W-:Y:S05]  /*15300*/  @!P2 NANOSLEEP.SYNCS 0x989680 ;  /* 0x009896800000a95d */ /* 0x004fea0003900000 */
[----:B------:R-:W2:Y:S02]  /*15310*/  @!P2 SYNCS.PHASECHK.TRANS64 P2, [R3+URZ+0x77048], R0 ;  /* 0x077048000300a5a7 */ /* 0x000ea4000804007f */
[----:B--2---:R-:W-:Y:S05]  /*15320*/  @!P2 BRA `(.L_x_7) ;  /* 0xfffffffc00f0a947 */ /* 0x004fea000383ffff */
[----:B------:R-:W-:Y:S05]  /*15330*/  BRA `(.L_x_69) ;  /* 0xfffffeb000ec7947 */ /* 0x000fea000383ffff */
.L_x_12:
[----:B-1----:R1:W2:Y:S02]  /*15340*/  SYNCS.PHASECHK.TRANS64.TRYWAIT P1, [R3+URZ+0x77020], R0 ;  /* 0x07702000030075a7 */ /* 0x0022a4000802017f */
[----:B--2---:R-:W-:Y:S05]  /*15350*/  @!P1 NANOSLEEP.SYNCS 0x989680 ;  /* 0x009896800000995d */ /* 0x004fea0003900000 */
[----:B------:R-:W2:Y:S02]  /*15360*/  @!P1 SYNCS.PHASECHK.TRANS64 P1, [R3+URZ+0x77020], R0 ;  /* 0x07702000030095a7 */ /* 0x000ea4000802007f */
[----:B--2---:R-:W-:Y:S05]  /*15370*/  @!P1 BRA `(.L_x_12) ;  /* 0xfffffffc00f09947 */ /* 0x004fea000383ffff */
[----:B------:R-:W-:Y:S05]  /*15380*/  BRA `(.L_x_70) ;  /* 0xfffffeb800247947 */ /* 0x000fea000383ffff */
.L_x_14:
[----:B-1----:R1:W2:Y:S02]  /*15390*/  SYNCS.PHASECHK.TRANS64.TRYWAIT P1, [R2+URZ+0x77020], R3 ;  /* 0x07702003020075a7 */ /* 0x0022a4000802017f */
[----:B--2---:R-:W-:Y:S05]  /*153a0*/  @!P1 NANOSLEEP.SYNCS 0x989680 ;  /* 0x009896800000995d */ /* 0x004fea0003900000 */
[----:B------:R-:W2:Y:S02]  /*153b0*/  @!P1 SYNCS.PHASECHK.TRANS64 P1, [R2+URZ+0x77020], R3 ;  /* 0x07702003020095a7 */ /* 0x000ea4000802007f */
[----:B--2---:R-:W-:Y:S05]  /*153c0*/  @!P1 BRA `(.L_x_14) ;  /* 0xfffffffc00f09947 */ /* 0x004fea000383ffff */
[----:B------:R-:W-:Y:S05]  /*153d0*/  BRA `(.L_x_71) ;  /* 0xfffffeb800f47947 */ /* 0x000fea000383ffff */
.L_x_17:
[----:B-1----:R1:W2:Y:S02]  /*153e0*/  SYNCS.PHASECHK.TRANS64.TRYWAIT P1, [R2+URZ+0x77020], R5 ;  /* 0x07702005020075a7 */ /* 0x0022a4000802017f */
[----:B--2---:R-:W-:Y:S05]  /*153f0*/  @!P1 NANOSLEEP.SYNCS 0x989680 ;  /* 0x009896800000995d */ /* 0x004fea0003900000 */
[----:B------:R-:W2:Y:S02]  /*15400*/  @!P1 SYNCS.PHASECHK.TRANS64 P1, [R2+URZ+0x77020], R5 ;  /* 0x07702005020095a7 */ /* 0x000ea4000802007f */
[----:B--2---:R-:W-:Y:S05]  /*15410*/  @!P1 BRA `(.L_x_17) ;  /* 0xfffffffc00f09947 */ /* 0x004fea000383ffff */
[----:B------:R-:W-:Y:S05]  /*15420*/  BRA `(.L_x_72) ;  /* 0xfffffec000087947 */ /* 0x000fea000383ffff */
.L_x_19:
[----:B-1----:R1:W2:Y:S02]  /*15430*/  SYNCS.PHASECHK.TRANS64.TRYWAIT P1, [R5+URZ+0x77020], R2 ;  /* 0x07702002050075a7 */ /* 0x0022a4000802017f */
[----:B--2---:R-:W-:Y:S05]  /*15440*/  @!P1 NANOSLEEP.SYNCS 0x989680 ;  /* 0x009896800000995d */ /* 0x004fea0003900000 */
[----:B------:R-:W2:Y:S02]  /*15450*/  @!P1 SYNCS.PHASECHK.TRANS64 P1, [R5+URZ+0x77020], R2 ;  /* 0x07702002050095a7 */ /* 0x000ea4000802007f */
[----:B--2---:R-:W-:Y:S05]  /*15460*/  @!P1 BRA `(.L_x_19) ;  /* 0xfffffffc00f09947 */ /* 0x004fea000383ffff */
[----:B------:R-:W-:Y:S05]  /*15470*/  BRA `(.L_x_73) ;  /* 0xfffffec400087947 */ /* 0x000fea000383ffff */
.L_x_21:
[----:B-1----:R-:W1:Y:S01]  /*15480*/  S2R R3, SR_CgaCtaId ;  /* 0x0000000000037919 */ /* 0x002e620000008800 */
[----:B------:R-:W-:-:S04]  /*15490*/  MOV R2, 0x400 ;  /* 0x0000040000027802 */ /* 0x000fc80000000f00 */
[----:B-1----:R-:W-:-:S04]  /*154a0*/  LEA R2, R3, R2, 0x18 ;  /* 0x0000000203027211 */ /* 0x002fc800078ec0ff */
[----:B------:R1:W2:Y:S03]  /*154b0*/  SYNCS.PHASECHK.TRANS64.TRYWAIT P1, [R2+URZ+0x77040], R5 ;  /* 0x07704005020075a7 */ /* 0x0002a6000802017f */
[----:B--2---:R-:W-:Y:S05]  /*154c0*/  @!P1 NANOSLEEP.SYNCS 0x989680 ;  /* 0x009896800000995d */ /* 0x004fea0003900000 */
[----:B------:R-:W2:Y:S02]  /*154d0*/  @!P1 SYNCS.PHASECHK.TRANS64 P1, [R2+URZ+0x77040], R5 ;  /* 0x07704005020095a7 */ /* 0x000ea4000802007f */
[----:B--2---:R-:W-:Y:S05]  /*154e0*/  @!P1 BRA `(.L_x_21) ;  /* 0xfffffffc00e49947 */ /* 0x004fea000383ffff */
[----:B------:R-:W-:Y:S05]  /*154f0*/  BRA `(.L_x_74) ;  /* 0xfffffec8000c7947 */ /* 0x000fea000383ffff */
.L_x_22:
        /* <DEDUP_REMOVED lines=8> */
.L_x_23:
        /* <DEDUP_REMOVED lines=8> */
.L_x_25:
[----:B-1----:R1:W2:Y:S02]  /*15600*/  SYNCS.PHASECHK.TRANS64.TRYWAIT P1, [R9+URZ+0x77000], R8 ;  /* 0x07700008090075a7 */ /* 0x0022a4000802017f */
[----:B--2---:R-:W-:Y:S05]  /*15610*/  @!P1 NANOSLEEP.SYNCS 0x989680 ;  /* 0x009896800000995d */ /* 0x004fea0003900000 */
[----:B------:R-:W2:Y:S02]  /*15620*/  @!P1 SYNCS.PHASECHK.TRANS64 P1, [R9+URZ+0x77000], R8 ;  /* 0x07700008090095a7 */ /* 0x000ea4000802007f */
[----:B--2---:R-:W-:Y:S05]  /*15630*/  @!P1 BRA `(.L_x_25) ;  /* 0xfffffffc00f09947 */ /* 0x004fea000383ffff */
[----:B------:R-:W-:Y:S05]  /*15640*/  BRA `(.L_x_77) ;  /* 0xffffff4400387947 */ /* 0x000fea000383ffff */
.L_x_28:
[----:B-1----:R1:W2:Y:S02]  /*15650*/  SYNCS.PHASECHK.TRANS64.TRYWAIT P2, [R8+URZ+0x77020], R9 ;  /* 0x07702009080075a7 */ /* 0x0022a4000804017f */
[----:B--2---:R-:W-:Y:S05]  /*15660*/  @!P2 NANOSLEEP.SYNCS 0x989680 ;  /* 0x009896800000a95d */ /* 0x004fea0003900000 */
[----:B------:R-:W2:Y:S02]  /*15670*/  @!P2 SYNCS.PHASECHK.TRANS64 P2, [R8+URZ+0x77020], R9 ;  /* 0x077020090800a5a7 */ /* 0x000ea4000804007f */
[----:B--2---:R-:W-:Y:S05]  /*15680*/  @!P2 BRA `(.L_x_28) ;  /* 0xfffffffc00f0a947 */ /* 0x004fea000383ffff */
[----:B------:R-:W-:Y:S05]  /*15690*/  BRA `(.L_x_78) ;  /* 0xffffff4c00a07947 */ /* 0x000fea000383ffff */
.L_x_31:
[----:B-1----:R1:W2:Y:S02]  /*156a0*/  SYNCS.PHASECHK.TRANS64.TRYWAIT P2, [R2+URZ+0x77000], R7 ;  /* 0x07700007020075a7 */ /* 0x0022a4000804017f */
[----:B--2---:R-:W-:Y:S05]  /*156b0*/  @!P2 NANOSLEEP.SYNCS 0x989680 ;  /* 0x009896800000a95d */ /* 0x004fea0003900000 */
[----:B------:R-:W2:Y:S02]  /*156c0*/  @!P2 SYNCS.PHASECHK.TRANS64 P2, [R2+URZ+0x77000], R7 ;  /* 0x077000070200a5a7 */ /* 0x000ea4000804007f */
[----:B--2---:R-:W-:Y:S05]  /*156d0*/  @!P2 BRA `(.L_x_31) ;  /* 0xfffffffc00f0a947 */ /* 0x004fea000383ffff */
[----:B------:R-:W-:Y:S05]  /*156e0*/  BRA `(.L_x_79) ;  /* 0xffffff5c00007947 */ /* 0x000fea000383ffff */
.L_x_35:
[----:B-1----:R1:W2:Y:S02]  /*156f0*/  SYNCS.PHASECHK.TRANS64.TRYWAIT P1, [R2+URZ+0x77020], R7 ;  /* 0x07702007020075a7 */ /* 0x0022a4000802017f */
[----:B--2---:R-:W-:Y:S05]  /*15700*/  @!P1 NANOSLEEP.SYNCS 0x989680 ;  /* 0x009896800000995d */ /* 0x004fea0003900000 */
[----:B------:R-:W2:Y:S02]  /*15710*/  @!P1 SYNCS.PHASECHK.TRANS64 P1, [R2+URZ+0x77020], R7 ;  /* 0x07702007020095a7 */ /* 0x000ea4000802007f */
[----:B--2---:R-:W-:Y:S05]  /*15720*/  @!P1 BRA `(.L_x_35) ;  /* 0xfffffffc00f09947 */ /* 0x004fea000383ffff */
[----:B------:R-:W-:Y:S05]  /*15730*/  BRA `(.L_x_80) ;  /* 0xffffffcc007c7947 */ /* 0x000fea000383ffff */
        .weak           $__internal_0_$__cuda_sm20_rcp_rn_f32_slowpath
        .type           $__internal_0_$__cuda_sm20_rcp_rn_f32_slowpath,@function
        .size           $__internal_0_$__cuda_sm20_rcp_rn_f32_slowpath,(.L_x_86 - $__internal_0_$__cuda_sm20_rcp_rn_f32_slowpath)
$__internal_0_$__cuda_sm20_rcp_rn_f32_slowpath:
[----:B------:R-:W-:Y:S01]  /*15740*/  IMAD.SHL.U32 R0, R2, 0x2, RZ ;  /* 0x0000000202007824 */ /* 0x000fe200078e00ff */
[----:B------:R-:W-:Y:S04]  /*15750*/  BSSY B2, `(.L_x_81) ;  /* 0x0000030000027945 */ /* 0x000fe80003800000 */
[----:B------:R-:W-:-:S04]  /*15760*/  SHF.R.U32.HI R11, RZ, 0x18, R0 ;  /* 0x00000018ff0b7819 */ /* 0x000fc80000011600 */
[----:B------:R-:W-:-:S13]  /*15770*/  ISETP.NE.U32.AND P0, PT, R11, RZ, PT ;  /* 0x000000ff0b00720c */ /* 0x000fda0003f05070 */
[----:B------:R-:W-:Y:S05]  /*15780*/  @P0 BRA `(.L_x_82) ;  /* 0x0000000000280947 */ /* 0x000fea0003800000 */
[----:B------:R-:W-:-:S04]  /*15790*/  SHF.L.U32 R0, R2, 0x1, RZ ;  /* 0x0000000102007819 */ /* 0x000fc800000006ff */
[----:B------:R-:W-:-:S13]  /*157a0*/  ISETP.NE.AND P0, PT, R0, RZ, PT ;  /* 0x000000ff0000720c */ /* 0x000fda0003f05270 */
[----:B------:R-:W-:Y:S01]  /*157b0*/  @P0 FFMA R9, R2, 1.84467440737095516160e+19, RZ ;  /* 0x5f80000002090823 */ /* 0x000fe200000000ff */
[----:B------:R-:W-:Y:S08]  /*157c0*/  @!P0 MUFU.RCP R3, R2 ;  /* 0x0000000200038308 */ /* 0x000ff00000001000 */
[----:B------:R-:W1:Y:S02]  /*157d0*/  @P0 MUFU.RCP R0, R9 ;  /* 0x0000000900000308 */ /* 0x000e640000001000 */
[----:B-1----:R-:W-:-:S04]  /*157e0*/  @P0 FFMA R10, R9, R0, -1 ;  /* 0xbf800000090a0423 */ /* 0x002fc80000000000 */
[----:B------:R-:W-:-:S04]  /*157f0*/  @P0 FADD.FTZ R11, -R10, -RZ ;  /* 0x800000ff0a0b0221 */ /* 0x000fc80000010100 */
[----:B------:R-:W-:-:S04]  /*15800*/  @P0 FFMA R0, R0, R11, R0 ;  /* 0x0000000b00000223 */ /* 0x000fc80000000000 */
[----:B------:R-:W-:Y:S01]  /*15810*/  @P0 FFMA R3, R0, 1.84467440737095516160e+19, RZ ;  /* 0x5f80000000030823 */ /* 0x000fe200000000ff */
[----:B------:R-:W-:Y:S06]  /*15820*/  BRA `(.L_x_83) ;  /* 0x0000000000887947 */ /* 0x000fec0003800000 */
.L_x_82:
[----:B------:R-:W-:-:S04]  /*15830*/  IADD3 R21, R11, -0xfd, RZ ;  /* 0xffffff030b157810 */ /* 0x000fc80007ffe0ff */
[----:B------:R-:W-:-:S13]  /*15840*/  ISETP.GT.U32.AND P0, PT, R21, 0x1, PT ;  /* 0x000000011500780c */ /* 0x000fda0003f04070 */
[----:B------:R-:W-:Y:S05]  /*15850*/  @P0 BRA `(.L_x_84) ;  /* 0x0000000000780947 */ /* 0x000fea0003800000 */
[----:B------:R-:W-:Y:S02]  /*15860*/  LOP3.LUT R0, R2, 0x7fffff, RZ, 0xc0, !PT ;  /* 0x007fffff02007812 */ /* 0x000fe400078ec0ff */
[----:B------:R-:W-:Y:S02]  /*15870*/  MOV R12, 0x3 ;  /* 0x00000003000c7802 */ /* 0x000fe40000000f00 */
[----:B------:R-:W-:Y:S02]  /*15880*/  LOP3.LUT R0, R0, 0x3f800000, RZ, 0xfc, !PT ;  /* 0x3f80000000007812 */ /* 0x000fe400078efcff */
[----:B------:R-:W-:Y:S02]  /*15890*/  SHF.L.U32 R12, R12, R21, RZ ;  /* 0x000000150c0c7219 */ /* 0x000fe400000006ff */
[----:B------:R-:W1:Y:S02]  /*158a0*/  MUFU.RCP R3, R0 ;  /* 0x0000000000037308 */ /* 0x000e640000001000 */
[----:B-1----:R-:W-:-:S04]  /*158b0*/  FFMA R9, R0, R3, -1 ;  /* 0xbf80000000097423 */ /* 0x002fc80000000003 */
[----:B------:R-:W-:-:S04]  /*158c0*/  FADD.FTZ R10, -R9, -RZ ;  /* 0x800000ff090a7221 */ /* 0x000fc80000010100 */
[CCC-:B------:R-:W-:Y:S01]  /*158d0*/  FFMA.RM R9, R3.reuse, R10.reuse, R3.reuse ;  /* 0x0000000a03097223 */ /* 0x1c0fe20000004003 */
[----:B------:R-:W-:-:S04]  /*158e0*/  FFMA.RP R10, R3, R10, R3 ;  /* 0x0000000a030a7223 */ /* 0x000fc80000008003 */
[C---:B------:R-:W-:Y:S02]  /*158f0*/  LOP3.LUT R3, R9.reuse, 0x7fffff, RZ, 0xc0, !PT ;  /* 0x007fffff09037812 */ /* 0x040fe400078ec0ff */
[----:B------:R-:W-:Y:S02]  /*15900*/  FSETP.NEU.FTZ.AND P0, PT, R9, R10, PT ;  /* 0x0000000a0900720b */ /* 0x000fe40003f1d000 */
[----:B------:R-:W-:Y:S02]  /*15910*/  LOP3.LUT R3, R3, 0x800000, RZ, 0xfc, !PT ;  /* 0x0080000003037812 */ /* 0x000fe400078efcff */
[----:B------:R-:W-:Y:S02]  /*15920*/  SEL R9, RZ, 0xffffffff, !P0 ;  /* 0xffffffffff097807 */ /* 0x000fe40004000000 */
[----:B------:R-:W-:-:S03]  /*15930*/  LOP3.LUT R12, R12, R3, RZ, 0xc0, !PT ;  /* 0x000000030c0c7212 */ /* 0x000fc600078ec0ff */
[----:B------:R-:W-:Y:S01]  /*15940*/  IMAD.MOV R0, RZ, RZ, -R9 ;  /* 0x000000ffff007224 */ /* 0x000fe200078e0a09 */
[----:B------:R-:W-:-:S04]  /*15950*/  SHF.R.U32.HI R12, RZ, R21, R12 ;  /* 0x00000015ff0c7219 */ /* 0x000fc8000001160c */
[----:B------:R-:W-:Y:S02]  /*15960*/  LOP3.LUT P1, RZ, R0, R21, R3, 0xf8, !PT ;  /* 0x0000001500ff7212 */ /* 0x000fe4000782f803 */
[C---:B------:R-:W-:Y:S02]  /*15970*/  LOP3.LUT P0, RZ, R12.reuse, 0x1, RZ, 0xc0, !PT ;  /* 0x000000010cff7812 */ /* 0x040fe4000780c0ff */
[----:B------:R-:W-:-:S04]  /*15980*/  LOP3.LUT P2, RZ, R12, 0x2, RZ, 0xc0, !PT ;  /* 0x000000020cff7812 */ /* 0x000fc8000784c0ff */
[----:B------:R-:W-:Y:S02]  /*15990*/  PLOP3.LUT P0, PT, P0, P1, P2, 0xe0, 0x0 ;  /* 0x000000000000781c */ /* 0x000fe40000703c20 */
[----:B------:R-:W-:Y:S02]  /*159a0*/  LOP3.LUT P1, RZ, R2, 0x7fffff, RZ, 0xc0, !PT ;  /* 0x007fffff02ff7812 */ /* 0x000fe4000782c0ff */
[----:B------:R-:W-:-:S04]  /*159b0*/  SEL R0, RZ, 0x1, !P0 ;  /* 0x00000001ff007807 */ /* 0x000fc80004000000 */
[----:B------:R-:W-:-:S04]  /*159c0*/  IADD3 R0, -R0, RZ, RZ ;  /* 0x000000ff00007210 */ /* 0x000fc80007ffe1ff */
[----:B------:R-:W-:Y:S02]  /*159d0*/  ISETP.GE.AND P0, PT, R0, RZ, PT ;  /* 0x000000ff0000720c */ /* 0x000fe40003f06270 */
[----:B------:R-:W-:-:S04]  /*159e0*/  IADD3 R0, R11, -0xfc, RZ ;  /* 0xffffff040b007810 */ /* 0x000fc80007ffe0ff */
[----:B------:R-:W-:-:S07]  /*159f0*/  SHF.R.U32.HI R3, RZ, R0, R3 ;  /* 0x00000000ff037219 */ /* 0x000fce0000011603 */
[----:B------:R-:W-:-:S05]  /*15a00*/  @!P0 IADD3 R3, R3, 0x1, RZ ;  /* 0x0000000103038810 */ /* 0x000fca0007ffe0ff */
[----:B------:R-:W-:-:S05]  /*15a10*/  @!P1 IMAD.SHL.U32 R3, R3, 0x2, RZ ;  /* 0x0000000203039824 */ /* 0x000fca00078e00ff */
[----:B------:R-:W-:Y:S01]  /*15a20*/  LOP3.LUT R3, R3, 0x80000000, R2, 0xf8, !PT ;  /* 0x8000000003037812 */ /* 0x000fe200078ef802 */
[----:B------:R-:W-:Y:S06]  /*15a30*/  BRA `(.L_x_83) ;  /* 0x0000000000047947 */ /* 0x000fec0003800000 */
.L_x_84:
[----:B------:R1:W2:Y:S02]  /*15a40*/  MUFU.RCP R3, R2 ;  /* 0x0000000200037308 */ /* 0x0002a40000001000 */
.L_x_83:
[----:B------:R-:W-:Y:S05]  /*15a50*/  BSYNC B2 ;  /* 0x0000000000027941 */ /* 0x000fea0003800000 */
.L_x_81:
[----:B--2---:R-:W-:Y:S02]  /*15a60*/  MOV R0, R3 ;  /* 0x0000000300007202 */ /* 0x004fe40000000f00 */
[----:B-1----:R-:W-:Y:S02]  /*15a70*/  MOV R2, R13 ;  /* 0x0000000d00027202 */ /* 0x002fe40000000f00 */
[----:B------:R-:W-:-:S04]  /*15a80*/  MOV R3, 0x0 ;  /* 0x0000000000037802 */ /* 0x000fc80000000f00 */
[----:B------:R-:W-:Y:S05]  /*15a90*/  RET.REL.NODEC R2 `(_ZN7cutlass13device_kernelINS_4fmha6kernel13FmhaKernelTmaINS1_10collective15FmhaMainloopTmaINS_10bfloat16_tEfN4cute5tupleIJNS7_1CILi64EEENS9_ILi256EEENS9_ILi224EEEEEENS4_13DefaultFusionEJEEENS4_15FmhaFwdEpilogueIS6_fNS8_IJSA_SC_SB_EEEEEJEEEEEvNT_6ParamsE) ;  /* 0xfffffea402587950 */ /* 0x000fea0003c3ffff */
.L_x_85:
[----:B------:R-:W-:-:S00]  /*15aa0*/  BRA `(.L_x_85) ;  /* 0xfffffffc00fc7947 */ /* 0x000fc0000383ffff */
[----:B------:R-:W-:-:S00]  /*15ab0*/  NOP ;  /* 0x0000000000007918 */ /* 0x000fc00000000000 */
        /* <DEDUP_REMOVED lines=12> */
.L_x_86:


//--------------------- .nv.global.init           --------------------------
	.section	.nv.global.init,"aw",@progbits
.nv.global.init:
	.type		$str$23,@object
	.size		$str$23,($str$24 - $str$23)
$str$23:
        /*0000*/ 	.byte	0x28, 0x61, 0x64, 0x64, 0x72, 0x65, 0x73, 0x73, 0x20, 0x26, 0x20, 0x6d, 0x61, 0x73, 0x6b, 0x29
        /*0010*/ 	.byte	0x20, 0x3d, 0x3d, 0x20, 0x30, 0x00
	.type		$str$24,@object
	.size		$str$24,(__unnamed_1 - $str$24)
$str$24:
        /*0016*/ 	.byte	0x2f, 0x74, 0x6d, 0x70, 0x2f, 0x63, 0x75, 0x74, 0x6c, 0x61, 0x73, 0x73, 0x5f, 0x73, 0x77, 0x65
        /*0026*/ 	.byte	0x65, 0x70, 0x5f, 0x73, 0x72, 0x63, 0x2f, 0x69, 0x6e, 0x63, 0x6c, 0x75, 0x64, 0x65, 0x2f, 0x63
        /*0036*/ 	.byte	0x75, 0x74, 0x65, 0x2f, 0x70, 0x6f, 0x69, 0x6e, 0x74, 0x65, 0x72, 0x5f, 0x66, 0x6c, 0x61, 0x67
        /*0046*/ 	.byte	0x67, 0x65, 0x64, 0x2e, 0x68, 0x70, 0x70, 0x00
	.type		__unnamed_1,@object
	.size		__unnamed_1,(__unnamed_2 - __unnamed_1)
__unnamed_1:
        /* <DEDUP_REMOVED lines=28> */
        /*020e*/ 	.byte	0x32, 0x30, 0x34, 0x38, 0x3e, 0x3e, 0x3e, 0x3e, 0x3e, 0x5d, 0x00
	.type		__unnamed_2,@object
	.size		__unnamed_2,(.L_1 - __unnamed_2)
__unnamed_2:
        /* <DEDUP_REMOVED lines=29> */
.L_1:


//--------------------- .nv.shared._ZN7cutlass13device_kernelINS_4fmha6kernel13FmhaKernelTmaINS1_10collective15FmhaMainloopTmaINS_10bfloat16_tEfN4cute5tupleIJNS7_1CILi64EEENS9_ILi256EEENS9_ILi224EEEEEENS4_13DefaultFusionEJEEENS4_15FmhaFwdEpilogueIS6_fNS8_IJSA_SC_SB_EEEEEJEEEEEvNT_6ParamsE --------------------------
	.section	.nv.shared._ZN7cutlass13device_kernelINS_4fmha6kernel13FmhaKernelTmaINS1_10collective15FmhaMainloopTmaINS_10bfloat16_tEfN4cute5tupleIJNS7_1CILi64EEENS9_ILi256EEENS9_ILi224EEEEEENS4_13DefaultFusionEJEEENS4_15FmhaFwdEpilogueIS6_fNS8_IJSA_SC_SB_EEEEEJEEEEEvNT_6ParamsE,"aw",@nobits
	.sectionflags	@""
	.align	16
	.zero		1024


//--------------------- .nv.shared.reserved.0     --------------------------
	.section	.nv.shared.reserved.0,"aw",@nobits
	.weak		__nv_reservedSMEM_offset_0_alias
	.size		__nv_reservedSMEM_offset_0_alias, 0, 0
	.other		__nv_reservedSMEM_offset_0_alias,@"STO_CUDA_RESERVED_SHARED STV_DEFAULT"
__nv_reservedSMEM_offset_0_alias:
	.zero		0


//--------------------- .nv.global                --------------------------
	.section	.nv.global,"aw",@nobits
.nv.global:
	.type		_ZN39_INTERNAL_86e083f1_4_k_cu_e41ac116_27924cute1_E,@object
	.size		_ZN39_INTERNAL_86e083f1_4_k_cu_e41ac116_27924cute1_E,(_ZN39_INTERNAL_86e083f1_4_k_cu_e41ac116_27924cuda3std3__45__cpo6cbeginE - _ZN39_INTERNAL_86e083f1_4_k_cu_e41ac116_27924cute1_E)
_ZN39_INTERNAL_86e083f1_4_k_cu_e41ac116_27924cute1_E:
	.zero		1
	.type		_ZN39_INTERNAL_86e083f1_4_k_cu_e41ac116_27924cuda3std3__45__cpo6cbeginE,@object
	.size		_ZN39_INTERNAL_86e083f1_4_k_cu_e41ac116_27924cuda3std3__45__cpo6cbeginE,(_ZN39_INTERNAL_86e083f1_4_k_cu_e41ac116_27924cuda3std3__48in_placeE - _ZN39_INTERNAL_86e083f1_4_k_cu_e41ac116_27924cuda3std3__45__cpo6cbeginE)
_ZN39_INTERNAL_86e083f1_4_k_cu_e41ac116_27924cuda3std3__45__cpo6cbeginE:
	.zero		1
	.type		_ZN39_INTERNAL_86e083f1_4_k_cu_e41ac116_27924cuda3std3__48in_placeE,@object
	.size		_ZN39_INTERNAL_86e083f1_4_k_cu_e41ac116_27924cuda3std3__48in_placeE,(_ZN39_INTERNAL_86e083f1_4_k_cu_e41ac116_27924cuda3std6ranges3__45__cpo9iter_moveE - _ZN39_INTERNAL_86e083f1_4_k_cu_e41ac116_27924cuda3std3__48in_placeE)
_ZN39_INTERNAL_86e083f1_4_k_cu_e41ac116_27924cuda3std3__48in_placeE:
	.zero		1
	.type		_ZN39_INTERNAL_86e083f1_4_k_cu_e41ac116_27924cuda3std6ranges3__45__cpo9iter_moveE,@object
	.size		_ZN39_INTERNAL_86e083f1_4_k_cu_e41ac116_27924cuda3std6ranges3__45__cpo9iter_moveE,(_ZN39_INTERNAL_86e083f1_4_k_cu_e41ac116_27924cuda3std3__45__cpo5beginE - _ZN39_INTERNAL_86e083f1_4_k_cu_e41ac116_27924cuda3std6ranges3__45__cpo9iter_moveE)
_ZN39_INTERNAL_86e083f1_4_k_cu_e41ac116_27924cuda3std6ranges3__45__cpo9iter_moveE:
	.zero		1
	.type		_ZN39_INTERNAL_86e083f1_4_k_cu_e41ac116_27924cuda3std3__45__cpo5beginE,@object
	.size		_ZN39_INTERNAL_86e083f1_4_k_cu_e41ac116_27924cuda3std3__45__cpo5beginE,(_ZN39_INTERNAL_86e083f1_4_k_cu_e41ac116_27924cuda3std3__441_GLOBAL__N__86e083f1_4_k_cu_e41ac116_27926ignoreE - _ZN39_INTERNAL_86e083f1_4_k_cu_e41ac116_27924cuda3std3__45__cpo5beginE)
_ZN39_INTERNAL_86e083f1_4_k_cu_e41ac116_27924cuda3std3__45__cpo5beginE:
	.zero		1
	.type		_ZN39_INTERNAL_86e083f1_4_k_cu_e41ac116_27924cuda3std3__441_GLOBAL__N__86e083f1_4_k_cu_e41ac116_27926ignoreE,@object
	.size		_ZN39_INTERNAL_86e083f1_4_k_cu_e41ac116_27924cuda3std3__441_GLOBAL__N__86e083f1_4_k_cu_e41ac116_27926ignoreE,(_ZN39_INTERNAL_86e083f1_4_k_cu_e41ac116_27924cute7productE - _ZN39_INTERNAL_86e083f1_4_k_cu_e41ac116_27924cuda3std3__441_GLOBAL__N__86e083f1_4_k_cu_e41ac116_27926ignoreE)
_ZN39_INTERNAL_86e083f1_4_k_cu_e41ac116_27924cuda3std3__441_GLOBAL__N__86e083f1_4_k_cu_e41ac116_27926ignoreE:
	.zero		1
	.type		_ZN39_INTERNAL_86e083f1_4_k_cu_e41ac116_27924cute7productE,@object
	.size		_ZN39_INTERNAL_86e083f1_4_k_cu_e41ac116_27924cute7productE,(_ZN39_INTERNAL_86e083f1_4_k_cu_e41ac116_27924cuda3std3__45__cpo3endE - _ZN39_INTERNAL_86e083f1_4_k_cu_e41ac116_27924cute7productE)
_ZN39_INTERNAL_86e083f1_4_k_cu_e41ac116_27924cute7productE:
	.zero		1
	.type		_ZN39_INTERNAL_86e083f1_4_k_cu_e41ac116_27924cuda3std3__45__cpo3endE,@object
	.size		_ZN39_INTERNAL_86e083f1_4_k_cu_e41ac116_27924cuda3std3__45__cpo3endE,(_ZN39_INTERNAL_86e083f1_4_k_cu_e41ac116_27924cuda3std3__419piecewise_constructE - _ZN39_INTERNAL_86e083f1_4_k_cu_e41ac116_27924cuda3std3__45__cpo3endE)
_ZN39_INTERNAL_86e083f1_4_k_cu_e41ac116_27924cuda3std3__45__cpo3endE:
	.zero		1
	.type		_ZN39_INTERNAL_86e083f1_4_k_cu_e41ac116_27924cuda3std3__419piecewise_constructE,@object
	.size		_ZN39_INTERNAL_86e083f1_4_k_cu_e41ac116_27924cuda3std3__419piecewise_constructE,(_ZN39_INTERNAL_86e083f1_4_k_cu_e41ac116_27924cuda3std3__45__cpo4cendE - _ZN39_INTERNAL_86e083f1_4_k_cu_e41ac116_27924cuda3std3__419piecewise_constructE)
_ZN39_INTERNAL_86e083f1_4_k_cu_e41ac116_27924cuda3std3__419piecewise_constructE:
	.zero		1
	.type		_ZN39_INTERNAL_86e083f1_4_k_cu_e41ac116_27924cuda3std3__45__cpo4cendE,@object
	.size		_ZN39_INTERNAL_86e083f1_4_k_cu_e41ac116_27924cuda3std3__45__cpo4cendE,(_ZN39_INTERNAL_86e083f1_4_k_cu_e41ac116_27924cuda3std6ranges3__45__cpo4swapE - _ZN39_INTERNAL_86e083f1_4_k_cu_e41ac116_27924cuda3std3__45__cpo4cendE)
_ZN39_INTERNAL_86e083f1_4_k_cu_e41ac116_27924cuda3std3__45__cpo4cendE:
	.zero		1
	.type		_ZN39_INTERNAL_86e083f1_4_k_cu_e41ac116_27924cuda3std6ranges3__45__cpo4swapE,@object
	.size		_ZN39_INTERNAL_86e083f1_4_k_cu_e41ac116_27924cuda3std6ranges3__45__cpo4swapE,(.L_9 - _ZN39_INTERNAL_86e083f1_4_k_cu_e41ac116_27924cuda3std6ranges3__45__cpo4swapE)
_ZN39_INTERNAL_86e083f1_4_k_cu_e41ac116_27924cuda3std6ranges3__45__cpo4swapE:
	.zero		1
.L_9:


//--------------------- .nv.constant0._ZN7cutlass13device_kernelINS_4fmha6kernel13FmhaKernelTmaINS1_10collective15FmhaMainloopTmaINS_10bfloat16_tEfN4cute5tupleIJNS7_1CILi64EEENS9_ILi256EEENS9_ILi224EEEEEENS4_13DefaultFusionEJEEENS4_15FmhaFwdEpilogueIS6_fNS8_IJSA_SC_SB_EEEEEJEEEEEvNT_6ParamsE --------------------------
	.section	.nv.constant0._ZN7cutlass13device_kernelINS_4fmha6kernel13FmhaKernelTmaINS1_10collective15FmhaMainloopTmaINS_10bfloat16_tEfN4cute5tupleIJNS7_1CILi64EEENS9_ILi256EEENS9_ILi224EEEEEENS4_13DefaultFusionEJEEENS4_15FmhaFwdEpilogueIS6_fNS8_IJSA_SC_SB_EEEEEJEEEEEvNT_6ParamsE,"a",@progbits
	.sectionflags	@""
	.align	4
.nv.constant0._ZN7cutlass13device_kernelINS_4fmha6kernel13FmhaKernelTmaINS1_10collective15FmhaMainloopTmaINS_10bfloat16_tEfN4cute5tupleIJNS7_1CILi64EEENS9_ILi256EEENS9_ILi224EEEEEENS4_13DefaultFusionEJEEENS4_15FmhaFwdEpilogueIS6_fNS8_IJSA_SC_SB_EEEEEJEEEEEvNT_6ParamsE:
	.zero		2688


//--------------------- SYMBOLS --------------------------

	.type		.nv.reservedSmem.offset0,@object
	.size		.nv.reservedSmem.offset0,0x4
	.type		__assertfail,@function
